//
// Generated by NVIDIA NVVM Compiler
//
// Compiler Build ID: CL-36424714
// Cuda compilation tools, release 13.0, V13.0.88
// Based on NVVM 20.0.0
//

.version 9.0
.target sm_100
.address_size 64

	// .globl	_Z13particle_pathPdS_S_S_S_S_S_ii
.func  (.param .align 16 .b8 func_retval0[16]) __internal_trig_reduction_slowpathd
(
	.param .b64 __internal_trig_reduction_slowpathd_param_0
)
;
.func  (.param .b64 func_retval0) __internal_accurate_pow
(
	.param .b64 __internal_accurate_pow_param_0,
	.param .b64 __internal_accurate_pow_param_1
)
;
.global .align 4 .b8 precalc_xorwow_matrix[102400];
.global .align 4 .b8 precalc_xorwow_offset_matrix[102400];
.global .align 4 .b8 mrg32k3aM1[2304];
.global .align 4 .b8 mrg32k3aM2[2304];
.global .align 4 .b8 mrg32k3aM1SubSeq[2016];
.global .align 4 .b8 mrg32k3aM2SubSeq[2016];
.global .align 4 .b8 mrg32k3aM1Seq[2304];
.global .align 4 .b8 mrg32k3aM2Seq[2304];
.const .align 8 .b8 __cr_lgamma_table[72];
.const .align 8 .b8 ctes_d[168];
.global .align 8 .b8 __cudart_i2opi_d[144] = {8, 93, 141, 31, 177, 95, 251, 107, 234, 146, 82, 138, 247, 57, 7, 61, 123, 241, 229, 235, 199, 186, 39, 117, 45, 234, 95, 158, 102, 63, 70, 79, 183, 9, 203, 39, 207, 126, 54, 109, 31, 109, 10, 90, 139, 17, 47, 239, 15, 152, 5, 222, 255, 151, 248, 31, 59, 40, 249, 189, 139, 95, 132, 156, 244, 57, 83, 131, 57, 214, 145, 57, 65, 126, 95, 180, 38, 112, 156, 233, 132, 68, 187, 46, 245, 53, 130, 232, 62, 167, 41, 177, 28, 235, 29, 254, 28, 146, 209, 9, 234, 46, 73, 6, 224, 210, 77, 66, 58, 110, 36, 183, 97, 197, 187, 222, 171, 99, 81, 254, 65, 144, 67, 60, 153, 149, 98, 219, 192, 221, 52, 245, 209, 87, 39, 252, 41, 21, 68, 78, 110, 131, 249, 162};
.global .align 16 .b8 __cudart_sin_cos_coeffs[128] = {70, 210, 176, 44, 241, 229, 90, 190, 146, 227, 172, 105, 227, 29, 199, 62, 161, 98, 219, 25, 160, 1, 42, 191, 24, 8, 17, 17, 17, 17, 129, 63, 84, 85, 85, 85, 85, 85, 197, 191, 0, 0, 0, 0, 0, 0, 0, 0, 0, 0, 0, 0, 0, 0, 0, 0, 100, 129, 253, 32, 131, 255, 168, 189, 40, 133, 239, 193, 167, 238, 33, 62, 217, 230, 6, 142, 79, 126, 146, 190, 233, 188, 221, 25, 160, 1, 250, 62, 71, 93, 193, 22, 108, 193, 86, 191, 81, 85, 85, 85, 85, 85, 165, 63, 0, 0, 0, 0, 0, 0, 224, 191, 0, 0, 0, 0, 0, 0, 240, 63};

.visible .entry _Z13particle_pathPdS_S_S_S_S_S_ii(
	.param .u64 .ptr .align 1 _Z13particle_pathPdS_S_S_S_S_S_ii_param_0,
	.param .u64 .ptr .align 1 _Z13particle_pathPdS_S_S_S_S_S_ii_param_1,
	.param .u64 .ptr .align 1 _Z13particle_pathPdS_S_S_S_S_S_ii_param_2,
	.param .u64 .ptr .align 1 _Z13particle_pathPdS_S_S_S_S_S_ii_param_3,
	.param .u64 .ptr .align 1 _Z13particle_pathPdS_S_S_S_S_S_ii_param_4,
	.param .u64 .ptr .align 1 _Z13particle_pathPdS_S_S_S_S_S_ii_param_5,
	.param .u64 .ptr .align 1 _Z13particle_pathPdS_S_S_S_S_S_ii_param_6,
	.param .u32 _Z13particle_pathPdS_S_S_S_S_S_ii_param_7,
	.param .u32 _Z13particle_pathPdS_S_S_S_S_S_ii_param_8
)
{
	.reg .pred 	%p<263>;
	.reg .b32 	%r<670>;
	.reg .b32 	%f<5>;
	.reg .b64 	%rd<283>;
	.reg .b64 	%fd<2215>;

	ld.param.u32 	%r244, [_Z13particle_pathPdS_S_S_S_S_S_ii_param_7];
	ld.param.u32 	%r243, [_Z13particle_pathPdS_S_S_S_S_S_ii_param_8];
	mov.u32 	%r245, %tid.x;
	mov.u32 	%r246, %ctaid.x;
	shl.b32 	%r247, %r246, 7;
	add.s32 	%r248, %r247, %r245;
	setp.ge.s32 	%p3, %r248, %r244;
	@%p3 bra 	$L__BB0_272;
	ld.const.f64 	%fd2214, [ctes_d+48];
	ld.const.f64 	%fd2, [ctes_d+136];
	setp.ltu.f64 	%p4, %fd2, 0d0000000000000000;
	mov.f64 	%fd2213, 0d0000000000000000;
	mov.f64 	%fd2212, 0d3ED4F8B588E368F1;
	@%p4 bra 	$L__BB0_271;
	ld.const.f64 	%fd3, [ctes_d+32];
	ld.const.f64 	%fd4, [ctes_d+64];
	ld.const.f64 	%fd5, [ctes_d+56];
	ld.const.f64 	%fd6, [ctes_d+24];
	ld.const.f64 	%fd437, [ctes_d+40];
	ld.const.f64 	%fd438, [ctes_d+160];
	mul.f64 	%fd7, %fd437, %fd438;
	ld.const.f64 	%fd8, [ctes_d+8];
	ld.const.f64 	%fd9, [ctes_d+16];
	{
	.reg .b32 %temp; 
	mov.b64 	{%temp, %r249}, %fd3;
	}
	mov.f64 	%fd439, 0d4000000000000000;
	{
	.reg .b32 %temp; 
	mov.b64 	{%temp, %r1}, %fd439;
	}
	and.b32  	%r250, %r1, 2146435072;
	setp.eq.s32 	%p5, %r250, 1062207488;
	abs.f64 	%fd10, %fd3;
	setp.lt.s32 	%p7, %r249, 0;
	and.pred  	%p1, %p7, %p5;
	selp.b32 	%r251, %r249, 0, %p5;
	setp.lt.s32 	%p8, %r1, 0;
	or.b32  	%r252, %r251, 2146435072;
	selp.b32 	%r253, %r252, %r251, %p8;
	mov.b32 	%r254, 0;
	mov.b64 	%fd11, {%r254, %r253};
	add.f64 	%fd440, %fd3, 0d4000000000000000;
	{
	.reg .b32 %temp; 
	mov.b64 	{%temp, %r255}, %fd440;
	}
	and.b32  	%r2, %r255, 2146435072;
	selp.b32 	%r256, 0, 2146435072, %p8;
	and.b32  	%r257, %r1, 2147483647;
	setp.ne.s32 	%p9, %r257, 1071644672;
	and.pred  	%p10, %p5, %p9;
	or.b32  	%r258, %r256, -2147483648;
	selp.b32 	%r259, %r258, %r256, %p10;
	selp.b32 	%r260, %r259, %r256, %p7;
	mov.b64 	%fd12, {%r254, %r260};
	div.rn.f64 	%fd13, %fd2, 0d4014000000000000;
	{
	.reg .b32 %temp; 
	mov.b64 	{%temp, %r261}, %fd13;
	}
	abs.f64 	%fd14, %fd13;
	setp.lt.s32 	%p12, %r261, 0;
	and.pred  	%p2, %p12, %p5;
	selp.b32 	%r262, %r261, 0, %p5;
	or.b32  	%r263, %r262, 2146435072;
	selp.b32 	%r264, %r263, %r262, %p8;
	mov.b64 	%fd15, {%r254, %r264};
	add.f64 	%fd441, %fd13, 0d4000000000000000;
	{
	.reg .b32 %temp; 
	mov.b64 	{%temp, %r265}, %fd441;
	}
	and.b32  	%r3, %r265, 2146435072;
	selp.b32 	%r266, %r259, %r256, %p12;
	mov.b64 	%fd16, {%r254, %r266};
	mov.f64 	%fd2212, 0d3ED4F8B588E368F1;
	mov.f64 	%fd2110, 0d0000000000000000;
	mov.u64 	%rd29, __cudart_sin_cos_coeffs;
	ld.const.f64 	%fd665, [ctes_d+48];
	ld.const.f64 	%fd947, [ctes_d+128];
	ld.const.f64 	%fd1433, [ctes_d+96];
	ld.const.f64 	%fd1435, [ctes_d+104];
	ld.const.f64 	%fd1475, [ctes_d+120];
	mov.f64 	%fd2109, %fd2214;
	mov.f64 	%fd2111, %fd2110;
	mov.f64 	%fd2112, %fd2110;
	mov.f64 	%fd2114, %fd2110;
	mov.f64 	%fd2115, %fd2110;
$L__BB0_3:
	ld.param.u64 	%rd274, [_Z13particle_pathPdS_S_S_S_S_S_ii_param_4];
	ld.param.u64 	%rd271, [_Z13particle_pathPdS_S_S_S_S_S_ii_param_3];
	ld.param.u64 	%rd268, [_Z13particle_pathPdS_S_S_S_S_S_ii_param_2];
	ld.param.u64 	%rd265, [_Z13particle_pathPdS_S_S_S_S_S_ii_param_1];
	ld.param.u64 	%rd262, [_Z13particle_pathPdS_S_S_S_S_S_ii_param_0];
	cvta.to.global.u64 	%rd1, %rd262;
	ld.global.f64 	%fd24, [%rd1];
	cvta.to.global.u64 	%rd2, %rd265;
	ld.global.f64 	%fd25, [%rd2];
	cvta.to.global.u64 	%rd3, %rd268;
	ld.global.f64 	%fd26, [%rd3];
	cvta.to.global.u64 	%rd4, %rd271;
	ld.global.f64 	%fd27, [%rd4];
	cvta.to.global.u64 	%rd5, %rd274;
	ld.global.f64 	%fd28, [%rd5];
	ld.global.f64 	%fd29, [%rd5+8];
	div.rn.f64 	%fd30, %fd26, %fd3;
	mul.f64 	%fd31, %fd4, %fd30;
	mul.f64 	%fd32, %fd26, %fd4;
	mul.f64 	%fd33, %fd5, %fd32;
	abs.f64 	%fd34, %fd24;
	setp.neu.f64 	%p13, %fd34, 0d7FF0000000000000;
	@%p13 bra 	$L__BB0_5;
	mov.f64 	%fd447, 0d0000000000000000;
	mul.rn.f64 	%fd2116, %fd24, %fd447;
	mov.b32 	%r581, 0;
	bra.uni 	$L__BB0_7;
$L__BB0_5:
	mul.f64 	%fd442, %fd24, 0d3FE45F306DC9C883;
	cvt.rni.s32.f64 	%r581, %fd442;
	cvt.rn.f64.s32 	%fd443, %r581;
	fma.rn.f64 	%fd444, %fd443, 0dBFF921FB54442D18, %fd24;
	fma.rn.f64 	%fd445, %fd443, 0dBC91A62633145C00, %fd444;
	fma.rn.f64 	%fd2116, %fd443, 0dB97B839A252049C0, %fd445;
	setp.ltu.f64 	%p14, %fd34, 0d41E0000000000000;
	@%p14 bra 	$L__BB0_7;
	{ // callseq 0, 0
	.param .b64 param0;
	st.param.f64 	[param0], %fd24;
	.param .align 16 .b8 retval0[16];
	call.uni (retval0), 
	__internal_trig_reduction_slowpathd, 
	(
	param0
	);
	ld.param.f64 	%fd2116, [retval0];
	ld.param.b32 	%r581, [retval0+8];
	} // callseq 0
$L__BB0_7:
	setp.neu.f64 	%p15, %fd34, 0d7FF0000000000000;
	shl.b32 	%r269, %r581, 6;
	cvt.u64.u32 	%rd27, %r269;
	and.b64  	%rd28, %rd27, 64;
	add.s64 	%rd30, %rd29, %rd28;
	mul.rn.f64 	%fd448, %fd2116, %fd2116;
	and.b32  	%r270, %r581, 1;
	setp.eq.b32 	%p16, %r270, 1;
	selp.f64 	%fd449, 0dBDA8FF8320FD8164, 0d3DE5DB65F9785EBA, %p16;
	ld.global.nc.v2.f64 	{%fd450, %fd451}, [%rd30];
	fma.rn.f64 	%fd452, %fd449, %fd448, %fd450;
	fma.rn.f64 	%fd453, %fd452, %fd448, %fd451;
	ld.global.nc.v2.f64 	{%fd454, %fd455}, [%rd30+16];
	fma.rn.f64 	%fd456, %fd453, %fd448, %fd454;
	fma.rn.f64 	%fd457, %fd456, %fd448, %fd455;
	ld.global.nc.v2.f64 	{%fd458, %fd459}, [%rd30+32];
	fma.rn.f64 	%fd460, %fd457, %fd448, %fd458;
	fma.rn.f64 	%fd461, %fd460, %fd448, %fd459;
	fma.rn.f64 	%fd462, %fd461, %fd2116, %fd2116;
	fma.rn.f64 	%fd463, %fd461, %fd448, 0d3FF0000000000000;
	selp.f64 	%fd464, %fd463, %fd462, %p16;
	and.b32  	%r271, %r581, 2;
	setp.eq.s32 	%p17, %r271, 0;
	mov.f64 	%fd465, 0d0000000000000000;
	sub.f64 	%fd466, %fd465, %fd464;
	selp.f64 	%fd39, %fd464, %fd466, %p17;
	@%p15 bra 	$L__BB0_9;
	mov.f64 	%fd472, 0d0000000000000000;
	mul.rn.f64 	%fd2118, %fd24, %fd472;
	mov.b32 	%r583, 1;
	bra.uni 	$L__BB0_12;
$L__BB0_9:
	mul.f64 	%fd467, %fd24, 0d3FE45F306DC9C883;
	cvt.rni.s32.f64 	%r582, %fd467;
	cvt.rn.f64.s32 	%fd468, %r582;
	fma.rn.f64 	%fd469, %fd468, 0dBFF921FB54442D18, %fd24;
	fma.rn.f64 	%fd470, %fd468, 0dBC91A62633145C00, %fd469;
	fma.rn.f64 	%fd2118, %fd468, 0dB97B839A252049C0, %fd470;
	setp.ltu.f64 	%p18, %fd34, 0d41E0000000000000;
	@%p18 bra 	$L__BB0_11;
	{ // callseq 1, 0
	.param .b64 param0;
	st.param.f64 	[param0], %fd24;
	.param .align 16 .b8 retval0[16];
	call.uni (retval0), 
	__internal_trig_reduction_slowpathd, 
	(
	param0
	);
	ld.param.f64 	%fd2118, [retval0];
	ld.param.b32 	%r582, [retval0+8];
	} // callseq 1
$L__BB0_11:
	add.s32 	%r583, %r582, 1;
$L__BB0_12:
	shl.b32 	%r274, %r583, 6;
	cvt.u64.u32 	%rd31, %r274;
	and.b64  	%rd32, %rd31, 64;
	mov.u64 	%rd33, __cudart_sin_cos_coeffs;
	add.s64 	%rd34, %rd33, %rd32;
	mul.rn.f64 	%fd473, %fd2118, %fd2118;
	and.b32  	%r275, %r583, 1;
	setp.eq.b32 	%p19, %r275, 1;
	selp.f64 	%fd474, 0dBDA8FF8320FD8164, 0d3DE5DB65F9785EBA, %p19;
	ld.global.nc.v2.f64 	{%fd475, %fd476}, [%rd34];
	fma.rn.f64 	%fd477, %fd474, %fd473, %fd475;
	fma.rn.f64 	%fd478, %fd477, %fd473, %fd476;
	ld.global.nc.v2.f64 	{%fd479, %fd480}, [%rd34+16];
	fma.rn.f64 	%fd481, %fd478, %fd473, %fd479;
	fma.rn.f64 	%fd482, %fd481, %fd473, %fd480;
	ld.global.nc.v2.f64 	{%fd483, %fd484}, [%rd34+32];
	fma.rn.f64 	%fd485, %fd482, %fd473, %fd483;
	fma.rn.f64 	%fd486, %fd485, %fd473, %fd484;
	fma.rn.f64 	%fd487, %fd486, %fd2118, %fd2118;
	fma.rn.f64 	%fd488, %fd486, %fd473, 0d3FF0000000000000;
	selp.f64 	%fd489, %fd488, %fd487, %p19;
	and.b32  	%r276, %r583, 2;
	setp.eq.s32 	%p20, %r276, 0;
	mov.f64 	%fd490, 0d0000000000000000;
	sub.f64 	%fd491, %fd490, %fd489;
	selp.f64 	%fd45, %fd489, %fd491, %p20;
	abs.f64 	%fd46, %fd25;
	setp.neu.f64 	%p21, %fd46, 0d7FF0000000000000;
	@%p21 bra 	$L__BB0_14;
	mov.f64 	%fd497, 0d0000000000000000;
	mul.rn.f64 	%fd2119, %fd25, %fd497;
	mov.b32 	%r584, 0;
	bra.uni 	$L__BB0_16;
$L__BB0_14:
	mul.f64 	%fd492, %fd25, 0d3FE45F306DC9C883;
	cvt.rni.s32.f64 	%r584, %fd492;
	cvt.rn.f64.s32 	%fd493, %r584;
	fma.rn.f64 	%fd494, %fd493, 0dBFF921FB54442D18, %fd25;
	fma.rn.f64 	%fd495, %fd493, 0dBC91A62633145C00, %fd494;
	fma.rn.f64 	%fd2119, %fd493, 0dB97B839A252049C0, %fd495;
	setp.ltu.f64 	%p22, %fd46, 0d41E0000000000000;
	@%p22 bra 	$L__BB0_16;
	{ // callseq 2, 0
	.param .b64 param0;
	st.param.f64 	[param0], %fd25;
	.param .align 16 .b8 retval0[16];
	call.uni (retval0), 
	__internal_trig_reduction_slowpathd, 
	(
	param0
	);
	ld.param.f64 	%fd2119, [retval0];
	ld.param.b32 	%r584, [retval0+8];
	} // callseq 2
$L__BB0_16:
	setp.neu.f64 	%p23, %fd46, 0d7FF0000000000000;
	shl.b32 	%r279, %r584, 6;
	cvt.u64.u32 	%rd35, %r279;
	and.b64  	%rd36, %rd35, 64;
	add.s64 	%rd38, %rd33, %rd36;
	mul.rn.f64 	%fd498, %fd2119, %fd2119;
	and.b32  	%r280, %r584, 1;
	setp.eq.b32 	%p24, %r280, 1;
	selp.f64 	%fd499, 0dBDA8FF8320FD8164, 0d3DE5DB65F9785EBA, %p24;
	ld.global.nc.v2.f64 	{%fd500, %fd501}, [%rd38];
	fma.rn.f64 	%fd502, %fd499, %fd498, %fd500;
	fma.rn.f64 	%fd503, %fd502, %fd498, %fd501;
	ld.global.nc.v2.f64 	{%fd504, %fd505}, [%rd38+16];
	fma.rn.f64 	%fd506, %fd503, %fd498, %fd504;
	fma.rn.f64 	%fd507, %fd506, %fd498, %fd505;
	ld.global.nc.v2.f64 	{%fd508, %fd509}, [%rd38+32];
	fma.rn.f64 	%fd510, %fd507, %fd498, %fd508;
	fma.rn.f64 	%fd511, %fd510, %fd498, %fd509;
	fma.rn.f64 	%fd512, %fd511, %fd2119, %fd2119;
	fma.rn.f64 	%fd513, %fd511, %fd498, 0d3FF0000000000000;
	selp.f64 	%fd514, %fd513, %fd512, %p24;
	and.b32  	%r281, %r584, 2;
	setp.eq.s32 	%p25, %r281, 0;
	mov.f64 	%fd515, 0d0000000000000000;
	sub.f64 	%fd516, %fd515, %fd514;
	selp.f64 	%fd51, %fd514, %fd516, %p25;
	@%p23 bra 	$L__BB0_18;
	mov.f64 	%fd522, 0d0000000000000000;
	mul.rn.f64 	%fd2121, %fd25, %fd522;
	mov.b32 	%r586, 1;
	bra.uni 	$L__BB0_21;
$L__BB0_18:
	mul.f64 	%fd517, %fd25, 0d3FE45F306DC9C883;
	cvt.rni.s32.f64 	%r585, %fd517;
	cvt.rn.f64.s32 	%fd518, %r585;
	fma.rn.f64 	%fd519, %fd518, 0dBFF921FB54442D18, %fd25;
	fma.rn.f64 	%fd520, %fd518, 0dBC91A62633145C00, %fd519;
	fma.rn.f64 	%fd2121, %fd518, 0dB97B839A252049C0, %fd520;
	setp.ltu.f64 	%p26, %fd46, 0d41E0000000000000;
	@%p26 bra 	$L__BB0_20;
	{ // callseq 3, 0
	.param .b64 param0;
	st.param.f64 	[param0], %fd25;
	.param .align 16 .b8 retval0[16];
	call.uni (retval0), 
	__internal_trig_reduction_slowpathd, 
	(
	param0
	);
	ld.param.f64 	%fd2121, [retval0];
	ld.param.b32 	%r585, [retval0+8];
	} // callseq 3
$L__BB0_20:
	add.s32 	%r586, %r585, 1;
$L__BB0_21:
	shl.b32 	%r284, %r586, 6;
	cvt.u64.u32 	%rd39, %r284;
	and.b64  	%rd40, %rd39, 64;
	add.s64 	%rd42, %rd33, %rd40;
	mul.rn.f64 	%fd523, %fd2121, %fd2121;
	and.b32  	%r285, %r586, 1;
	setp.eq.b32 	%p27, %r285, 1;
	selp.f64 	%fd524, 0dBDA8FF8320FD8164, 0d3DE5DB65F9785EBA, %p27;
	ld.global.nc.v2.f64 	{%fd525, %fd526}, [%rd42];
	fma.rn.f64 	%fd527, %fd524, %fd523, %fd525;
	fma.rn.f64 	%fd528, %fd527, %fd523, %fd526;
	ld.global.nc.v2.f64 	{%fd529, %fd530}, [%rd42+16];
	fma.rn.f64 	%fd531, %fd528, %fd523, %fd529;
	fma.rn.f64 	%fd532, %fd531, %fd523, %fd530;
	ld.global.nc.v2.f64 	{%fd533, %fd534}, [%rd42+32];
	fma.rn.f64 	%fd535, %fd532, %fd523, %fd533;
	fma.rn.f64 	%fd536, %fd535, %fd523, %fd534;
	fma.rn.f64 	%fd537, %fd536, %fd2121, %fd2121;
	fma.rn.f64 	%fd538, %fd536, %fd523, 0d3FF0000000000000;
	selp.f64 	%fd539, %fd538, %fd537, %p27;
	and.b32  	%r286, %r586, 2;
	setp.eq.s32 	%p28, %r286, 0;
	mov.f64 	%fd540, 0d0000000000000000;
	sub.f64 	%fd541, %fd540, %fd539;
	selp.f64 	%fd57, %fd539, %fd541, %p28;
	abs.f64 	%fd58, %fd27;
	setp.neu.f64 	%p29, %fd58, 0d7FF0000000000000;
	@%p29 bra 	$L__BB0_23;
	mov.f64 	%fd547, 0d0000000000000000;
	mul.rn.f64 	%fd2122, %fd27, %fd547;
	mov.b32 	%r587, 0;
	bra.uni 	$L__BB0_25;
$L__BB0_23:
	mul.f64 	%fd542, %fd27, 0d3FE45F306DC9C883;
	cvt.rni.s32.f64 	%r587, %fd542;
	cvt.rn.f64.s32 	%fd543, %r587;
	fma.rn.f64 	%fd544, %fd543, 0dBFF921FB54442D18, %fd27;
	fma.rn.f64 	%fd545, %fd543, 0dBC91A62633145C00, %fd544;
	fma.rn.f64 	%fd2122, %fd543, 0dB97B839A252049C0, %fd545;
	setp.ltu.f64 	%p30, %fd58, 0d41E0000000000000;
	@%p30 bra 	$L__BB0_25;
	{ // callseq 4, 0
	.param .b64 param0;
	st.param.f64 	[param0], %fd27;
	.param .align 16 .b8 retval0[16];
	call.uni (retval0), 
	__internal_trig_reduction_slowpathd, 
	(
	param0
	);
	ld.param.f64 	%fd2122, [retval0];
	ld.param.b32 	%r587, [retval0+8];
	} // callseq 4
$L__BB0_25:
	shl.b32 	%r289, %r587, 6;
	cvt.u64.u32 	%rd43, %r289;
	and.b64  	%rd44, %rd43, 64;
	add.s64 	%rd46, %rd33, %rd44;
	mul.rn.f64 	%fd548, %fd2122, %fd2122;
	and.b32  	%r290, %r587, 1;
	setp.eq.b32 	%p32, %r290, 1;
	selp.f64 	%fd549, 0dBDA8FF8320FD8164, 0d3DE5DB65F9785EBA, %p32;
	ld.global.nc.v2.f64 	{%fd550, %fd551}, [%rd46];
	fma.rn.f64 	%fd552, %fd549, %fd548, %fd550;
	fma.rn.f64 	%fd553, %fd552, %fd548, %fd551;
	ld.global.nc.v2.f64 	{%fd554, %fd555}, [%rd46+16];
	fma.rn.f64 	%fd556, %fd553, %fd548, %fd554;
	fma.rn.f64 	%fd557, %fd556, %fd548, %fd555;
	ld.global.nc.v2.f64 	{%fd558, %fd559}, [%rd46+32];
	fma.rn.f64 	%fd560, %fd557, %fd548, %fd558;
	fma.rn.f64 	%fd561, %fd560, %fd548, %fd559;
	fma.rn.f64 	%fd562, %fd561, %fd2122, %fd2122;
	fma.rn.f64 	%fd563, %fd561, %fd548, 0d3FF0000000000000;
	selp.f64 	%fd564, %fd563, %fd562, %p32;
	and.b32  	%r291, %r587, 2;
	setp.eq.s32 	%p33, %r291, 0;
	mov.f64 	%fd565, 0d0000000000000000;
	sub.f64 	%fd566, %fd565, %fd564;
	selp.f64 	%fd63, %fd564, %fd566, %p33;
	@%p29 bra 	$L__BB0_27;
	mov.f64 	%fd572, 0d0000000000000000;
	mul.rn.f64 	%fd2124, %fd27, %fd572;
	mov.b32 	%r589, 1;
	bra.uni 	$L__BB0_30;
$L__BB0_27:
	mul.f64 	%fd567, %fd27, 0d3FE45F306DC9C883;
	cvt.rni.s32.f64 	%r588, %fd567;
	cvt.rn.f64.s32 	%fd568, %r588;
	fma.rn.f64 	%fd569, %fd568, 0dBFF921FB54442D18, %fd27;
	fma.rn.f64 	%fd570, %fd568, 0dBC91A62633145C00, %fd569;
	fma.rn.f64 	%fd2124, %fd568, 0dB97B839A252049C0, %fd570;
	setp.ltu.f64 	%p34, %fd58, 0d41E0000000000000;
	@%p34 bra 	$L__BB0_29;
	{ // callseq 5, 0
	.param .b64 param0;
	st.param.f64 	[param0], %fd27;
	.param .align 16 .b8 retval0[16];
	call.uni (retval0), 
	__internal_trig_reduction_slowpathd, 
	(
	param0
	);
	ld.param.f64 	%fd2124, [retval0];
	ld.param.b32 	%r588, [retval0+8];
	} // callseq 5
$L__BB0_29:
	add.s32 	%r589, %r588, 1;
$L__BB0_30:
	shl.b32 	%r294, %r589, 6;
	cvt.u64.u32 	%rd47, %r294;
	and.b64  	%rd48, %rd47, 64;
	add.s64 	%rd50, %rd33, %rd48;
	mul.rn.f64 	%fd573, %fd2124, %fd2124;
	and.b32  	%r295, %r589, 1;
	setp.eq.b32 	%p35, %r295, 1;
	selp.f64 	%fd574, 0dBDA8FF8320FD8164, 0d3DE5DB65F9785EBA, %p35;
	ld.global.nc.v2.f64 	{%fd575, %fd576}, [%rd50];
	fma.rn.f64 	%fd577, %fd574, %fd573, %fd575;
	fma.rn.f64 	%fd578, %fd577, %fd573, %fd576;
	ld.global.nc.v2.f64 	{%fd579, %fd580}, [%rd50+16];
	fma.rn.f64 	%fd581, %fd578, %fd573, %fd579;
	fma.rn.f64 	%fd582, %fd581, %fd573, %fd580;
	ld.global.nc.v2.f64 	{%fd583, %fd584}, [%rd50+32];
	fma.rn.f64 	%fd585, %fd582, %fd573, %fd583;
	fma.rn.f64 	%fd586, %fd585, %fd573, %fd584;
	fma.rn.f64 	%fd587, %fd586, %fd2124, %fd2124;
	fma.rn.f64 	%fd588, %fd586, %fd573, 0d3FF0000000000000;
	selp.f64 	%fd589, %fd588, %fd587, %p35;
	and.b32  	%r296, %r589, 2;
	setp.eq.s32 	%p36, %r296, 0;
	mov.f64 	%fd590, 0d0000000000000000;
	sub.f64 	%fd591, %fd590, %fd589;
	selp.f64 	%fd69, %fd589, %fd591, %p36;
	mul.f64 	%fd592, %fd5, %fd31;
	mul.f64 	%fd593, %fd592, %fd45;
	add.f64 	%fd594, %fd31, %fd593;
	mul.f64 	%fd595, %fd2115, %fd594;
	mul.f64 	%fd596, %fd32, %fd45;
	add.f64 	%fd597, %fd33, %fd596;
	mul.f64 	%fd598, %fd2112, %fd597;
	sub.f64 	%fd599, %fd595, %fd598;
	mul.f64 	%fd600, %fd26, %fd39;
	mul.f64 	%fd601, %fd2114, %fd57;
	fma.rn.f64 	%fd602, %fd2212, %fd51, %fd601;
	mul.f64 	%fd603, %fd600, %fd602;
	sub.f64 	%fd604, %fd599, %fd603;
	add.f64 	%fd70, %fd28, %fd604;
	sub.f64 	%fd605, %fd31, %fd593;
	sub.f64 	%fd606, %fd596, %fd33;
	mul.f64 	%fd607, %fd2112, %fd606;
	fma.rn.f64 	%fd608, %fd2115, %fd605, %fd607;
	add.f64 	%fd609, %fd608, %fd603;
	add.f64 	%fd71, %fd29, %fd609;
	mul.f64 	%fd610, %fd30, %fd6;
	div.rn.f64 	%fd611, %fd610, %fd7;
	sqrt.rn.f64 	%fd72, %fd611;
	mul.f64 	%fd73, %fd8, %fd72;
	div.rn.f64 	%fd74, %fd73, %fd9;
	abs.f64 	%fd75, %fd70;
	setp.neu.f64 	%p37, %fd75, 0d7FF0000000000000;
	@%p37 bra 	$L__BB0_32;
	mov.f64 	%fd617, 0d0000000000000000;
	mul.rn.f64 	%fd2126, %fd70, %fd617;
	mov.b32 	%r591, 1;
	bra.uni 	$L__BB0_35;
$L__BB0_32:
	mul.f64 	%fd612, %fd70, 0d3FE45F306DC9C883;
	cvt.rni.s32.f64 	%r590, %fd612;
	cvt.rn.f64.s32 	%fd613, %r590;
	fma.rn.f64 	%fd614, %fd613, 0dBFF921FB54442D18, %fd70;
	fma.rn.f64 	%fd615, %fd613, 0dBC91A62633145C00, %fd614;
	fma.rn.f64 	%fd2126, %fd613, 0dB97B839A252049C0, %fd615;
	setp.ltu.f64 	%p38, %fd75, 0d41E0000000000000;
	@%p38 bra 	$L__BB0_34;
	{ // callseq 6, 0
	.param .b64 param0;
	st.param.f64 	[param0], %fd70;
	.param .align 16 .b8 retval0[16];
	call.uni (retval0), 
	__internal_trig_reduction_slowpathd, 
	(
	param0
	);
	ld.param.f64 	%fd2126, [retval0];
	ld.param.b32 	%r590, [retval0+8];
	} // callseq 6
$L__BB0_34:
	add.s32 	%r591, %r590, 1;
$L__BB0_35:
	shl.b32 	%r299, %r591, 6;
	cvt.u64.u32 	%rd51, %r299;
	and.b64  	%rd52, %rd51, 64;
	add.s64 	%rd54, %rd33, %rd52;
	mul.rn.f64 	%fd618, %fd2126, %fd2126;
	and.b32  	%r300, %r591, 1;
	setp.eq.b32 	%p39, %r300, 1;
	selp.f64 	%fd619, 0dBDA8FF8320FD8164, 0d3DE5DB65F9785EBA, %p39;
	ld.global.nc.v2.f64 	{%fd620, %fd621}, [%rd54];
	fma.rn.f64 	%fd622, %fd619, %fd618, %fd620;
	fma.rn.f64 	%fd623, %fd622, %fd618, %fd621;
	ld.global.nc.v2.f64 	{%fd624, %fd625}, [%rd54+16];
	fma.rn.f64 	%fd626, %fd623, %fd618, %fd624;
	fma.rn.f64 	%fd627, %fd626, %fd618, %fd625;
	ld.global.nc.v2.f64 	{%fd628, %fd629}, [%rd54+32];
	fma.rn.f64 	%fd630, %fd627, %fd618, %fd628;
	fma.rn.f64 	%fd631, %fd630, %fd618, %fd629;
	fma.rn.f64 	%fd632, %fd631, %fd2126, %fd2126;
	fma.rn.f64 	%fd633, %fd631, %fd618, 0d3FF0000000000000;
	selp.f64 	%fd634, %fd633, %fd632, %p39;
	and.b32  	%r301, %r591, 2;
	setp.eq.s32 	%p40, %r301, 0;
	mov.f64 	%fd635, 0d0000000000000000;
	sub.f64 	%fd636, %fd635, %fd634;
	selp.f64 	%fd81, %fd634, %fd636, %p40;
	abs.f64 	%fd82, %fd71;
	setp.neu.f64 	%p41, %fd82, 0d7FF0000000000000;
	@%p41 bra 	$L__BB0_37;
	mov.f64 	%fd642, 0d0000000000000000;
	mul.rn.f64 	%fd2128, %fd71, %fd642;
	mov.b32 	%r593, 1;
	bra.uni 	$L__BB0_40;
$L__BB0_37:
	mul.f64 	%fd637, %fd71, 0d3FE45F306DC9C883;
	cvt.rni.s32.f64 	%r592, %fd637;
	cvt.rn.f64.s32 	%fd638, %r592;
	fma.rn.f64 	%fd639, %fd638, 0dBFF921FB54442D18, %fd71;
	fma.rn.f64 	%fd640, %fd638, 0dBC91A62633145C00, %fd639;
	fma.rn.f64 	%fd2128, %fd638, 0dB97B839A252049C0, %fd640;
	setp.ltu.f64 	%p42, %fd82, 0d41E0000000000000;
	@%p42 bra 	$L__BB0_39;
	{ // callseq 7, 0
	.param .b64 param0;
	st.param.f64 	[param0], %fd71;
	.param .align 16 .b8 retval0[16];
	call.uni (retval0), 
	__internal_trig_reduction_slowpathd, 
	(
	param0
	);
	ld.param.f64 	%fd2128, [retval0];
	ld.param.b32 	%r592, [retval0+8];
	} // callseq 7
$L__BB0_39:
	add.s32 	%r593, %r592, 1;
$L__BB0_40:
	setp.lt.s32 	%p43, %r243, 2;
	setp.eq.f64 	%p44, %fd3, 0d3FF0000000000000;
	setp.neu.f64 	%p45, %fd10, 0d7FF0000000000000;
	setp.nan.f64 	%p46, %fd3, %fd3;
	setp.eq.s32 	%p47, %r2, 2146435072;
	setp.eq.f64 	%p48, %fd3, 0d0000000000000000;
	shl.b32 	%r304, %r593, 6;
	cvt.u64.u32 	%rd55, %r304;
	and.b64  	%rd56, %rd55, 64;
	mov.u64 	%rd57, __cudart_sin_cos_coeffs;
	add.s64 	%rd58, %rd57, %rd56;
	mul.rn.f64 	%fd643, %fd2128, %fd2128;
	and.b32  	%r305, %r593, 1;
	setp.eq.b32 	%p49, %r305, 1;
	selp.f64 	%fd644, 0dBDA8FF8320FD8164, 0d3DE5DB65F9785EBA, %p49;
	ld.global.nc.v2.f64 	{%fd645, %fd646}, [%rd58];
	fma.rn.f64 	%fd647, %fd644, %fd643, %fd645;
	fma.rn.f64 	%fd648, %fd647, %fd643, %fd646;
	ld.global.nc.v2.f64 	{%fd649, %fd650}, [%rd58+16];
	fma.rn.f64 	%fd651, %fd648, %fd643, %fd649;
	fma.rn.f64 	%fd652, %fd651, %fd643, %fd650;
	ld.global.nc.v2.f64 	{%fd653, %fd654}, [%rd58+32];
	fma.rn.f64 	%fd655, %fd652, %fd643, %fd653;
	fma.rn.f64 	%fd656, %fd655, %fd643, %fd654;
	fma.rn.f64 	%fd657, %fd656, %fd2128, %fd2128;
	fma.rn.f64 	%fd658, %fd656, %fd643, 0d3FF0000000000000;
	selp.f64 	%fd659, %fd658, %fd657, %p49;
	and.b32  	%r306, %r593, 2;
	setp.eq.s32 	%p50, %r306, 0;
	mov.f64 	%fd660, 0d0000000000000000;
	sub.f64 	%fd661, %fd660, %fd659;
	selp.f64 	%fd662, %fd659, %fd661, %p50;
	add.f64 	%fd663, %fd81, %fd662;
	mul.f64 	%fd664, %fd74, %fd663;
	mul.f64 	%fd666, %fd2109, %fd665;
	{ // callseq 8, 0
	.param .b64 param0;
	st.param.f64 	[param0], %fd10;
	.param .b64 param1;
	st.param.f64 	[param1], 0d4000000000000000;
	.param .b64 retval0;
	call.uni (retval0), 
	__internal_accurate_pow, 
	(
	param0, 
	param1
	);
	ld.param.f64 	%fd667, [retval0];
	} // callseq 8
	neg.f64 	%fd669, %fd667;
	selp.f64 	%fd670, %fd669, %fd667, %p1;
	selp.f64 	%fd671, %fd11, %fd670, %p48;
	mov.f64 	%fd672, 0d4000000000000000;
	add.rn.f64 	%fd673, %fd3, %fd672;
	selp.f64 	%fd674, %fd673, %fd671, %p46;
	selp.f64 	%fd675, %fd674, %fd12, %p45;
	selp.f64 	%fd676, %fd675, %fd671, %p47;
	selp.f64 	%fd677, 0d3FF0000000000000, %fd676, %p44;
	div.rn.f64 	%fd678, %fd666, %fd677;
	mov.f64 	%fd679, 0d3FF0000000000000;
	sub.f64 	%fd88, %fd679, %fd678;
	mul.f64 	%fd680, %fd664, %fd88;
	mul.f64 	%fd681, %fd45, %fd57;
	mul.f64 	%fd682, %fd681, %fd69;
	mul.f64 	%fd683, %fd51, %fd63;
	sub.f64 	%fd684, %fd682, %fd683;
	mul.f64 	%fd685, %fd9, %fd3;
	div.rn.f64 	%fd89, %fd73, %fd685;
	sub.f64 	%fd686, %fd81, %fd662;
	mul.f64 	%fd687, %fd686, %fd89;
	mul.f64 	%fd688, %fd39, %fd63;
	mul.f64 	%fd689, %fd2111, %fd688;
	div.rn.f64 	%fd690, %fd689, %fd4;
	mul.f64 	%fd691, %fd57, %fd69;
	mul.f64 	%fd692, %fd45, %fd51;
	mul.f64 	%fd693, %fd692, %fd63;
	sub.f64 	%fd694, %fd691, %fd693;
	sub.f64 	%fd90, %fd2109, %fd665;
	mul.f64 	%fd695, %fd694, %fd90;
	sub.f64 	%fd696, %fd690, %fd695;
	mul.f64 	%fd697, %fd687, %fd696;
	fma.rn.f64 	%fd2143, %fd684, %fd680, %fd697;
	@%p43 bra 	$L__BB0_80;
	neg.s32 	%r594, %r243;
	add.s64 	%rd280, %rd3, 8;
	add.s64 	%rd279, %rd2, 8;
	add.s64 	%rd282, %rd5, 24;
	add.s64 	%rd281, %rd4, 8;
	add.s64 	%rd278, %rd1, 8;
$L__BB0_42:
	ld.global.f64 	%fd93, [%rd278];
	ld.global.f64 	%fd94, [%rd279];
	ld.global.f64 	%fd95, [%rd280];
	ld.global.f64 	%fd96, [%rd281];
	ld.global.f64 	%fd97, [%rd282+-8];
	ld.global.f64 	%fd98, [%rd282];
	abs.f64 	%fd99, %fd93;
	setp.neu.f64 	%p51, %fd99, 0d7FF0000000000000;
	@%p51 bra 	$L__BB0_44;
	mov.f64 	%fd703, 0d0000000000000000;
	mul.rn.f64 	%fd2130, %fd93, %fd703;
	mov.b32 	%r595, 0;
	bra.uni 	$L__BB0_46;
$L__BB0_44:
	mul.f64 	%fd698, %fd93, 0d3FE45F306DC9C883;
	cvt.rni.s32.f64 	%r595, %fd698;
	cvt.rn.f64.s32 	%fd699, %r595;
	fma.rn.f64 	%fd700, %fd699, 0dBFF921FB54442D18, %fd93;
	fma.rn.f64 	%fd701, %fd699, 0dBC91A62633145C00, %fd700;
	fma.rn.f64 	%fd2130, %fd699, 0dB97B839A252049C0, %fd701;
	setp.ltu.f64 	%p52, %fd99, 0d41E0000000000000;
	@%p52 bra 	$L__BB0_46;
	{ // callseq 9, 0
	.param .b64 param0;
	st.param.f64 	[param0], %fd93;
	.param .align 16 .b8 retval0[16];
	call.uni (retval0), 
	__internal_trig_reduction_slowpathd, 
	(
	param0
	);
	ld.param.f64 	%fd2130, [retval0];
	ld.param.b32 	%r595, [retval0+8];
	} // callseq 9
$L__BB0_46:
	shl.b32 	%r309, %r595, 6;
	cvt.u64.u32 	%rd59, %r309;
	and.b64  	%rd60, %rd59, 64;
	mov.u64 	%rd61, __cudart_sin_cos_coeffs;
	add.s64 	%rd62, %rd61, %rd60;
	mul.rn.f64 	%fd704, %fd2130, %fd2130;
	and.b32  	%r310, %r595, 1;
	setp.eq.b32 	%p54, %r310, 1;
	selp.f64 	%fd705, 0dBDA8FF8320FD8164, 0d3DE5DB65F9785EBA, %p54;
	ld.global.nc.v2.f64 	{%fd706, %fd707}, [%rd62];
	fma.rn.f64 	%fd708, %fd705, %fd704, %fd706;
	fma.rn.f64 	%fd709, %fd708, %fd704, %fd707;
	ld.global.nc.v2.f64 	{%fd710, %fd711}, [%rd62+16];
	fma.rn.f64 	%fd712, %fd709, %fd704, %fd710;
	fma.rn.f64 	%fd713, %fd712, %fd704, %fd711;
	ld.global.nc.v2.f64 	{%fd714, %fd715}, [%rd62+32];
	fma.rn.f64 	%fd716, %fd713, %fd704, %fd714;
	fma.rn.f64 	%fd717, %fd716, %fd704, %fd715;
	fma.rn.f64 	%fd718, %fd717, %fd2130, %fd2130;
	fma.rn.f64 	%fd719, %fd717, %fd704, 0d3FF0000000000000;
	selp.f64 	%fd720, %fd719, %fd718, %p54;
	and.b32  	%r311, %r595, 2;
	setp.eq.s32 	%p55, %r311, 0;
	mov.f64 	%fd721, 0d0000000000000000;
	sub.f64 	%fd722, %fd721, %fd720;
	selp.f64 	%fd104, %fd720, %fd722, %p55;
	@%p51 bra 	$L__BB0_48;
	mov.f64 	%fd728, 0d0000000000000000;
	mul.rn.f64 	%fd2132, %fd93, %fd728;
	mov.b32 	%r597, 1;
	bra.uni 	$L__BB0_51;
$L__BB0_48:
	mul.f64 	%fd723, %fd93, 0d3FE45F306DC9C883;
	cvt.rni.s32.f64 	%r596, %fd723;
	cvt.rn.f64.s32 	%fd724, %r596;
	fma.rn.f64 	%fd725, %fd724, 0dBFF921FB54442D18, %fd93;
	fma.rn.f64 	%fd726, %fd724, 0dBC91A62633145C00, %fd725;
	fma.rn.f64 	%fd2132, %fd724, 0dB97B839A252049C0, %fd726;
	setp.ltu.f64 	%p56, %fd99, 0d41E0000000000000;
	@%p56 bra 	$L__BB0_50;
	{ // callseq 10, 0
	.param .b64 param0;
	st.param.f64 	[param0], %fd93;
	.param .align 16 .b8 retval0[16];
	call.uni (retval0), 
	__internal_trig_reduction_slowpathd, 
	(
	param0
	);
	ld.param.f64 	%fd2132, [retval0];
	ld.param.b32 	%r596, [retval0+8];
	} // callseq 10
$L__BB0_50:
	add.s32 	%r597, %r596, 1;
$L__BB0_51:
	shl.b32 	%r314, %r597, 6;
	cvt.u64.u32 	%rd63, %r314;
	and.b64  	%rd64, %rd63, 64;
	mov.u64 	%rd65, __cudart_sin_cos_coeffs;
	add.s64 	%rd66, %rd65, %rd64;
	mul.rn.f64 	%fd729, %fd2132, %fd2132;
	and.b32  	%r315, %r597, 1;
	setp.eq.b32 	%p57, %r315, 1;
	selp.f64 	%fd730, 0dBDA8FF8320FD8164, 0d3DE5DB65F9785EBA, %p57;
	ld.global.nc.v2.f64 	{%fd731, %fd732}, [%rd66];
	fma.rn.f64 	%fd733, %fd730, %fd729, %fd731;
	fma.rn.f64 	%fd734, %fd733, %fd729, %fd732;
	ld.global.nc.v2.f64 	{%fd735, %fd736}, [%rd66+16];
	fma.rn.f64 	%fd737, %fd734, %fd729, %fd735;
	fma.rn.f64 	%fd738, %fd737, %fd729, %fd736;
	ld.global.nc.v2.f64 	{%fd739, %fd740}, [%rd66+32];
	fma.rn.f64 	%fd741, %fd738, %fd729, %fd739;
	fma.rn.f64 	%fd742, %fd741, %fd729, %fd740;
	fma.rn.f64 	%fd743, %fd742, %fd2132, %fd2132;
	fma.rn.f64 	%fd744, %fd742, %fd729, 0d3FF0000000000000;
	selp.f64 	%fd745, %fd744, %fd743, %p57;
	and.b32  	%r316, %r597, 2;
	setp.eq.s32 	%p58, %r316, 0;
	mov.f64 	%fd746, 0d0000000000000000;
	sub.f64 	%fd747, %fd746, %fd745;
	selp.f64 	%fd110, %fd745, %fd747, %p58;
	abs.f64 	%fd111, %fd94;
	setp.neu.f64 	%p59, %fd111, 0d7FF0000000000000;
	@%p59 bra 	$L__BB0_53;
	mov.f64 	%fd753, 0d0000000000000000;
	mul.rn.f64 	%fd2133, %fd94, %fd753;
	mov.b32 	%r598, 0;
	bra.uni 	$L__BB0_55;
$L__BB0_53:
	mul.f64 	%fd748, %fd94, 0d3FE45F306DC9C883;
	cvt.rni.s32.f64 	%r598, %fd748;
	cvt.rn.f64.s32 	%fd749, %r598;
	fma.rn.f64 	%fd750, %fd749, 0dBFF921FB54442D18, %fd94;
	fma.rn.f64 	%fd751, %fd749, 0dBC91A62633145C00, %fd750;
	fma.rn.f64 	%fd2133, %fd749, 0dB97B839A252049C0, %fd751;
	setp.ltu.f64 	%p60, %fd111, 0d41E0000000000000;
	@%p60 bra 	$L__BB0_55;
	{ // callseq 11, 0
	.param .b64 param0;
	st.param.f64 	[param0], %fd94;
	.param .align 16 .b8 retval0[16];
	call.uni (retval0), 
	__internal_trig_reduction_slowpathd, 
	(
	param0
	);
	ld.param.f64 	%fd2133, [retval0];
	ld.param.b32 	%r598, [retval0+8];
	} // callseq 11
$L__BB0_55:
	shl.b32 	%r319, %r598, 6;
	cvt.u64.u32 	%rd67, %r319;
	and.b64  	%rd68, %rd67, 64;
	mov.u64 	%rd69, __cudart_sin_cos_coeffs;
	add.s64 	%rd70, %rd69, %rd68;
	mul.rn.f64 	%fd754, %fd2133, %fd2133;
	and.b32  	%r320, %r598, 1;
	setp.eq.b32 	%p62, %r320, 1;
	selp.f64 	%fd755, 0dBDA8FF8320FD8164, 0d3DE5DB65F9785EBA, %p62;
	ld.global.nc.v2.f64 	{%fd756, %fd757}, [%rd70];
	fma.rn.f64 	%fd758, %fd755, %fd754, %fd756;
	fma.rn.f64 	%fd759, %fd758, %fd754, %fd757;
	ld.global.nc.v2.f64 	{%fd760, %fd761}, [%rd70+16];
	fma.rn.f64 	%fd762, %fd759, %fd754, %fd760;
	fma.rn.f64 	%fd763, %fd762, %fd754, %fd761;
	ld.global.nc.v2.f64 	{%fd764, %fd765}, [%rd70+32];
	fma.rn.f64 	%fd766, %fd763, %fd754, %fd764;
	fma.rn.f64 	%fd767, %fd766, %fd754, %fd765;
	fma.rn.f64 	%fd768, %fd767, %fd2133, %fd2133;
	fma.rn.f64 	%fd769, %fd767, %fd754, 0d3FF0000000000000;
	selp.f64 	%fd770, %fd769, %fd768, %p62;
	and.b32  	%r321, %r598, 2;
	setp.eq.s32 	%p63, %r321, 0;
	mov.f64 	%fd771, 0d0000000000000000;
	sub.f64 	%fd772, %fd771, %fd770;
	selp.f64 	%fd116, %fd770, %fd772, %p63;
	@%p59 bra 	$L__BB0_57;
	mov.f64 	%fd778, 0d0000000000000000;
	mul.rn.f64 	%fd2135, %fd94, %fd778;
	mov.b32 	%r600, 1;
	bra.uni 	$L__BB0_60;
$L__BB0_57:
	mul.f64 	%fd773, %fd94, 0d3FE45F306DC9C883;
	cvt.rni.s32.f64 	%r599, %fd773;
	cvt.rn.f64.s32 	%fd774, %r599;
	fma.rn.f64 	%fd775, %fd774, 0dBFF921FB54442D18, %fd94;
	fma.rn.f64 	%fd776, %fd774, 0dBC91A62633145C00, %fd775;
	fma.rn.f64 	%fd2135, %fd774, 0dB97B839A252049C0, %fd776;
	setp.ltu.f64 	%p64, %fd111, 0d41E0000000000000;
	@%p64 bra 	$L__BB0_59;
	{ // callseq 12, 0
	.param .b64 param0;
	st.param.f64 	[param0], %fd94;
	.param .align 16 .b8 retval0[16];
	call.uni (retval0), 
	__internal_trig_reduction_slowpathd, 
	(
	param0
	);
	ld.param.f64 	%fd2135, [retval0];
	ld.param.b32 	%r599, [retval0+8];
	} // callseq 12
$L__BB0_59:
	add.s32 	%r600, %r599, 1;
$L__BB0_60:
	shl.b32 	%r324, %r600, 6;
	cvt.u64.u32 	%rd71, %r324;
	and.b64  	%rd72, %rd71, 64;
	mov.u64 	%rd73, __cudart_sin_cos_coeffs;
	add.s64 	%rd74, %rd73, %rd72;
	mul.rn.f64 	%fd779, %fd2135, %fd2135;
	and.b32  	%r325, %r600, 1;
	setp.eq.b32 	%p65, %r325, 1;
	selp.f64 	%fd780, 0dBDA8FF8320FD8164, 0d3DE5DB65F9785EBA, %p65;
	ld.global.nc.v2.f64 	{%fd781, %fd782}, [%rd74];
	fma.rn.f64 	%fd783, %fd780, %fd779, %fd781;
	fma.rn.f64 	%fd784, %fd783, %fd779, %fd782;
	ld.global.nc.v2.f64 	{%fd785, %fd786}, [%rd74+16];
	fma.rn.f64 	%fd787, %fd784, %fd779, %fd785;
	fma.rn.f64 	%fd788, %fd787, %fd779, %fd786;
	ld.global.nc.v2.f64 	{%fd789, %fd790}, [%rd74+32];
	fma.rn.f64 	%fd791, %fd788, %fd779, %fd789;
	fma.rn.f64 	%fd792, %fd791, %fd779, %fd790;
	fma.rn.f64 	%fd793, %fd792, %fd2135, %fd2135;
	fma.rn.f64 	%fd794, %fd792, %fd779, 0d3FF0000000000000;
	selp.f64 	%fd795, %fd794, %fd793, %p65;
	and.b32  	%r326, %r600, 2;
	setp.eq.s32 	%p66, %r326, 0;
	mov.f64 	%fd796, 0d0000000000000000;
	sub.f64 	%fd797, %fd796, %fd795;
	selp.f64 	%fd122, %fd795, %fd797, %p66;
	abs.f64 	%fd123, %fd96;
	setp.neu.f64 	%p67, %fd123, 0d7FF0000000000000;
	@%p67 bra 	$L__BB0_62;
	mov.f64 	%fd803, 0d0000000000000000;
	mul.rn.f64 	%fd2136, %fd96, %fd803;
	mov.b32 	%r601, 0;
	bra.uni 	$L__BB0_64;
$L__BB0_62:
	mul.f64 	%fd798, %fd96, 0d3FE45F306DC9C883;
	cvt.rni.s32.f64 	%r601, %fd798;
	cvt.rn.f64.s32 	%fd799, %r601;
	fma.rn.f64 	%fd800, %fd799, 0dBFF921FB54442D18, %fd96;
	fma.rn.f64 	%fd801, %fd799, 0dBC91A62633145C00, %fd800;
	fma.rn.f64 	%fd2136, %fd799, 0dB97B839A252049C0, %fd801;
	setp.ltu.f64 	%p68, %fd123, 0d41E0000000000000;
	@%p68 bra 	$L__BB0_64;
	{ // callseq 13, 0
	.param .b64 param0;
	st.param.f64 	[param0], %fd96;
	.param .align 16 .b8 retval0[16];
	call.uni (retval0), 
	__internal_trig_reduction_slowpathd, 
	(
	param0
	);
	ld.param.f64 	%fd2136, [retval0];
	ld.param.b32 	%r601, [retval0+8];
	} // callseq 13
$L__BB0_64:
	shl.b32 	%r329, %r601, 6;
	cvt.u64.u32 	%rd75, %r329;
	and.b64  	%rd76, %rd75, 64;
	mov.u64 	%rd77, __cudart_sin_cos_coeffs;
	add.s64 	%rd78, %rd77, %rd76;
	mul.rn.f64 	%fd804, %fd2136, %fd2136;
	and.b32  	%r330, %r601, 1;
	setp.eq.b32 	%p70, %r330, 1;
	selp.f64 	%fd805, 0dBDA8FF8320FD8164, 0d3DE5DB65F9785EBA, %p70;
	ld.global.nc.v2.f64 	{%fd806, %fd807}, [%rd78];
	fma.rn.f64 	%fd808, %fd805, %fd804, %fd806;
	fma.rn.f64 	%fd809, %fd808, %fd804, %fd807;
	ld.global.nc.v2.f64 	{%fd810, %fd811}, [%rd78+16];
	fma.rn.f64 	%fd812, %fd809, %fd804, %fd810;
	fma.rn.f64 	%fd813, %fd812, %fd804, %fd811;
	ld.global.nc.v2.f64 	{%fd814, %fd815}, [%rd78+32];
	fma.rn.f64 	%fd816, %fd813, %fd804, %fd814;
	fma.rn.f64 	%fd817, %fd816, %fd804, %fd815;
	fma.rn.f64 	%fd818, %fd817, %fd2136, %fd2136;
	fma.rn.f64 	%fd819, %fd817, %fd804, 0d3FF0000000000000;
	selp.f64 	%fd820, %fd819, %fd818, %p70;
	and.b32  	%r331, %r601, 2;
	setp.eq.s32 	%p71, %r331, 0;
	mov.f64 	%fd821, 0d0000000000000000;
	sub.f64 	%fd822, %fd821, %fd820;
	selp.f64 	%fd128, %fd820, %fd822, %p71;
	@%p67 bra 	$L__BB0_66;
	mov.f64 	%fd828, 0d0000000000000000;
	mul.rn.f64 	%fd2138, %fd96, %fd828;
	mov.b32 	%r603, 1;
	bra.uni 	$L__BB0_69;
$L__BB0_66:
	mul.f64 	%fd823, %fd96, 0d3FE45F306DC9C883;
	cvt.rni.s32.f64 	%r602, %fd823;
	cvt.rn.f64.s32 	%fd824, %r602;
	fma.rn.f64 	%fd825, %fd824, 0dBFF921FB54442D18, %fd96;
	fma.rn.f64 	%fd826, %fd824, 0dBC91A62633145C00, %fd825;
	fma.rn.f64 	%fd2138, %fd824, 0dB97B839A252049C0, %fd826;
	setp.ltu.f64 	%p72, %fd123, 0d41E0000000000000;
	@%p72 bra 	$L__BB0_68;
	{ // callseq 14, 0
	.param .b64 param0;
	st.param.f64 	[param0], %fd96;
	.param .align 16 .b8 retval0[16];
	call.uni (retval0), 
	__internal_trig_reduction_slowpathd, 
	(
	param0
	);
	ld.param.f64 	%fd2138, [retval0];
	ld.param.b32 	%r602, [retval0+8];
	} // callseq 14
$L__BB0_68:
	add.s32 	%r603, %r602, 1;
$L__BB0_69:
	div.rn.f64 	%fd829, %fd95, %fd3;
	mul.f64 	%fd830, %fd4, %fd829;
	mul.f64 	%fd831, %fd95, %fd4;
	mul.f64 	%fd832, %fd5, %fd831;
	shl.b32 	%r334, %r603, 6;
	cvt.u64.u32 	%rd79, %r334;
	and.b64  	%rd80, %rd79, 64;
	mov.u64 	%rd81, __cudart_sin_cos_coeffs;
	add.s64 	%rd82, %rd81, %rd80;
	mul.rn.f64 	%fd833, %fd2138, %fd2138;
	and.b32  	%r335, %r603, 1;
	setp.eq.b32 	%p73, %r335, 1;
	selp.f64 	%fd834, 0dBDA8FF8320FD8164, 0d3DE5DB65F9785EBA, %p73;
	ld.global.nc.v2.f64 	{%fd835, %fd836}, [%rd82];
	fma.rn.f64 	%fd837, %fd834, %fd833, %fd835;
	fma.rn.f64 	%fd838, %fd837, %fd833, %fd836;
	ld.global.nc.v2.f64 	{%fd839, %fd840}, [%rd82+16];
	fma.rn.f64 	%fd841, %fd838, %fd833, %fd839;
	fma.rn.f64 	%fd842, %fd841, %fd833, %fd840;
	ld.global.nc.v2.f64 	{%fd843, %fd844}, [%rd82+32];
	fma.rn.f64 	%fd845, %fd842, %fd833, %fd843;
	fma.rn.f64 	%fd846, %fd845, %fd833, %fd844;
	fma.rn.f64 	%fd847, %fd846, %fd2138, %fd2138;
	fma.rn.f64 	%fd848, %fd846, %fd833, 0d3FF0000000000000;
	selp.f64 	%fd849, %fd848, %fd847, %p73;
	and.b32  	%r336, %r603, 2;
	setp.eq.s32 	%p74, %r336, 0;
	mov.f64 	%fd850, 0d0000000000000000;
	sub.f64 	%fd851, %fd850, %fd849;
	selp.f64 	%fd134, %fd849, %fd851, %p74;
	mul.f64 	%fd852, %fd5, %fd830;
	mul.f64 	%fd853, %fd852, %fd110;
	add.f64 	%fd854, %fd830, %fd853;
	mul.f64 	%fd855, %fd2115, %fd854;
	mul.f64 	%fd856, %fd831, %fd110;
	add.f64 	%fd857, %fd832, %fd856;
	mul.f64 	%fd858, %fd2112, %fd857;
	sub.f64 	%fd859, %fd855, %fd858;
	mul.f64 	%fd860, %fd95, %fd104;
	mul.f64 	%fd861, %fd2114, %fd122;
	fma.rn.f64 	%fd862, %fd2212, %fd116, %fd861;
	mul.f64 	%fd863, %fd860, %fd862;
	sub.f64 	%fd864, %fd859, %fd863;
	add.f64 	%fd135, %fd97, %fd864;
	sub.f64 	%fd865, %fd830, %fd853;
	sub.f64 	%fd866, %fd856, %fd832;
	mul.f64 	%fd867, %fd2112, %fd866;
	fma.rn.f64 	%fd868, %fd2115, %fd865, %fd867;
	add.f64 	%fd869, %fd868, %fd863;
	add.f64 	%fd136, %fd98, %fd869;
	mul.f64 	%fd870, %fd829, %fd6;
	div.rn.f64 	%fd871, %fd870, %fd7;
	sqrt.rn.f64 	%fd137, %fd871;
	abs.f64 	%fd138, %fd135;
	setp.neu.f64 	%p75, %fd138, 0d7FF0000000000000;
	@%p75 bra 	$L__BB0_71;
	mov.f64 	%fd877, 0d0000000000000000;
	mul.rn.f64 	%fd2140, %fd135, %fd877;
	mov.b32 	%r605, 1;
	bra.uni 	$L__BB0_74;
$L__BB0_71:
	mul.f64 	%fd872, %fd135, 0d3FE45F306DC9C883;
	cvt.rni.s32.f64 	%r604, %fd872;
	cvt.rn.f64.s32 	%fd873, %r604;
	fma.rn.f64 	%fd874, %fd873, 0dBFF921FB54442D18, %fd135;
	fma.rn.f64 	%fd875, %fd873, 0dBC91A62633145C00, %fd874;
	fma.rn.f64 	%fd2140, %fd873, 0dB97B839A252049C0, %fd875;
	setp.ltu.f64 	%p76, %fd138, 0d41E0000000000000;
	@%p76 bra 	$L__BB0_73;
	{ // callseq 15, 0
	.param .b64 param0;
	st.param.f64 	[param0], %fd135;
	.param .align 16 .b8 retval0[16];
	call.uni (retval0), 
	__internal_trig_reduction_slowpathd, 
	(
	param0
	);
	ld.param.f64 	%fd2140, [retval0];
	ld.param.b32 	%r604, [retval0+8];
	} // callseq 15
$L__BB0_73:
	add.s32 	%r605, %r604, 1;
$L__BB0_74:
	shl.b32 	%r339, %r605, 6;
	cvt.u64.u32 	%rd83, %r339;
	and.b64  	%rd84, %rd83, 64;
	mov.u64 	%rd85, __cudart_sin_cos_coeffs;
	add.s64 	%rd86, %rd85, %rd84;
	mul.rn.f64 	%fd878, %fd2140, %fd2140;
	and.b32  	%r340, %r605, 1;
	setp.eq.b32 	%p77, %r340, 1;
	selp.f64 	%fd879, 0dBDA8FF8320FD8164, 0d3DE5DB65F9785EBA, %p77;
	ld.global.nc.v2.f64 	{%fd880, %fd881}, [%rd86];
	fma.rn.f64 	%fd882, %fd879, %fd878, %fd880;
	fma.rn.f64 	%fd883, %fd882, %fd878, %fd881;
	ld.global.nc.v2.f64 	{%fd884, %fd885}, [%rd86+16];
	fma.rn.f64 	%fd886, %fd883, %fd878, %fd884;
	fma.rn.f64 	%fd887, %fd886, %fd878, %fd885;
	ld.global.nc.v2.f64 	{%fd888, %fd889}, [%rd86+32];
	fma.rn.f64 	%fd890, %fd887, %fd878, %fd888;
	fma.rn.f64 	%fd891, %fd890, %fd878, %fd889;
	fma.rn.f64 	%fd892, %fd891, %fd2140, %fd2140;
	fma.rn.f64 	%fd893, %fd891, %fd878, 0d3FF0000000000000;
	selp.f64 	%fd894, %fd893, %fd892, %p77;
	and.b32  	%r341, %r605, 2;
	setp.eq.s32 	%p78, %r341, 0;
	mov.f64 	%fd895, 0d0000000000000000;
	sub.f64 	%fd896, %fd895, %fd894;
	selp.f64 	%fd144, %fd894, %fd896, %p78;
	abs.f64 	%fd145, %fd136;
	setp.neu.f64 	%p79, %fd145, 0d7FF0000000000000;
	@%p79 bra 	$L__BB0_76;
	mov.f64 	%fd902, 0d0000000000000000;
	mul.rn.f64 	%fd2142, %fd136, %fd902;
	mov.b32 	%r607, 1;
	bra.uni 	$L__BB0_79;
$L__BB0_76:
	mul.f64 	%fd897, %fd136, 0d3FE45F306DC9C883;
	cvt.rni.s32.f64 	%r606, %fd897;
	cvt.rn.f64.s32 	%fd898, %r606;
	fma.rn.f64 	%fd899, %fd898, 0dBFF921FB54442D18, %fd136;
	fma.rn.f64 	%fd900, %fd898, 0dBC91A62633145C00, %fd899;
	fma.rn.f64 	%fd2142, %fd898, 0dB97B839A252049C0, %fd900;
	setp.ltu.f64 	%p80, %fd145, 0d41E0000000000000;
	@%p80 bra 	$L__BB0_78;
	{ // callseq 16, 0
	.param .b64 param0;
	st.param.f64 	[param0], %fd136;
	.param .align 16 .b8 retval0[16];
	call.uni (retval0), 
	__internal_trig_reduction_slowpathd, 
	(
	param0
	);
	ld.param.f64 	%fd2142, [retval0];
	ld.param.b32 	%r606, [retval0+8];
	} // callseq 16
$L__BB0_78:
	add.s32 	%r607, %r606, 1;
$L__BB0_79:
	mul.f64 	%fd903, %fd8, %fd137;
	shl.b32 	%r344, %r607, 6;
	cvt.u64.u32 	%rd87, %r344;
	and.b64  	%rd88, %rd87, 64;
	mov.u64 	%rd89, __cudart_sin_cos_coeffs;
	add.s64 	%rd90, %rd89, %rd88;
	mul.rn.f64 	%fd904, %fd2142, %fd2142;
	and.b32  	%r345, %r607, 1;
	setp.eq.b32 	%p81, %r345, 1;
	selp.f64 	%fd905, 0dBDA8FF8320FD8164, 0d3DE5DB65F9785EBA, %p81;
	ld.global.nc.v2.f64 	{%fd906, %fd907}, [%rd90];
	fma.rn.f64 	%fd908, %fd905, %fd904, %fd906;
	fma.rn.f64 	%fd909, %fd908, %fd904, %fd907;
	ld.global.nc.v2.f64 	{%fd910, %fd911}, [%rd90+16];
	fma.rn.f64 	%fd912, %fd909, %fd904, %fd910;
	fma.rn.f64 	%fd913, %fd912, %fd904, %fd911;
	ld.global.nc.v2.f64 	{%fd914, %fd915}, [%rd90+32];
	fma.rn.f64 	%fd916, %fd913, %fd904, %fd914;
	fma.rn.f64 	%fd917, %fd916, %fd904, %fd915;
	fma.rn.f64 	%fd918, %fd917, %fd2142, %fd2142;
	fma.rn.f64 	%fd919, %fd917, %fd904, 0d3FF0000000000000;
	selp.f64 	%fd920, %fd919, %fd918, %p81;
	and.b32  	%r346, %r607, 2;
	setp.eq.s32 	%p82, %r346, 0;
	mov.f64 	%fd921, 0d0000000000000000;
	sub.f64 	%fd922, %fd921, %fd920;
	selp.f64 	%fd923, %fd920, %fd922, %p82;
	add.f64 	%fd924, %fd144, %fd923;
	div.rn.f64 	%fd925, %fd903, %fd9;
	mul.f64 	%fd926, %fd925, %fd924;
	mul.f64 	%fd927, %fd926, %fd88;
	mul.f64 	%fd928, %fd110, %fd122;
	mul.f64 	%fd929, %fd928, %fd134;
	mul.f64 	%fd930, %fd116, %fd128;
	sub.f64 	%fd931, %fd929, %fd930;
	mul.f64 	%fd932, %fd9, %fd3;
	div.rn.f64 	%fd933, %fd903, %fd932;
	sub.f64 	%fd934, %fd144, %fd923;
	mul.f64 	%fd935, %fd934, %fd933;
	mul.f64 	%fd936, %fd104, %fd128;
	mul.f64 	%fd937, %fd2110, %fd936;
	div.rn.f64 	%fd938, %fd937, %fd4;
	mul.f64 	%fd939, %fd122, %fd134;
	mul.f64 	%fd940, %fd110, %fd116;
	mul.f64 	%fd941, %fd940, %fd128;
	sub.f64 	%fd942, %fd939, %fd941;
	mul.f64 	%fd943, %fd942, %fd90;
	sub.f64 	%fd944, %fd938, %fd943;
	mul.f64 	%fd945, %fd935, %fd944;
	fma.rn.f64 	%fd946, %fd931, %fd927, %fd945;
	add.f64 	%fd2143, %fd2143, %fd946;
	add.s32 	%r594, %r594, 1;
	add.s64 	%rd282, %rd282, 16;
	add.s64 	%rd281, %rd281, 8;
	add.s64 	%rd280, %rd280, 8;
	add.s64 	%rd279, %rd279, 8;
	add.s64 	%rd278, %rd278, 8;
	setp.ne.s32 	%p83, %r594, -1;
	@%p83 bra 	$L__BB0_42;
$L__BB0_80:
	setp.neu.f64 	%p84, %fd34, 0d7FF0000000000000;
	fma.rn.f64 	%fd153, %fd2143, %fd947, %fd2111;
	@%p84 bra 	$L__BB0_82;
	mov.f64 	%fd953, 0d0000000000000000;
	mul.rn.f64 	%fd2144, %fd24, %fd953;
	mov.b32 	%r608, 0;
	bra.uni 	$L__BB0_84;
$L__BB0_82:
	mul.f64 	%fd948, %fd24, 0d3FE45F306DC9C883;
	cvt.rni.s32.f64 	%r608, %fd948;
	cvt.rn.f64.s32 	%fd949, %r608;
	fma.rn.f64 	%fd950, %fd949, 0dBFF921FB54442D18, %fd24;
	fma.rn.f64 	%fd951, %fd949, 0dBC91A62633145C00, %fd950;
	fma.rn.f64 	%fd2144, %fd949, 0dB97B839A252049C0, %fd951;
	setp.ltu.f64 	%p85, %fd34, 0d41E0000000000000;
	@%p85 bra 	$L__BB0_84;
	{ // callseq 17, 0
	.param .b64 param0;
	st.param.f64 	[param0], %fd24;
	.param .align 16 .b8 retval0[16];
	call.uni (retval0), 
	__internal_trig_reduction_slowpathd, 
	(
	param0
	);
	ld.param.f64 	%fd2144, [retval0];
	ld.param.b32 	%r608, [retval0+8];
	} // callseq 17
$L__BB0_84:
	setp.neu.f64 	%p86, %fd34, 0d7FF0000000000000;
	shl.b32 	%r349, %r608, 6;
	cvt.u64.u32 	%rd91, %r349;
	and.b64  	%rd92, %rd91, 64;
	mov.u64 	%rd93, __cudart_sin_cos_coeffs;
	add.s64 	%rd94, %rd93, %rd92;
	mul.rn.f64 	%fd954, %fd2144, %fd2144;
	and.b32  	%r350, %r608, 1;
	setp.eq.b32 	%p87, %r350, 1;
	selp.f64 	%fd955, 0dBDA8FF8320FD8164, 0d3DE5DB65F9785EBA, %p87;
	ld.global.nc.v2.f64 	{%fd956, %fd957}, [%rd94];
	fma.rn.f64 	%fd958, %fd955, %fd954, %fd956;
	fma.rn.f64 	%fd959, %fd958, %fd954, %fd957;
	ld.global.nc.v2.f64 	{%fd960, %fd961}, [%rd94+16];
	fma.rn.f64 	%fd962, %fd959, %fd954, %fd960;
	fma.rn.f64 	%fd963, %fd962, %fd954, %fd961;
	ld.global.nc.v2.f64 	{%fd964, %fd965}, [%rd94+32];
	fma.rn.f64 	%fd966, %fd963, %fd954, %fd964;
	fma.rn.f64 	%fd967, %fd966, %fd954, %fd965;
	fma.rn.f64 	%fd968, %fd967, %fd2144, %fd2144;
	fma.rn.f64 	%fd969, %fd967, %fd954, 0d3FF0000000000000;
	selp.f64 	%fd970, %fd969, %fd968, %p87;
	and.b32  	%r351, %r608, 2;
	setp.eq.s32 	%p88, %r351, 0;
	mov.f64 	%fd971, 0d0000000000000000;
	sub.f64 	%fd972, %fd971, %fd970;
	selp.f64 	%fd158, %fd970, %fd972, %p88;
	@%p86 bra 	$L__BB0_86;
	mov.f64 	%fd978, 0d0000000000000000;
	mul.rn.f64 	%fd2146, %fd24, %fd978;
	mov.b32 	%r610, 1;
	bra.uni 	$L__BB0_89;
$L__BB0_86:
	mul.f64 	%fd973, %fd24, 0d3FE45F306DC9C883;
	cvt.rni.s32.f64 	%r609, %fd973;
	cvt.rn.f64.s32 	%fd974, %r609;
	fma.rn.f64 	%fd975, %fd974, 0dBFF921FB54442D18, %fd24;
	fma.rn.f64 	%fd976, %fd974, 0dBC91A62633145C00, %fd975;
	fma.rn.f64 	%fd2146, %fd974, 0dB97B839A252049C0, %fd976;
	setp.ltu.f64 	%p89, %fd34, 0d41E0000000000000;
	@%p89 bra 	$L__BB0_88;
	{ // callseq 18, 0
	.param .b64 param0;
	st.param.f64 	[param0], %fd24;
	.param .align 16 .b8 retval0[16];
	call.uni (retval0), 
	__internal_trig_reduction_slowpathd, 
	(
	param0
	);
	ld.param.f64 	%fd2146, [retval0];
	ld.param.b32 	%r609, [retval0+8];
	} // callseq 18
$L__BB0_88:
	add.s32 	%r610, %r609, 1;
$L__BB0_89:
	setp.neu.f64 	%p90, %fd46, 0d7FF0000000000000;
	shl.b32 	%r354, %r610, 6;
	cvt.u64.u32 	%rd95, %r354;
	and.b64  	%rd96, %rd95, 64;
	add.s64 	%rd98, %rd93, %rd96;
	mul.rn.f64 	%fd979, %fd2146, %fd2146;
	and.b32  	%r355, %r610, 1;
	setp.eq.b32 	%p91, %r355, 1;
	selp.f64 	%fd980, 0dBDA8FF8320FD8164, 0d3DE5DB65F9785EBA, %p91;
	ld.global.nc.v2.f64 	{%fd981, %fd982}, [%rd98];
	fma.rn.f64 	%fd983, %fd980, %fd979, %fd981;
	fma.rn.f64 	%fd984, %fd983, %fd979, %fd982;
	ld.global.nc.v2.f64 	{%fd985, %fd986}, [%rd98+16];
	fma.rn.f64 	%fd987, %fd984, %fd979, %fd985;
	fma.rn.f64 	%fd988, %fd987, %fd979, %fd986;
	ld.global.nc.v2.f64 	{%fd989, %fd990}, [%rd98+32];
	fma.rn.f64 	%fd991, %fd988, %fd979, %fd989;
	fma.rn.f64 	%fd992, %fd991, %fd979, %fd990;
	fma.rn.f64 	%fd993, %fd992, %fd2146, %fd2146;
	fma.rn.f64 	%fd994, %fd992, %fd979, 0d3FF0000000000000;
	selp.f64 	%fd995, %fd994, %fd993, %p91;
	and.b32  	%r356, %r610, 2;
	setp.eq.s32 	%p92, %r356, 0;
	mov.f64 	%fd996, 0d0000000000000000;
	sub.f64 	%fd997, %fd996, %fd995;
	selp.f64 	%fd164, %fd995, %fd997, %p92;
	@%p90 bra 	$L__BB0_91;
	mov.f64 	%fd1003, 0d0000000000000000;
	mul.rn.f64 	%fd2147, %fd25, %fd1003;
	mov.b32 	%r611, 0;
	bra.uni 	$L__BB0_93;
$L__BB0_91:
	mul.f64 	%fd998, %fd25, 0d3FE45F306DC9C883;
	cvt.rni.s32.f64 	%r611, %fd998;
	cvt.rn.f64.s32 	%fd999, %r611;
	fma.rn.f64 	%fd1000, %fd999, 0dBFF921FB54442D18, %fd25;
	fma.rn.f64 	%fd1001, %fd999, 0dBC91A62633145C00, %fd1000;
	fma.rn.f64 	%fd2147, %fd999, 0dB97B839A252049C0, %fd1001;
	setp.ltu.f64 	%p93, %fd46, 0d41E0000000000000;
	@%p93 bra 	$L__BB0_93;
	{ // callseq 19, 0
	.param .b64 param0;
	st.param.f64 	[param0], %fd25;
	.param .align 16 .b8 retval0[16];
	call.uni (retval0), 
	__internal_trig_reduction_slowpathd, 
	(
	param0
	);
	ld.param.f64 	%fd2147, [retval0];
	ld.param.b32 	%r611, [retval0+8];
	} // callseq 19
$L__BB0_93:
	setp.neu.f64 	%p94, %fd46, 0d7FF0000000000000;
	shl.b32 	%r359, %r611, 6;
	cvt.u64.u32 	%rd99, %r359;
	and.b64  	%rd100, %rd99, 64;
	add.s64 	%rd102, %rd93, %rd100;
	mul.rn.f64 	%fd1004, %fd2147, %fd2147;
	and.b32  	%r360, %r611, 1;
	setp.eq.b32 	%p95, %r360, 1;
	selp.f64 	%fd1005, 0dBDA8FF8320FD8164, 0d3DE5DB65F9785EBA, %p95;
	ld.global.nc.v2.f64 	{%fd1006, %fd1007}, [%rd102];
	fma.rn.f64 	%fd1008, %fd1005, %fd1004, %fd1006;
	fma.rn.f64 	%fd1009, %fd1008, %fd1004, %fd1007;
	ld.global.nc.v2.f64 	{%fd1010, %fd1011}, [%rd102+16];
	fma.rn.f64 	%fd1012, %fd1009, %fd1004, %fd1010;
	fma.rn.f64 	%fd1013, %fd1012, %fd1004, %fd1011;
	ld.global.nc.v2.f64 	{%fd1014, %fd1015}, [%rd102+32];
	fma.rn.f64 	%fd1016, %fd1013, %fd1004, %fd1014;
	fma.rn.f64 	%fd1017, %fd1016, %fd1004, %fd1015;
	fma.rn.f64 	%fd1018, %fd1017, %fd2147, %fd2147;
	fma.rn.f64 	%fd1019, %fd1017, %fd1004, 0d3FF0000000000000;
	selp.f64 	%fd1020, %fd1019, %fd1018, %p95;
	and.b32  	%r361, %r611, 2;
	setp.eq.s32 	%p96, %r361, 0;
	mov.f64 	%fd1021, 0d0000000000000000;
	sub.f64 	%fd1022, %fd1021, %fd1020;
	selp.f64 	%fd169, %fd1020, %fd1022, %p96;
	@%p94 bra 	$L__BB0_95;
	mov.f64 	%fd1028, 0d0000000000000000;
	mul.rn.f64 	%fd2149, %fd25, %fd1028;
	mov.b32 	%r613, 1;
	bra.uni 	$L__BB0_98;
$L__BB0_95:
	mul.f64 	%fd1023, %fd25, 0d3FE45F306DC9C883;
	cvt.rni.s32.f64 	%r612, %fd1023;
	cvt.rn.f64.s32 	%fd1024, %r612;
	fma.rn.f64 	%fd1025, %fd1024, 0dBFF921FB54442D18, %fd25;
	fma.rn.f64 	%fd1026, %fd1024, 0dBC91A62633145C00, %fd1025;
	fma.rn.f64 	%fd2149, %fd1024, 0dB97B839A252049C0, %fd1026;
	setp.ltu.f64 	%p97, %fd46, 0d41E0000000000000;
	@%p97 bra 	$L__BB0_97;
	{ // callseq 20, 0
	.param .b64 param0;
	st.param.f64 	[param0], %fd25;
	.param .align 16 .b8 retval0[16];
	call.uni (retval0), 
	__internal_trig_reduction_slowpathd, 
	(
	param0
	);
	ld.param.f64 	%fd2149, [retval0];
	ld.param.b32 	%r612, [retval0+8];
	} // callseq 20
$L__BB0_97:
	add.s32 	%r613, %r612, 1;
$L__BB0_98:
	setp.neu.f64 	%p98, %fd58, 0d7FF0000000000000;
	shl.b32 	%r364, %r613, 6;
	cvt.u64.u32 	%rd103, %r364;
	and.b64  	%rd104, %rd103, 64;
	add.s64 	%rd106, %rd93, %rd104;
	mul.rn.f64 	%fd1029, %fd2149, %fd2149;
	and.b32  	%r365, %r613, 1;
	setp.eq.b32 	%p99, %r365, 1;
	selp.f64 	%fd1030, 0dBDA8FF8320FD8164, 0d3DE5DB65F9785EBA, %p99;
	ld.global.nc.v2.f64 	{%fd1031, %fd1032}, [%rd106];
	fma.rn.f64 	%fd1033, %fd1030, %fd1029, %fd1031;
	fma.rn.f64 	%fd1034, %fd1033, %fd1029, %fd1032;
	ld.global.nc.v2.f64 	{%fd1035, %fd1036}, [%rd106+16];
	fma.rn.f64 	%fd1037, %fd1034, %fd1029, %fd1035;
	fma.rn.f64 	%fd1038, %fd1037, %fd1029, %fd1036;
	ld.global.nc.v2.f64 	{%fd1039, %fd1040}, [%rd106+32];
	fma.rn.f64 	%fd1041, %fd1038, %fd1029, %fd1039;
	fma.rn.f64 	%fd1042, %fd1041, %fd1029, %fd1040;
	fma.rn.f64 	%fd1043, %fd1042, %fd2149, %fd2149;
	fma.rn.f64 	%fd1044, %fd1042, %fd1029, 0d3FF0000000000000;
	selp.f64 	%fd1045, %fd1044, %fd1043, %p99;
	and.b32  	%r366, %r613, 2;
	setp.eq.s32 	%p100, %r366, 0;
	mov.f64 	%fd1046, 0d0000000000000000;
	sub.f64 	%fd1047, %fd1046, %fd1045;
	selp.f64 	%fd175, %fd1045, %fd1047, %p100;
	@%p98 bra 	$L__BB0_100;
	mov.f64 	%fd1053, 0d0000000000000000;
	mul.rn.f64 	%fd2150, %fd27, %fd1053;
	mov.b32 	%r614, 0;
	bra.uni 	$L__BB0_102;
$L__BB0_100:
	mul.f64 	%fd1048, %fd27, 0d3FE45F306DC9C883;
	cvt.rni.s32.f64 	%r614, %fd1048;
	cvt.rn.f64.s32 	%fd1049, %r614;
	fma.rn.f64 	%fd1050, %fd1049, 0dBFF921FB54442D18, %fd27;
	fma.rn.f64 	%fd1051, %fd1049, 0dBC91A62633145C00, %fd1050;
	fma.rn.f64 	%fd2150, %fd1049, 0dB97B839A252049C0, %fd1051;
	setp.ltu.f64 	%p101, %fd58, 0d41E0000000000000;
	@%p101 bra 	$L__BB0_102;
	{ // callseq 21, 0
	.param .b64 param0;
	st.param.f64 	[param0], %fd27;
	.param .align 16 .b8 retval0[16];
	call.uni (retval0), 
	__internal_trig_reduction_slowpathd, 
	(
	param0
	);
	ld.param.f64 	%fd2150, [retval0];
	ld.param.b32 	%r614, [retval0+8];
	} // callseq 21
$L__BB0_102:
	shl.b32 	%r369, %r614, 6;
	cvt.u64.u32 	%rd107, %r369;
	and.b64  	%rd108, %rd107, 64;
	add.s64 	%rd110, %rd93, %rd108;
	mul.rn.f64 	%fd1054, %fd2150, %fd2150;
	and.b32  	%r370, %r614, 1;
	setp.eq.b32 	%p103, %r370, 1;
	selp.f64 	%fd1055, 0dBDA8FF8320FD8164, 0d3DE5DB65F9785EBA, %p103;
	ld.global.nc.v2.f64 	{%fd1056, %fd1057}, [%rd110];
	fma.rn.f64 	%fd1058, %fd1055, %fd1054, %fd1056;
	fma.rn.f64 	%fd1059, %fd1058, %fd1054, %fd1057;
	ld.global.nc.v2.f64 	{%fd1060, %fd1061}, [%rd110+16];
	fma.rn.f64 	%fd1062, %fd1059, %fd1054, %fd1060;
	fma.rn.f64 	%fd1063, %fd1062, %fd1054, %fd1061;
	ld.global.nc.v2.f64 	{%fd1064, %fd1065}, [%rd110+32];
	fma.rn.f64 	%fd1066, %fd1063, %fd1054, %fd1064;
	fma.rn.f64 	%fd1067, %fd1066, %fd1054, %fd1065;
	fma.rn.f64 	%fd1068, %fd1067, %fd2150, %fd2150;
	fma.rn.f64 	%fd1069, %fd1067, %fd1054, 0d3FF0000000000000;
	selp.f64 	%fd1070, %fd1069, %fd1068, %p103;
	and.b32  	%r371, %r614, 2;
	setp.eq.s32 	%p104, %r371, 0;
	mov.f64 	%fd1071, 0d0000000000000000;
	sub.f64 	%fd1072, %fd1071, %fd1070;
	selp.f64 	%fd180, %fd1070, %fd1072, %p104;
	@%p98 bra 	$L__BB0_104;
	mov.f64 	%fd1078, 0d0000000000000000;
	mul.rn.f64 	%fd2152, %fd27, %fd1078;
	mov.b32 	%r616, 1;
	bra.uni 	$L__BB0_107;
$L__BB0_104:
	mul.f64 	%fd1073, %fd27, 0d3FE45F306DC9C883;
	cvt.rni.s32.f64 	%r615, %fd1073;
	cvt.rn.f64.s32 	%fd1074, %r615;
	fma.rn.f64 	%fd1075, %fd1074, 0dBFF921FB54442D18, %fd27;
	fma.rn.f64 	%fd1076, %fd1074, 0dBC91A62633145C00, %fd1075;
	fma.rn.f64 	%fd2152, %fd1074, 0dB97B839A252049C0, %fd1076;
	setp.ltu.f64 	%p105, %fd58, 0d41E0000000000000;
	@%p105 bra 	$L__BB0_106;
	{ // callseq 22, 0
	.param .b64 param0;
	st.param.f64 	[param0], %fd27;
	.param .align 16 .b8 retval0[16];
	call.uni (retval0), 
	__internal_trig_reduction_slowpathd, 
	(
	param0
	);
	ld.param.f64 	%fd2152, [retval0];
	ld.param.b32 	%r615, [retval0+8];
	} // callseq 22
$L__BB0_106:
	add.s32 	%r616, %r615, 1;
$L__BB0_107:
	shl.b32 	%r374, %r616, 6;
	cvt.u64.u32 	%rd111, %r374;
	and.b64  	%rd112, %rd111, 64;
	add.s64 	%rd114, %rd93, %rd112;
	mul.rn.f64 	%fd1079, %fd2152, %fd2152;
	and.b32  	%r375, %r616, 1;
	setp.eq.b32 	%p106, %r375, 1;
	selp.f64 	%fd1080, 0dBDA8FF8320FD8164, 0d3DE5DB65F9785EBA, %p106;
	ld.global.nc.v2.f64 	{%fd1081, %fd1082}, [%rd114];
	fma.rn.f64 	%fd1083, %fd1080, %fd1079, %fd1081;
	fma.rn.f64 	%fd1084, %fd1083, %fd1079, %fd1082;
	ld.global.nc.v2.f64 	{%fd1085, %fd1086}, [%rd114+16];
	fma.rn.f64 	%fd1087, %fd1084, %fd1079, %fd1085;
	fma.rn.f64 	%fd1088, %fd1087, %fd1079, %fd1086;
	ld.global.nc.v2.f64 	{%fd1089, %fd1090}, [%rd114+32];
	fma.rn.f64 	%fd1091, %fd1088, %fd1079, %fd1089;
	fma.rn.f64 	%fd1092, %fd1091, %fd1079, %fd1090;
	fma.rn.f64 	%fd1093, %fd1092, %fd2152, %fd2152;
	fma.rn.f64 	%fd1094, %fd1092, %fd1079, 0d3FF0000000000000;
	selp.f64 	%fd1095, %fd1094, %fd1093, %p106;
	and.b32  	%r376, %r616, 2;
	setp.eq.s32 	%p107, %r376, 0;
	mov.f64 	%fd1096, 0d0000000000000000;
	sub.f64 	%fd1097, %fd1096, %fd1095;
	selp.f64 	%fd186, %fd1095, %fd1097, %p107;
	mul.f64 	%fd1098, %fd5, %fd31;
	mul.f64 	%fd1099, %fd1098, %fd164;
	add.f64 	%fd1100, %fd31, %fd1099;
	mul.f64 	%fd1101, %fd2115, %fd1100;
	mul.f64 	%fd1102, %fd26, %fd4;
	mul.f64 	%fd1103, %fd1102, %fd164;
	mul.f64 	%fd1104, %fd5, %fd1102;
	add.f64 	%fd1105, %fd1104, %fd1103;
	mul.f64 	%fd1106, %fd2112, %fd1105;
	sub.f64 	%fd1107, %fd1101, %fd1106;
	mul.f64 	%fd1108, %fd26, %fd158;
	mul.f64 	%fd1109, %fd2114, %fd175;
	fma.rn.f64 	%fd1110, %fd2212, %fd169, %fd1109;
	mul.f64 	%fd1111, %fd1108, %fd1110;
	sub.f64 	%fd1112, %fd1107, %fd1111;
	add.f64 	%fd187, %fd28, %fd1112;
	sub.f64 	%fd1113, %fd31, %fd1099;
	sub.f64 	%fd1114, %fd1103, %fd1104;
	mul.f64 	%fd1115, %fd2112, %fd1114;
	fma.rn.f64 	%fd1116, %fd2115, %fd1113, %fd1115;
	add.f64 	%fd1117, %fd1116, %fd1111;
	add.f64 	%fd188, %fd29, %fd1117;
	abs.f64 	%fd189, %fd187;
	setp.neu.f64 	%p108, %fd189, 0d7FF0000000000000;
	@%p108 bra 	$L__BB0_109;
	mov.f64 	%fd1123, 0d0000000000000000;
	mul.rn.f64 	%fd2154, %fd187, %fd1123;
	mov.b32 	%r618, 1;
	bra.uni 	$L__BB0_112;
$L__BB0_109:
	mul.f64 	%fd1118, %fd187, 0d3FE45F306DC9C883;
	cvt.rni.s32.f64 	%r617, %fd1118;
	cvt.rn.f64.s32 	%fd1119, %r617;
	fma.rn.f64 	%fd1120, %fd1119, 0dBFF921FB54442D18, %fd187;
	fma.rn.f64 	%fd1121, %fd1119, 0dBC91A62633145C00, %fd1120;
	fma.rn.f64 	%fd2154, %fd1119, 0dB97B839A252049C0, %fd1121;
	setp.ltu.f64 	%p109, %fd189, 0d41E0000000000000;
	@%p109 bra 	$L__BB0_111;
	{ // callseq 23, 0
	.param .b64 param0;
	st.param.f64 	[param0], %fd187;
	.param .align 16 .b8 retval0[16];
	call.uni (retval0), 
	__internal_trig_reduction_slowpathd, 
	(
	param0
	);
	ld.param.f64 	%fd2154, [retval0];
	ld.param.b32 	%r617, [retval0+8];
	} // callseq 23
$L__BB0_111:
	add.s32 	%r618, %r617, 1;
$L__BB0_112:
	shl.b32 	%r379, %r618, 6;
	cvt.u64.u32 	%rd115, %r379;
	and.b64  	%rd116, %rd115, 64;
	add.s64 	%rd118, %rd93, %rd116;
	mul.rn.f64 	%fd1124, %fd2154, %fd2154;
	and.b32  	%r380, %r618, 1;
	setp.eq.b32 	%p110, %r380, 1;
	selp.f64 	%fd1125, 0dBDA8FF8320FD8164, 0d3DE5DB65F9785EBA, %p110;
	ld.global.nc.v2.f64 	{%fd1126, %fd1127}, [%rd118];
	fma.rn.f64 	%fd1128, %fd1125, %fd1124, %fd1126;
	fma.rn.f64 	%fd1129, %fd1128, %fd1124, %fd1127;
	ld.global.nc.v2.f64 	{%fd1130, %fd1131}, [%rd118+16];
	fma.rn.f64 	%fd1132, %fd1129, %fd1124, %fd1130;
	fma.rn.f64 	%fd1133, %fd1132, %fd1124, %fd1131;
	ld.global.nc.v2.f64 	{%fd1134, %fd1135}, [%rd118+32];
	fma.rn.f64 	%fd1136, %fd1133, %fd1124, %fd1134;
	fma.rn.f64 	%fd1137, %fd1136, %fd1124, %fd1135;
	fma.rn.f64 	%fd1138, %fd1137, %fd2154, %fd2154;
	fma.rn.f64 	%fd1139, %fd1137, %fd1124, 0d3FF0000000000000;
	selp.f64 	%fd1140, %fd1139, %fd1138, %p110;
	and.b32  	%r381, %r618, 2;
	setp.eq.s32 	%p111, %r381, 0;
	mov.f64 	%fd1141, 0d0000000000000000;
	sub.f64 	%fd1142, %fd1141, %fd1140;
	selp.f64 	%fd195, %fd1140, %fd1142, %p111;
	abs.f64 	%fd196, %fd188;
	setp.neu.f64 	%p112, %fd196, 0d7FF0000000000000;
	@%p112 bra 	$L__BB0_114;
	mov.f64 	%fd1148, 0d0000000000000000;
	mul.rn.f64 	%fd2156, %fd188, %fd1148;
	mov.b32 	%r620, 1;
	bra.uni 	$L__BB0_117;
$L__BB0_114:
	mul.f64 	%fd1143, %fd188, 0d3FE45F306DC9C883;
	cvt.rni.s32.f64 	%r619, %fd1143;
	cvt.rn.f64.s32 	%fd1144, %r619;
	fma.rn.f64 	%fd1145, %fd1144, 0dBFF921FB54442D18, %fd188;
	fma.rn.f64 	%fd1146, %fd1144, 0dBC91A62633145C00, %fd1145;
	fma.rn.f64 	%fd2156, %fd1144, 0dB97B839A252049C0, %fd1146;
	setp.ltu.f64 	%p113, %fd196, 0d41E0000000000000;
	@%p113 bra 	$L__BB0_116;
	{ // callseq 24, 0
	.param .b64 param0;
	st.param.f64 	[param0], %fd188;
	.param .align 16 .b8 retval0[16];
	call.uni (retval0), 
	__internal_trig_reduction_slowpathd, 
	(
	param0
	);
	ld.param.f64 	%fd2156, [retval0];
	ld.param.b32 	%r619, [retval0+8];
	} // callseq 24
$L__BB0_116:
	add.s32 	%r620, %r619, 1;
$L__BB0_117:
	setp.lt.s32 	%p114, %r243, 2;
	shl.b32 	%r384, %r620, 6;
	cvt.u64.u32 	%rd119, %r384;
	and.b64  	%rd120, %rd119, 64;
	add.s64 	%rd122, %rd93, %rd120;
	mul.rn.f64 	%fd1149, %fd2156, %fd2156;
	and.b32  	%r385, %r620, 1;
	setp.eq.b32 	%p115, %r385, 1;
	selp.f64 	%fd1150, 0dBDA8FF8320FD8164, 0d3DE5DB65F9785EBA, %p115;
	ld.global.nc.v2.f64 	{%fd1151, %fd1152}, [%rd122];
	fma.rn.f64 	%fd1153, %fd1150, %fd1149, %fd1151;
	fma.rn.f64 	%fd1154, %fd1153, %fd1149, %fd1152;
	ld.global.nc.v2.f64 	{%fd1155, %fd1156}, [%rd122+16];
	fma.rn.f64 	%fd1157, %fd1154, %fd1149, %fd1155;
	fma.rn.f64 	%fd1158, %fd1157, %fd1149, %fd1156;
	ld.global.nc.v2.f64 	{%fd1159, %fd1160}, [%rd122+32];
	fma.rn.f64 	%fd1161, %fd1158, %fd1149, %fd1159;
	fma.rn.f64 	%fd1162, %fd1161, %fd1149, %fd1160;
	fma.rn.f64 	%fd1163, %fd1162, %fd2156, %fd2156;
	fma.rn.f64 	%fd1164, %fd1162, %fd1149, 0d3FF0000000000000;
	selp.f64 	%fd1165, %fd1164, %fd1163, %p115;
	and.b32  	%r386, %r620, 2;
	setp.eq.s32 	%p116, %r386, 0;
	mov.f64 	%fd1166, 0d0000000000000000;
	sub.f64 	%fd1167, %fd1166, %fd1165;
	selp.f64 	%fd1168, %fd1165, %fd1167, %p116;
	add.f64 	%fd1169, %fd195, %fd1168;
	mul.f64 	%fd1170, %fd74, %fd1169;
	mul.f64 	%fd1171, %fd1170, %fd88;
	mul.f64 	%fd1172, %fd164, %fd169;
	mul.f64 	%fd1173, %fd1172, %fd186;
	fma.rn.f64 	%fd1174, %fd175, %fd180, %fd1173;
	mul.f64 	%fd1175, %fd1174, %fd1171;
	sub.f64 	%fd1176, %fd195, %fd1168;
	mul.f64 	%fd1177, %fd1176, %fd89;
	mul.f64 	%fd1178, %fd158, %fd180;
	mul.f64 	%fd1179, %fd2111, %fd1178;
	div.rn.f64 	%fd1180, %fd1179, %fd4;
	mul.f64 	%fd1181, %fd169, %fd186;
	mul.f64 	%fd1182, %fd164, %fd175;
	fma.rn.f64 	%fd1183, %fd1182, %fd180, %fd1181;
	fma.rn.f64 	%fd1184, %fd1183, %fd90, %fd1180;
	mul.f64 	%fd1185, %fd1177, %fd1184;
	sub.f64 	%fd2171, %fd1175, %fd1185;
	@%p114 bra 	$L__BB0_157;
	mov.b32 	%r621, 1;
$L__BB0_119:
	ld.param.u64 	%rd275, [_Z13particle_pathPdS_S_S_S_S_S_ii_param_4];
	ld.param.u64 	%rd272, [_Z13particle_pathPdS_S_S_S_S_S_ii_param_3];
	ld.param.u64 	%rd269, [_Z13particle_pathPdS_S_S_S_S_S_ii_param_2];
	ld.param.u64 	%rd266, [_Z13particle_pathPdS_S_S_S_S_S_ii_param_1];
	ld.param.u64 	%rd263, [_Z13particle_pathPdS_S_S_S_S_S_ii_param_0];
	cvta.to.global.u64 	%rd123, %rd263;
	mul.wide.u32 	%rd124, %r621, 8;
	add.s64 	%rd125, %rd123, %rd124;
	ld.global.f64 	%fd204, [%rd125];
	cvta.to.global.u64 	%rd126, %rd266;
	add.s64 	%rd127, %rd126, %rd124;
	ld.global.f64 	%fd205, [%rd127];
	cvta.to.global.u64 	%rd128, %rd269;
	add.s64 	%rd129, %rd128, %rd124;
	ld.global.f64 	%fd206, [%rd129];
	cvta.to.global.u64 	%rd130, %rd272;
	add.s64 	%rd131, %rd130, %rd124;
	ld.global.f64 	%fd207, [%rd131];
	shl.b32 	%r388, %r621, 1;
	cvta.to.global.u64 	%rd132, %rd275;
	mul.wide.u32 	%rd133, %r388, 8;
	add.s64 	%rd134, %rd132, %rd133;
	ld.global.f64 	%fd208, [%rd134];
	ld.global.f64 	%fd209, [%rd134+8];
	abs.f64 	%fd210, %fd204;
	setp.neu.f64 	%p117, %fd210, 0d7FF0000000000000;
	@%p117 bra 	$L__BB0_121;
	mov.f64 	%fd1191, 0d0000000000000000;
	mul.rn.f64 	%fd2158, %fd204, %fd1191;
	mov.b32 	%r622, 0;
	bra.uni 	$L__BB0_123;
$L__BB0_121:
	mul.f64 	%fd1186, %fd204, 0d3FE45F306DC9C883;
	cvt.rni.s32.f64 	%r622, %fd1186;
	cvt.rn.f64.s32 	%fd1187, %r622;
	fma.rn.f64 	%fd1188, %fd1187, 0dBFF921FB54442D18, %fd204;
	fma.rn.f64 	%fd1189, %fd1187, 0dBC91A62633145C00, %fd1188;
	fma.rn.f64 	%fd2158, %fd1187, 0dB97B839A252049C0, %fd1189;
	setp.ltu.f64 	%p118, %fd210, 0d41E0000000000000;
	@%p118 bra 	$L__BB0_123;
	{ // callseq 25, 0
	.param .b64 param0;
	st.param.f64 	[param0], %fd204;
	.param .align 16 .b8 retval0[16];
	call.uni (retval0), 
	__internal_trig_reduction_slowpathd, 
	(
	param0
	);
	ld.param.f64 	%fd2158, [retval0];
	ld.param.b32 	%r622, [retval0+8];
	} // callseq 25
$L__BB0_123:
	shl.b32 	%r391, %r622, 6;
	cvt.u64.u32 	%rd135, %r391;
	and.b64  	%rd136, %rd135, 64;
	mov.u64 	%rd137, __cudart_sin_cos_coeffs;
	add.s64 	%rd138, %rd137, %rd136;
	mul.rn.f64 	%fd1192, %fd2158, %fd2158;
	and.b32  	%r392, %r622, 1;
	setp.eq.b32 	%p120, %r392, 1;
	selp.f64 	%fd1193, 0dBDA8FF8320FD8164, 0d3DE5DB65F9785EBA, %p120;
	ld.global.nc.v2.f64 	{%fd1194, %fd1195}, [%rd138];
	fma.rn.f64 	%fd1196, %fd1193, %fd1192, %fd1194;
	fma.rn.f64 	%fd1197, %fd1196, %fd1192, %fd1195;
	ld.global.nc.v2.f64 	{%fd1198, %fd1199}, [%rd138+16];
	fma.rn.f64 	%fd1200, %fd1197, %fd1192, %fd1198;
	fma.rn.f64 	%fd1201, %fd1200, %fd1192, %fd1199;
	ld.global.nc.v2.f64 	{%fd1202, %fd1203}, [%rd138+32];
	fma.rn.f64 	%fd1204, %fd1201, %fd1192, %fd1202;
	fma.rn.f64 	%fd1205, %fd1204, %fd1192, %fd1203;
	fma.rn.f64 	%fd1206, %fd1205, %fd2158, %fd2158;
	fma.rn.f64 	%fd1207, %fd1205, %fd1192, 0d3FF0000000000000;
	selp.f64 	%fd1208, %fd1207, %fd1206, %p120;
	and.b32  	%r393, %r622, 2;
	setp.eq.s32 	%p121, %r393, 0;
	mov.f64 	%fd1209, 0d0000000000000000;
	sub.f64 	%fd1210, %fd1209, %fd1208;
	selp.f64 	%fd215, %fd1208, %fd1210, %p121;
	@%p117 bra 	$L__BB0_125;
	mov.f64 	%fd1216, 0d0000000000000000;
	mul.rn.f64 	%fd2160, %fd204, %fd1216;
	mov.b32 	%r624, 1;
	bra.uni 	$L__BB0_128;
$L__BB0_125:
	mul.f64 	%fd1211, %fd204, 0d3FE45F306DC9C883;
	cvt.rni.s32.f64 	%r623, %fd1211;
	cvt.rn.f64.s32 	%fd1212, %r623;
	fma.rn.f64 	%fd1213, %fd1212, 0dBFF921FB54442D18, %fd204;
	fma.rn.f64 	%fd1214, %fd1212, 0dBC91A62633145C00, %fd1213;
	fma.rn.f64 	%fd2160, %fd1212, 0dB97B839A252049C0, %fd1214;
	setp.ltu.f64 	%p122, %fd210, 0d41E0000000000000;
	@%p122 bra 	$L__BB0_127;
	{ // callseq 26, 0
	.param .b64 param0;
	st.param.f64 	[param0], %fd204;
	.param .align 16 .b8 retval0[16];
	call.uni (retval0), 
	__internal_trig_reduction_slowpathd, 
	(
	param0
	);
	ld.param.f64 	%fd2160, [retval0];
	ld.param.b32 	%r623, [retval0+8];
	} // callseq 26
$L__BB0_127:
	add.s32 	%r624, %r623, 1;
$L__BB0_128:
	shl.b32 	%r396, %r624, 6;
	cvt.u64.u32 	%rd139, %r396;
	and.b64  	%rd140, %rd139, 64;
	add.s64 	%rd142, %rd137, %rd140;
	mul.rn.f64 	%fd1217, %fd2160, %fd2160;
	and.b32  	%r397, %r624, 1;
	setp.eq.b32 	%p123, %r397, 1;
	selp.f64 	%fd1218, 0dBDA8FF8320FD8164, 0d3DE5DB65F9785EBA, %p123;
	ld.global.nc.v2.f64 	{%fd1219, %fd1220}, [%rd142];
	fma.rn.f64 	%fd1221, %fd1218, %fd1217, %fd1219;
	fma.rn.f64 	%fd1222, %fd1221, %fd1217, %fd1220;
	ld.global.nc.v2.f64 	{%fd1223, %fd1224}, [%rd142+16];
	fma.rn.f64 	%fd1225, %fd1222, %fd1217, %fd1223;
	fma.rn.f64 	%fd1226, %fd1225, %fd1217, %fd1224;
	ld.global.nc.v2.f64 	{%fd1227, %fd1228}, [%rd142+32];
	fma.rn.f64 	%fd1229, %fd1226, %fd1217, %fd1227;
	fma.rn.f64 	%fd1230, %fd1229, %fd1217, %fd1228;
	fma.rn.f64 	%fd1231, %fd1230, %fd2160, %fd2160;
	fma.rn.f64 	%fd1232, %fd1230, %fd1217, 0d3FF0000000000000;
	selp.f64 	%fd1233, %fd1232, %fd1231, %p123;
	and.b32  	%r398, %r624, 2;
	setp.eq.s32 	%p124, %r398, 0;
	mov.f64 	%fd1234, 0d0000000000000000;
	sub.f64 	%fd1235, %fd1234, %fd1233;
	selp.f64 	%fd221, %fd1233, %fd1235, %p124;
	abs.f64 	%fd222, %fd205;
	setp.neu.f64 	%p125, %fd222, 0d7FF0000000000000;
	@%p125 bra 	$L__BB0_130;
	mov.f64 	%fd1241, 0d0000000000000000;
	mul.rn.f64 	%fd2161, %fd205, %fd1241;
	mov.b32 	%r625, 0;
	bra.uni 	$L__BB0_132;
$L__BB0_130:
	mul.f64 	%fd1236, %fd205, 0d3FE45F306DC9C883;
	cvt.rni.s32.f64 	%r625, %fd1236;
	cvt.rn.f64.s32 	%fd1237, %r625;
	fma.rn.f64 	%fd1238, %fd1237, 0dBFF921FB54442D18, %fd205;
	fma.rn.f64 	%fd1239, %fd1237, 0dBC91A62633145C00, %fd1238;
	fma.rn.f64 	%fd2161, %fd1237, 0dB97B839A252049C0, %fd1239;
	setp.ltu.f64 	%p126, %fd222, 0d41E0000000000000;
	@%p126 bra 	$L__BB0_132;
	{ // callseq 27, 0
	.param .b64 param0;
	st.param.f64 	[param0], %fd205;
	.param .align 16 .b8 retval0[16];
	call.uni (retval0), 
	__internal_trig_reduction_slowpathd, 
	(
	param0
	);
	ld.param.f64 	%fd2161, [retval0];
	ld.param.b32 	%r625, [retval0+8];
	} // callseq 27
$L__BB0_132:
	shl.b32 	%r401, %r625, 6;
	cvt.u64.u32 	%rd143, %r401;
	and.b64  	%rd144, %rd143, 64;
	add.s64 	%rd146, %rd137, %rd144;
	mul.rn.f64 	%fd1242, %fd2161, %fd2161;
	and.b32  	%r402, %r625, 1;
	setp.eq.b32 	%p128, %r402, 1;
	selp.f64 	%fd1243, 0dBDA8FF8320FD8164, 0d3DE5DB65F9785EBA, %p128;
	ld.global.nc.v2.f64 	{%fd1244, %fd1245}, [%rd146];
	fma.rn.f64 	%fd1246, %fd1243, %fd1242, %fd1244;
	fma.rn.f64 	%fd1247, %fd1246, %fd1242, %fd1245;
	ld.global.nc.v2.f64 	{%fd1248, %fd1249}, [%rd146+16];
	fma.rn.f64 	%fd1250, %fd1247, %fd1242, %fd1248;
	fma.rn.f64 	%fd1251, %fd1250, %fd1242, %fd1249;
	ld.global.nc.v2.f64 	{%fd1252, %fd1253}, [%rd146+32];
	fma.rn.f64 	%fd1254, %fd1251, %fd1242, %fd1252;
	fma.rn.f64 	%fd1255, %fd1254, %fd1242, %fd1253;
	fma.rn.f64 	%fd1256, %fd1255, %fd2161, %fd2161;
	fma.rn.f64 	%fd1257, %fd1255, %fd1242, 0d3FF0000000000000;
	selp.f64 	%fd1258, %fd1257, %fd1256, %p128;
	and.b32  	%r403, %r625, 2;
	setp.eq.s32 	%p129, %r403, 0;
	mov.f64 	%fd1259, 0d0000000000000000;
	sub.f64 	%fd1260, %fd1259, %fd1258;
	selp.f64 	%fd227, %fd1258, %fd1260, %p129;
	@%p125 bra 	$L__BB0_134;
	mov.f64 	%fd1266, 0d0000000000000000;
	mul.rn.f64 	%fd2163, %fd205, %fd1266;
	mov.b32 	%r627, 1;
	bra.uni 	$L__BB0_137;
$L__BB0_134:
	mul.f64 	%fd1261, %fd205, 0d3FE45F306DC9C883;
	cvt.rni.s32.f64 	%r626, %fd1261;
	cvt.rn.f64.s32 	%fd1262, %r626;
	fma.rn.f64 	%fd1263, %fd1262, 0dBFF921FB54442D18, %fd205;
	fma.rn.f64 	%fd1264, %fd1262, 0dBC91A62633145C00, %fd1263;
	fma.rn.f64 	%fd2163, %fd1262, 0dB97B839A252049C0, %fd1264;
	setp.ltu.f64 	%p130, %fd222, 0d41E0000000000000;
	@%p130 bra 	$L__BB0_136;
	{ // callseq 28, 0
	.param .b64 param0;
	st.param.f64 	[param0], %fd205;
	.param .align 16 .b8 retval0[16];
	call.uni (retval0), 
	__internal_trig_reduction_slowpathd, 
	(
	param0
	);
	ld.param.f64 	%fd2163, [retval0];
	ld.param.b32 	%r626, [retval0+8];
	} // callseq 28
$L__BB0_136:
	add.s32 	%r627, %r626, 1;
$L__BB0_137:
	shl.b32 	%r406, %r627, 6;
	cvt.u64.u32 	%rd147, %r406;
	and.b64  	%rd148, %rd147, 64;
	add.s64 	%rd150, %rd137, %rd148;
	mul.rn.f64 	%fd1267, %fd2163, %fd2163;
	and.b32  	%r407, %r627, 1;
	setp.eq.b32 	%p131, %r407, 1;
	selp.f64 	%fd1268, 0dBDA8FF8320FD8164, 0d3DE5DB65F9785EBA, %p131;
	ld.global.nc.v2.f64 	{%fd1269, %fd1270}, [%rd150];
	fma.rn.f64 	%fd1271, %fd1268, %fd1267, %fd1269;
	fma.rn.f64 	%fd1272, %fd1271, %fd1267, %fd1270;
	ld.global.nc.v2.f64 	{%fd1273, %fd1274}, [%rd150+16];
	fma.rn.f64 	%fd1275, %fd1272, %fd1267, %fd1273;
	fma.rn.f64 	%fd1276, %fd1275, %fd1267, %fd1274;
	ld.global.nc.v2.f64 	{%fd1277, %fd1278}, [%rd150+32];
	fma.rn.f64 	%fd1279, %fd1276, %fd1267, %fd1277;
	fma.rn.f64 	%fd1280, %fd1279, %fd1267, %fd1278;
	fma.rn.f64 	%fd1281, %fd1280, %fd2163, %fd2163;
	fma.rn.f64 	%fd1282, %fd1280, %fd1267, 0d3FF0000000000000;
	selp.f64 	%fd1283, %fd1282, %fd1281, %p131;
	and.b32  	%r408, %r627, 2;
	setp.eq.s32 	%p132, %r408, 0;
	mov.f64 	%fd1284, 0d0000000000000000;
	sub.f64 	%fd1285, %fd1284, %fd1283;
	selp.f64 	%fd233, %fd1283, %fd1285, %p132;
	abs.f64 	%fd234, %fd207;
	setp.neu.f64 	%p133, %fd234, 0d7FF0000000000000;
	@%p133 bra 	$L__BB0_139;
	mov.f64 	%fd1291, 0d0000000000000000;
	mul.rn.f64 	%fd2164, %fd207, %fd1291;
	mov.b32 	%r628, 0;
	bra.uni 	$L__BB0_141;
$L__BB0_139:
	mul.f64 	%fd1286, %fd207, 0d3FE45F306DC9C883;
	cvt.rni.s32.f64 	%r628, %fd1286;
	cvt.rn.f64.s32 	%fd1287, %r628;
	fma.rn.f64 	%fd1288, %fd1287, 0dBFF921FB54442D18, %fd207;
	fma.rn.f64 	%fd1289, %fd1287, 0dBC91A62633145C00, %fd1288;
	fma.rn.f64 	%fd2164, %fd1287, 0dB97B839A252049C0, %fd1289;
	setp.ltu.f64 	%p134, %fd234, 0d41E0000000000000;
	@%p134 bra 	$L__BB0_141;
	{ // callseq 29, 0
	.param .b64 param0;
	st.param.f64 	[param0], %fd207;
	.param .align 16 .b8 retval0[16];
	call.uni (retval0), 
	__internal_trig_reduction_slowpathd, 
	(
	param0
	);
	ld.param.f64 	%fd2164, [retval0];
	ld.param.b32 	%r628, [retval0+8];
	} // callseq 29
$L__BB0_141:
	shl.b32 	%r411, %r628, 6;
	cvt.u64.u32 	%rd151, %r411;
	and.b64  	%rd152, %rd151, 64;
	add.s64 	%rd154, %rd137, %rd152;
	mul.rn.f64 	%fd1292, %fd2164, %fd2164;
	and.b32  	%r412, %r628, 1;
	setp.eq.b32 	%p136, %r412, 1;
	selp.f64 	%fd1293, 0dBDA8FF8320FD8164, 0d3DE5DB65F9785EBA, %p136;
	ld.global.nc.v2.f64 	{%fd1294, %fd1295}, [%rd154];
	fma.rn.f64 	%fd1296, %fd1293, %fd1292, %fd1294;
	fma.rn.f64 	%fd1297, %fd1296, %fd1292, %fd1295;
	ld.global.nc.v2.f64 	{%fd1298, %fd1299}, [%rd154+16];
	fma.rn.f64 	%fd1300, %fd1297, %fd1292, %fd1298;
	fma.rn.f64 	%fd1301, %fd1300, %fd1292, %fd1299;
	ld.global.nc.v2.f64 	{%fd1302, %fd1303}, [%rd154+32];
	fma.rn.f64 	%fd1304, %fd1301, %fd1292, %fd1302;
	fma.rn.f64 	%fd1305, %fd1304, %fd1292, %fd1303;
	fma.rn.f64 	%fd1306, %fd1305, %fd2164, %fd2164;
	fma.rn.f64 	%fd1307, %fd1305, %fd1292, 0d3FF0000000000000;
	selp.f64 	%fd1308, %fd1307, %fd1306, %p136;
	and.b32  	%r413, %r628, 2;
	setp.eq.s32 	%p137, %r413, 0;
	mov.f64 	%fd1309, 0d0000000000000000;
	sub.f64 	%fd1310, %fd1309, %fd1308;
	selp.f64 	%fd239, %fd1308, %fd1310, %p137;
	@%p133 bra 	$L__BB0_143;
	mov.f64 	%fd1316, 0d0000000000000000;
	mul.rn.f64 	%fd2166, %fd207, %fd1316;
	mov.b32 	%r630, 1;
	bra.uni 	$L__BB0_146;
$L__BB0_143:
	mul.f64 	%fd1311, %fd207, 0d3FE45F306DC9C883;
	cvt.rni.s32.f64 	%r629, %fd1311;
	cvt.rn.f64.s32 	%fd1312, %r629;
	fma.rn.f64 	%fd1313, %fd1312, 0dBFF921FB54442D18, %fd207;
	fma.rn.f64 	%fd1314, %fd1312, 0dBC91A62633145C00, %fd1313;
	fma.rn.f64 	%fd2166, %fd1312, 0dB97B839A252049C0, %fd1314;
	setp.ltu.f64 	%p138, %fd234, 0d41E0000000000000;
	@%p138 bra 	$L__BB0_145;
	{ // callseq 30, 0
	.param .b64 param0;
	st.param.f64 	[param0], %fd207;
	.param .align 16 .b8 retval0[16];
	call.uni (retval0), 
	__internal_trig_reduction_slowpathd, 
	(
	param0
	);
	ld.param.f64 	%fd2166, [retval0];
	ld.param.b32 	%r629, [retval0+8];
	} // callseq 30
$L__BB0_145:
	add.s32 	%r630, %r629, 1;
$L__BB0_146:
	div.rn.f64 	%fd1317, %fd206, %fd3;
	mul.f64 	%fd1318, %fd4, %fd1317;
	mul.f64 	%fd1319, %fd206, %fd4;
	mul.f64 	%fd1320, %fd5, %fd1319;
	shl.b32 	%r416, %r630, 6;
	cvt.u64.u32 	%rd155, %r416;
	and.b64  	%rd156, %rd155, 64;
	mov.u64 	%rd157, __cudart_sin_cos_coeffs;
	add.s64 	%rd158, %rd157, %rd156;
	mul.rn.f64 	%fd1321, %fd2166, %fd2166;
	and.b32  	%r417, %r630, 1;
	setp.eq.b32 	%p139, %r417, 1;
	selp.f64 	%fd1322, 0dBDA8FF8320FD8164, 0d3DE5DB65F9785EBA, %p139;
	ld.global.nc.v2.f64 	{%fd1323, %fd1324}, [%rd158];
	fma.rn.f64 	%fd1325, %fd1322, %fd1321, %fd1323;
	fma.rn.f64 	%fd1326, %fd1325, %fd1321, %fd1324;
	ld.global.nc.v2.f64 	{%fd1327, %fd1328}, [%rd158+16];
	fma.rn.f64 	%fd1329, %fd1326, %fd1321, %fd1327;
	fma.rn.f64 	%fd1330, %fd1329, %fd1321, %fd1328;
	ld.global.nc.v2.f64 	{%fd1331, %fd1332}, [%rd158+32];
	fma.rn.f64 	%fd1333, %fd1330, %fd1321, %fd1331;
	fma.rn.f64 	%fd1334, %fd1333, %fd1321, %fd1332;
	fma.rn.f64 	%fd1335, %fd1334, %fd2166, %fd2166;
	fma.rn.f64 	%fd1336, %fd1334, %fd1321, 0d3FF0000000000000;
	selp.f64 	%fd1337, %fd1336, %fd1335, %p139;
	and.b32  	%r418, %r630, 2;
	setp.eq.s32 	%p140, %r418, 0;
	mov.f64 	%fd1338, 0d0000000000000000;
	sub.f64 	%fd1339, %fd1338, %fd1337;
	selp.f64 	%fd245, %fd1337, %fd1339, %p140;
	mul.f64 	%fd1340, %fd5, %fd1318;
	mul.f64 	%fd1341, %fd1340, %fd221;
	add.f64 	%fd1342, %fd1318, %fd1341;
	mul.f64 	%fd1343, %fd2115, %fd1342;
	mul.f64 	%fd1344, %fd1319, %fd221;
	add.f64 	%fd1345, %fd1320, %fd1344;
	mul.f64 	%fd1346, %fd2112, %fd1345;
	sub.f64 	%fd1347, %fd1343, %fd1346;
	mul.f64 	%fd1348, %fd206, %fd215;
	mul.f64 	%fd1349, %fd2114, %fd233;
	fma.rn.f64 	%fd1350, %fd2212, %fd227, %fd1349;
	mul.f64 	%fd1351, %fd1348, %fd1350;
	sub.f64 	%fd1352, %fd1347, %fd1351;
	add.f64 	%fd246, %fd208, %fd1352;
	sub.f64 	%fd1353, %fd1318, %fd1341;
	sub.f64 	%fd1354, %fd1344, %fd1320;
	mul.f64 	%fd1355, %fd2112, %fd1354;
	fma.rn.f64 	%fd1356, %fd2115, %fd1353, %fd1355;
	add.f64 	%fd1357, %fd1356, %fd1351;
	add.f64 	%fd247, %fd209, %fd1357;
	mul.f64 	%fd1358, %fd1317, %fd6;
	div.rn.f64 	%fd1359, %fd1358, %fd7;
	sqrt.rn.f64 	%fd248, %fd1359;
	abs.f64 	%fd249, %fd246;
	setp.neu.f64 	%p141, %fd249, 0d7FF0000000000000;
	@%p141 bra 	$L__BB0_148;
	mov.f64 	%fd1365, 0d0000000000000000;
	mul.rn.f64 	%fd2168, %fd246, %fd1365;
	mov.b32 	%r632, 1;
	bra.uni 	$L__BB0_151;
$L__BB0_148:
	mul.f64 	%fd1360, %fd246, 0d3FE45F306DC9C883;
	cvt.rni.s32.f64 	%r631, %fd1360;
	cvt.rn.f64.s32 	%fd1361, %r631;
	fma.rn.f64 	%fd1362, %fd1361, 0dBFF921FB54442D18, %fd246;
	fma.rn.f64 	%fd1363, %fd1361, 0dBC91A62633145C00, %fd1362;
	fma.rn.f64 	%fd2168, %fd1361, 0dB97B839A252049C0, %fd1363;
	setp.ltu.f64 	%p142, %fd249, 0d41E0000000000000;
	@%p142 bra 	$L__BB0_150;
	{ // callseq 31, 0
	.param .b64 param0;
	st.param.f64 	[param0], %fd246;
	.param .align 16 .b8 retval0[16];
	call.uni (retval0), 
	__internal_trig_reduction_slowpathd, 
	(
	param0
	);
	ld.param.f64 	%fd2168, [retval0];
	ld.param.b32 	%r631, [retval0+8];
	} // callseq 31
$L__BB0_150:
	add.s32 	%r632, %r631, 1;
$L__BB0_151:
	shl.b32 	%r421, %r632, 6;
	cvt.u64.u32 	%rd159, %r421;
	and.b64  	%rd160, %rd159, 64;
	add.s64 	%rd162, %rd157, %rd160;
	mul.rn.f64 	%fd1366, %fd2168, %fd2168;
	and.b32  	%r422, %r632, 1;
	setp.eq.b32 	%p143, %r422, 1;
	selp.f64 	%fd1367, 0dBDA8FF8320FD8164, 0d3DE5DB65F9785EBA, %p143;
	ld.global.nc.v2.f64 	{%fd1368, %fd1369}, [%rd162];
	fma.rn.f64 	%fd1370, %fd1367, %fd1366, %fd1368;
	fma.rn.f64 	%fd1371, %fd1370, %fd1366, %fd1369;
	ld.global.nc.v2.f64 	{%fd1372, %fd1373}, [%rd162+16];
	fma.rn.f64 	%fd1374, %fd1371, %fd1366, %fd1372;
	fma.rn.f64 	%fd1375, %fd1374, %fd1366, %fd1373;
	ld.global.nc.v2.f64 	{%fd1376, %fd1377}, [%rd162+32];
	fma.rn.f64 	%fd1378, %fd1375, %fd1366, %fd1376;
	fma.rn.f64 	%fd1379, %fd1378, %fd1366, %fd1377;
	fma.rn.f64 	%fd1380, %fd1379, %fd2168, %fd2168;
	fma.rn.f64 	%fd1381, %fd1379, %fd1366, 0d3FF0000000000000;
	selp.f64 	%fd1382, %fd1381, %fd1380, %p143;
	and.b32  	%r423, %r632, 2;
	setp.eq.s32 	%p144, %r423, 0;
	mov.f64 	%fd1383, 0d0000000000000000;
	sub.f64 	%fd1384, %fd1383, %fd1382;
	selp.f64 	%fd255, %fd1382, %fd1384, %p144;
	abs.f64 	%fd256, %fd247;
	setp.neu.f64 	%p145, %fd256, 0d7FF0000000000000;
	@%p145 bra 	$L__BB0_153;
	mov.f64 	%fd1390, 0d0000000000000000;
	mul.rn.f64 	%fd2170, %fd247, %fd1390;
	mov.b32 	%r634, 1;
	bra.uni 	$L__BB0_156;
$L__BB0_153:
	mul.f64 	%fd1385, %fd247, 0d3FE45F306DC9C883;
	cvt.rni.s32.f64 	%r633, %fd1385;
	cvt.rn.f64.s32 	%fd1386, %r633;
	fma.rn.f64 	%fd1387, %fd1386, 0dBFF921FB54442D18, %fd247;
	fma.rn.f64 	%fd1388, %fd1386, 0dBC91A62633145C00, %fd1387;
	fma.rn.f64 	%fd2170, %fd1386, 0dB97B839A252049C0, %fd1388;
	setp.ltu.f64 	%p146, %fd256, 0d41E0000000000000;
	@%p146 bra 	$L__BB0_155;
	{ // callseq 32, 0
	.param .b64 param0;
	st.param.f64 	[param0], %fd247;
	.param .align 16 .b8 retval0[16];
	call.uni (retval0), 
	__internal_trig_reduction_slowpathd, 
	(
	param0
	);
	ld.param.f64 	%fd2170, [retval0];
	ld.param.b32 	%r633, [retval0+8];
	} // callseq 32
$L__BB0_155:
	add.s32 	%r634, %r633, 1;
$L__BB0_156:
	mul.f64 	%fd1391, %fd8, %fd248;
	shl.b32 	%r426, %r634, 6;
	cvt.u64.u32 	%rd163, %r426;
	and.b64  	%rd164, %rd163, 64;
	add.s64 	%rd166, %rd157, %rd164;
	mul.rn.f64 	%fd1392, %fd2170, %fd2170;
	and.b32  	%r427, %r634, 1;
	setp.eq.b32 	%p147, %r427, 1;
	selp.f64 	%fd1393, 0dBDA8FF8320FD8164, 0d3DE5DB65F9785EBA, %p147;
	ld.global.nc.v2.f64 	{%fd1394, %fd1395}, [%rd166];
	fma.rn.f64 	%fd1396, %fd1393, %fd1392, %fd1394;
	fma.rn.f64 	%fd1397, %fd1396, %fd1392, %fd1395;
	ld.global.nc.v2.f64 	{%fd1398, %fd1399}, [%rd166+16];
	fma.rn.f64 	%fd1400, %fd1397, %fd1392, %fd1398;
	fma.rn.f64 	%fd1401, %fd1400, %fd1392, %fd1399;
	ld.global.nc.v2.f64 	{%fd1402, %fd1403}, [%rd166+32];
	fma.rn.f64 	%fd1404, %fd1401, %fd1392, %fd1402;
	fma.rn.f64 	%fd1405, %fd1404, %fd1392, %fd1403;
	fma.rn.f64 	%fd1406, %fd1405, %fd2170, %fd2170;
	fma.rn.f64 	%fd1407, %fd1405, %fd1392, 0d3FF0000000000000;
	selp.f64 	%fd1408, %fd1407, %fd1406, %p147;
	and.b32  	%r428, %r634, 2;
	setp.eq.s32 	%p148, %r428, 0;
	mov.f64 	%fd1409, 0d0000000000000000;
	sub.f64 	%fd1410, %fd1409, %fd1408;
	selp.f64 	%fd1411, %fd1408, %fd1410, %p148;
	add.f64 	%fd1412, %fd255, %fd1411;
	div.rn.f64 	%fd1413, %fd1391, %fd9;
	mul.f64 	%fd1414, %fd1413, %fd1412;
	mul.f64 	%fd1415, %fd1414, %fd88;
	mul.f64 	%fd1416, %fd221, %fd227;
	mul.f64 	%fd1417, %fd1416, %fd245;
	fma.rn.f64 	%fd1418, %fd233, %fd239, %fd1417;
	mul.f64 	%fd1419, %fd1418, %fd1415;
	mul.f64 	%fd1420, %fd9, %fd3;
	div.rn.f64 	%fd1421, %fd1391, %fd1420;
	sub.f64 	%fd1422, %fd255, %fd1411;
	mul.f64 	%fd1423, %fd1422, %fd1421;
	mul.f64 	%fd1424, %fd215, %fd239;
	mul.f64 	%fd1425, %fd2111, %fd1424;
	div.rn.f64 	%fd1426, %fd1425, %fd4;
	mul.f64 	%fd1427, %fd227, %fd245;
	mul.f64 	%fd1428, %fd221, %fd233;
	fma.rn.f64 	%fd1429, %fd1428, %fd239, %fd1427;
	fma.rn.f64 	%fd1430, %fd1429, %fd90, %fd1426;
	mul.f64 	%fd1431, %fd1423, %fd1430;
	sub.f64 	%fd1432, %fd1419, %fd1431;
	add.f64 	%fd2171, %fd2171, %fd1432;
	add.s32 	%r621, %r621, 1;
	setp.ne.s32 	%p149, %r621, %r243;
	@%p149 bra 	$L__BB0_119;
$L__BB0_157:
	setp.lt.s32 	%p150, %r1, 0;
	and.b32  	%r429, %r1, 2146435072;
	setp.eq.s32 	%p151, %r429, 1062207488;
	mul.f64 	%fd1434, %fd2115, %fd1433;
	mul.f64 	%fd1436, %fd2212, %fd1435;
	sub.f64 	%fd264, %fd1434, %fd1436;
	add.f64 	%fd265, %fd1434, %fd1436;
	fma.rn.f64 	%fd266, %fd2, 0dBFE0000000000000, %fd2112;
	{
	.reg .b32 %temp; 
	mov.b64 	{%temp, %r145}, %fd266;
	}
	abs.f64 	%fd267, %fd266;
	{ // callseq 33, 0
	.param .b64 param0;
	st.param.f64 	[param0], %fd267;
	.param .b64 param1;
	st.param.f64 	[param1], 0d4000000000000000;
	.param .b64 retval0;
	call.uni (retval0), 
	__internal_accurate_pow, 
	(
	param0, 
	param1
	);
	ld.param.f64 	%fd1438, [retval0];
	} // callseq 33
	setp.lt.s32 	%p152, %r145, 0;
	neg.f64 	%fd1440, %fd1438;
	selp.f64 	%fd1441, %fd1440, %fd1438, %p151;
	selp.f64 	%fd1442, %fd1441, %fd1438, %p152;
	setp.eq.f64 	%p153, %fd266, 0d0000000000000000;
	selp.b32 	%r430, %r145, 0, %p151;
	or.b32  	%r431, %r430, 2146435072;
	selp.b32 	%r432, %r431, %r430, %p150;
	mov.b32 	%r433, 0;
	mov.b64 	%fd1443, {%r433, %r432};
	selp.f64 	%fd2206, %fd1443, %fd1442, %p153;
	add.f64 	%fd1444, %fd266, 0d4000000000000000;
	{
	.reg .b32 %temp; 
	mov.b64 	{%temp, %r434}, %fd1444;
	}
	and.b32  	%r146, %r434, 2146435072;
	setp.ne.s32 	%p154, %r146, 2146435072;
	mov.f64 	%fd2172, %fd2206;
	@%p154 bra 	$L__BB0_162;
	setp.num.f64 	%p155, %fd266, %fd266;
	@%p155 bra 	$L__BB0_160;
	mov.f64 	%fd1445, 0d4000000000000000;
	add.rn.f64 	%fd2172, %fd266, %fd1445;
	bra.uni 	$L__BB0_162;
$L__BB0_160:
	setp.neu.f64 	%p156, %fd267, 0d7FF0000000000000;
	mov.f64 	%fd2172, %fd2206;
	@%p156 bra 	$L__BB0_162;
	setp.lt.s32 	%p157, %r145, 0;
	setp.eq.s32 	%p158, %r429, 1062207488;
	and.b32  	%r436, %r1, 2147483647;
	setp.ne.s32 	%p159, %r436, 1071644672;
	setp.lt.s32 	%p160, %r1, 0;
	selp.b32 	%r437, 0, 2146435072, %p160;
	or.b32  	%r438, %r437, -2147483648;
	selp.b32 	%r439, %r438, %r437, %p159;
	selp.b32 	%r440, %r439, %r437, %p158;
	selp.b32 	%r441, %r440, %r437, %p157;
	mov.b32 	%r442, 0;
	mov.b64 	%fd2172, {%r442, %r441};
$L__BB0_162:
	setp.eq.f64 	%p161, %fd13, 0d3FF0000000000000;
	setp.eq.f64 	%p162, %fd14, 0d7FF0000000000000;
	setp.eq.s32 	%p163, %r3, 2146435072;
	setp.eq.f64 	%p164, %fd13, 0d0000000000000000;
	setp.eq.f64 	%p165, %fd266, 0d3FF0000000000000;
	neg.f64 	%fd1446, %fd2172;
	selp.f64 	%fd1447, 0dBFF0000000000000, %fd1446, %p165;
	{ // callseq 34, 0
	.param .b64 param0;
	st.param.f64 	[param0], %fd14;
	.param .b64 param1;
	st.param.f64 	[param1], 0d4000000000000000;
	.param .b64 retval0;
	call.uni (retval0), 
	__internal_accurate_pow, 
	(
	param0, 
	param1
	);
	ld.param.f64 	%fd1448, [retval0];
	} // callseq 34
	neg.f64 	%fd1450, %fd1448;
	selp.f64 	%fd1451, %fd1450, %fd1448, %p2;
	selp.f64 	%fd1452, %fd15, %fd1451, %p164;
	selp.f64 	%fd1453, %fd16, %fd1452, %p163;
	selp.f64 	%fd1454, %fd1453, %fd1452, %p162;
	add.f64 	%fd1455, %fd1454, %fd1454;
	selp.f64 	%fd272, 0d4000000000000000, %fd1455, %p161;
	div.rn.f64 	%fd273, %fd1447, %fd272;
	fma.rn.f64 	%fd1456, %fd273, 0d3FF71547652B82FE, 0d4338000000000000;
	{
	.reg .b32 %temp; 
	mov.b64 	{%r147, %temp}, %fd1456;
	}
	mov.f64 	%fd1457, 0dC338000000000000;
	add.rn.f64 	%fd1458, %fd1456, %fd1457;
	fma.rn.f64 	%fd1459, %fd1458, 0dBFE62E42FEFA39EF, %fd273;
	fma.rn.f64 	%fd1460, %fd1458, 0dBC7ABC9E3B39803F, %fd1459;
	fma.rn.f64 	%fd1461, %fd1460, 0d3E5ADE1569CE2BDF, 0d3E928AF3FCA213EA;
	fma.rn.f64 	%fd1462, %fd1461, %fd1460, 0d3EC71DEE62401315;
	fma.rn.f64 	%fd1463, %fd1462, %fd1460, 0d3EFA01997C89EB71;
	fma.rn.f64 	%fd1464, %fd1463, %fd1460, 0d3F2A01A014761F65;
	fma.rn.f64 	%fd1465, %fd1464, %fd1460, 0d3F56C16C1852B7AF;
	fma.rn.f64 	%fd1466, %fd1465, %fd1460, 0d3F81111111122322;
	fma.rn.f64 	%fd1467, %fd1466, %fd1460, 0d3FA55555555502A1;
	fma.rn.f64 	%fd1468, %fd1467, %fd1460, 0d3FC5555555555511;
	fma.rn.f64 	%fd1469, %fd1468, %fd1460, 0d3FE000000000000B;
	fma.rn.f64 	%fd1470, %fd1469, %fd1460, 0d3FF0000000000000;
	fma.rn.f64 	%fd1471, %fd1470, %fd1460, 0d3FF0000000000000;
	{
	.reg .b32 %temp; 
	mov.b64 	{%r148, %temp}, %fd1471;
	}
	{
	.reg .b32 %temp; 
	mov.b64 	{%temp, %r149}, %fd1471;
	}
	shl.b32 	%r443, %r147, 20;
	add.s32 	%r444, %r443, %r149;
	mov.b64 	%fd2173, {%r148, %r444};
	{
	.reg .b32 %temp; 
	mov.b64 	{%temp, %r445}, %fd273;
	}
	mov.b32 	%f3, %r445;
	abs.f32 	%f1, %f3;
	setp.lt.f32 	%p166, %f1, 0f4086232B;
	@%p166 bra 	$L__BB0_165;
	setp.lt.f64 	%p167, %fd273, 0d0000000000000000;
	add.f64 	%fd1472, %fd273, 0d7FF0000000000000;
	selp.f64 	%fd2173, 0d0000000000000000, %fd1472, %p167;
	setp.geu.f32 	%p168, %f1, 0f40874800;
	@%p168 bra 	$L__BB0_165;
	shr.u32 	%r446, %r147, 31;
	add.s32 	%r447, %r147, %r446;
	shr.s32 	%r448, %r447, 1;
	shl.b32 	%r449, %r448, 20;
	add.s32 	%r450, %r149, %r449;
	mov.b64 	%fd1473, {%r148, %r450};
	sub.s32 	%r451, %r147, %r448;
	shl.b32 	%r452, %r451, 20;
	add.s32 	%r453, %r452, 1072693248;
	mov.b32 	%r454, 0;
	mov.b64 	%fd1474, {%r454, %r453};
	mul.f64 	%fd2173, %fd1474, %fd1473;
$L__BB0_165:
	mul.f64 	%fd278, %fd1475, %fd2173;
	abs.f64 	%fd279, %fd264;
	setp.neu.f64 	%p169, %fd279, 0d7FF0000000000000;
	@%p169 bra 	$L__BB0_167;
	mov.f64 	%fd1481, 0d0000000000000000;
	mul.rn.f64 	%fd2175, %fd264, %fd1481;
	mov.b32 	%r636, 1;
	bra.uni 	$L__BB0_170;
$L__BB0_167:
	mul.f64 	%fd1476, %fd264, 0d3FE45F306DC9C883;
	cvt.rni.s32.f64 	%r635, %fd1476;
	cvt.rn.f64.s32 	%fd1477, %r635;
	fma.rn.f64 	%fd1478, %fd1477, 0dBFF921FB54442D18, %fd264;
	fma.rn.f64 	%fd1479, %fd1477, 0dBC91A62633145C00, %fd1478;
	fma.rn.f64 	%fd2175, %fd1477, 0dB97B839A252049C0, %fd1479;
	setp.ltu.f64 	%p170, %fd279, 0d41E0000000000000;
	@%p170 bra 	$L__BB0_169;
	{ // callseq 35, 0
	.param .b64 param0;
	st.param.f64 	[param0], %fd264;
	.param .align 16 .b8 retval0[16];
	call.uni (retval0), 
	__internal_trig_reduction_slowpathd, 
	(
	param0
	);
	ld.param.f64 	%fd2175, [retval0];
	ld.param.b32 	%r635, [retval0+8];
	} // callseq 35
$L__BB0_169:
	add.s32 	%r636, %r635, 1;
$L__BB0_170:
	shl.b32 	%r457, %r636, 6;
	cvt.u64.u32 	%rd167, %r457;
	and.b64  	%rd168, %rd167, 64;
	mov.u64 	%rd169, __cudart_sin_cos_coeffs;
	add.s64 	%rd170, %rd169, %rd168;
	mul.rn.f64 	%fd1482, %fd2175, %fd2175;
	and.b32  	%r458, %r636, 1;
	setp.eq.b32 	%p171, %r458, 1;
	selp.f64 	%fd1483, 0dBDA8FF8320FD8164, 0d3DE5DB65F9785EBA, %p171;
	ld.global.nc.v2.f64 	{%fd1484, %fd1485}, [%rd170];
	fma.rn.f64 	%fd1486, %fd1483, %fd1482, %fd1484;
	fma.rn.f64 	%fd1487, %fd1486, %fd1482, %fd1485;
	ld.global.nc.v2.f64 	{%fd1488, %fd1489}, [%rd170+16];
	fma.rn.f64 	%fd1490, %fd1487, %fd1482, %fd1488;
	fma.rn.f64 	%fd1491, %fd1490, %fd1482, %fd1489;
	ld.global.nc.v2.f64 	{%fd1492, %fd1493}, [%rd170+32];
	fma.rn.f64 	%fd1494, %fd1491, %fd1482, %fd1492;
	fma.rn.f64 	%fd1495, %fd1494, %fd1482, %fd1493;
	fma.rn.f64 	%fd1496, %fd1495, %fd2175, %fd2175;
	fma.rn.f64 	%fd1497, %fd1495, %fd1482, 0d3FF0000000000000;
	selp.f64 	%fd1498, %fd1497, %fd1496, %p171;
	and.b32  	%r459, %r636, 2;
	setp.eq.s32 	%p172, %r459, 0;
	mov.f64 	%fd1499, 0d0000000000000000;
	sub.f64 	%fd1500, %fd1499, %fd1498;
	selp.f64 	%fd285, %fd1498, %fd1500, %p172;
	abs.f64 	%fd286, %fd265;
	setp.neu.f64 	%p173, %fd286, 0d7FF0000000000000;
	@%p173 bra 	$L__BB0_172;
	mov.f64 	%fd1506, 0d0000000000000000;
	mul.rn.f64 	%fd2177, %fd265, %fd1506;
	mov.b32 	%r638, 1;
	bra.uni 	$L__BB0_175;
$L__BB0_172:
	mul.f64 	%fd1501, %fd265, 0d3FE45F306DC9C883;
	cvt.rni.s32.f64 	%r637, %fd1501;
	cvt.rn.f64.s32 	%fd1502, %r637;
	fma.rn.f64 	%fd1503, %fd1502, 0dBFF921FB54442D18, %fd265;
	fma.rn.f64 	%fd1504, %fd1502, 0dBC91A62633145C00, %fd1503;
	fma.rn.f64 	%fd2177, %fd1502, 0dB97B839A252049C0, %fd1504;
	setp.ltu.f64 	%p174, %fd286, 0d41E0000000000000;
	@%p174 bra 	$L__BB0_174;
	{ // callseq 36, 0
	.param .b64 param0;
	st.param.f64 	[param0], %fd265;
	.param .align 16 .b8 retval0[16];
	call.uni (retval0), 
	__internal_trig_reduction_slowpathd, 
	(
	param0
	);
	ld.param.f64 	%fd2177, [retval0];
	ld.param.b32 	%r637, [retval0+8];
	} // callseq 36
$L__BB0_174:
	add.s32 	%r638, %r637, 1;
$L__BB0_175:
	setp.neu.f64 	%p175, %fd34, 0d7FF0000000000000;
	shl.b32 	%r462, %r638, 6;
	cvt.u64.u32 	%rd171, %r462;
	and.b64  	%rd172, %rd171, 64;
	mov.u64 	%rd173, __cudart_sin_cos_coeffs;
	add.s64 	%rd174, %rd173, %rd172;
	mul.rn.f64 	%fd1507, %fd2177, %fd2177;
	and.b32  	%r463, %r638, 1;
	setp.eq.b32 	%p176, %r463, 1;
	selp.f64 	%fd1508, 0dBDA8FF8320FD8164, 0d3DE5DB65F9785EBA, %p176;
	ld.global.nc.v2.f64 	{%fd1509, %fd1510}, [%rd174];
	fma.rn.f64 	%fd1511, %fd1508, %fd1507, %fd1509;
	fma.rn.f64 	%fd1512, %fd1511, %fd1507, %fd1510;
	ld.global.nc.v2.f64 	{%fd1513, %fd1514}, [%rd174+16];
	fma.rn.f64 	%fd1515, %fd1512, %fd1507, %fd1513;
	fma.rn.f64 	%fd1516, %fd1515, %fd1507, %fd1514;
	ld.global.nc.v2.f64 	{%fd1517, %fd1518}, [%rd174+32];
	fma.rn.f64 	%fd1519, %fd1516, %fd1507, %fd1517;
	fma.rn.f64 	%fd1520, %fd1519, %fd1507, %fd1518;
	fma.rn.f64 	%fd1521, %fd1520, %fd2177, %fd2177;
	fma.rn.f64 	%fd1522, %fd1520, %fd1507, 0d3FF0000000000000;
	selp.f64 	%fd1523, %fd1522, %fd1521, %p176;
	and.b32  	%r464, %r638, 2;
	setp.eq.s32 	%p177, %r464, 0;
	mov.f64 	%fd1524, 0d0000000000000000;
	sub.f64 	%fd1525, %fd1524, %fd1523;
	selp.f64 	%fd1526, %fd1523, %fd1525, %p177;
	sub.f64 	%fd1527, %fd285, %fd1526;
	mul.f64 	%fd1528, %fd8, %fd278;
	mul.f64 	%fd1529, %fd1528, %fd1527;
	mul.f64 	%fd292, %fd9, %fd3;
	div.rn.f64 	%fd1530, %fd1529, %fd292;
	fma.rn.f64 	%fd1531, %fd90, %fd1530, %fd2171;
	fma.rn.f64 	%fd2213, %fd947, %fd1531, %fd2110;
	@%p175 bra 	$L__BB0_177;
	mov.f64 	%fd1538, 0d0000000000000000;
	mul.rn.f64 	%fd2178, %fd24, %fd1538;
	mov.b32 	%r639, 0;
	bra.uni 	$L__BB0_179;
$L__BB0_177:
	mul.f64 	%fd1533, %fd24, 0d3FE45F306DC9C883;
	cvt.rni.s32.f64 	%r639, %fd1533;
	cvt.rn.f64.s32 	%fd1534, %r639;
	fma.rn.f64 	%fd1535, %fd1534, 0dBFF921FB54442D18, %fd24;
	fma.rn.f64 	%fd1536, %fd1534, 0dBC91A62633145C00, %fd1535;
	fma.rn.f64 	%fd2178, %fd1534, 0dB97B839A252049C0, %fd1536;
	setp.ltu.f64 	%p178, %fd34, 0d41E0000000000000;
	@%p178 bra 	$L__BB0_179;
	{ // callseq 37, 0
	.param .b64 param0;
	st.param.f64 	[param0], %fd24;
	.param .align 16 .b8 retval0[16];
	call.uni (retval0), 
	__internal_trig_reduction_slowpathd, 
	(
	param0
	);
	ld.param.f64 	%fd2178, [retval0];
	ld.param.b32 	%r639, [retval0+8];
	} // callseq 37
$L__BB0_179:
	shl.b32 	%r467, %r639, 6;
	cvt.u64.u32 	%rd175, %r467;
	and.b64  	%rd176, %rd175, 64;
	add.s64 	%rd178, %rd173, %rd176;
	mul.rn.f64 	%fd1539, %fd2178, %fd2178;
	and.b32  	%r468, %r639, 1;
	setp.eq.b32 	%p180, %r468, 1;
	selp.f64 	%fd1540, 0dBDA8FF8320FD8164, 0d3DE5DB65F9785EBA, %p180;
	ld.global.nc.v2.f64 	{%fd1541, %fd1542}, [%rd178];
	fma.rn.f64 	%fd1543, %fd1540, %fd1539, %fd1541;
	fma.rn.f64 	%fd1544, %fd1543, %fd1539, %fd1542;
	ld.global.nc.v2.f64 	{%fd1545, %fd1546}, [%rd178+16];
	fma.rn.f64 	%fd1547, %fd1544, %fd1539, %fd1545;
	fma.rn.f64 	%fd1548, %fd1547, %fd1539, %fd1546;
	ld.global.nc.v2.f64 	{%fd1549, %fd1550}, [%rd178+32];
	fma.rn.f64 	%fd1551, %fd1548, %fd1539, %fd1549;
	fma.rn.f64 	%fd1552, %fd1551, %fd1539, %fd1550;
	fma.rn.f64 	%fd1553, %fd1552, %fd2178, %fd2178;
	fma.rn.f64 	%fd1554, %fd1552, %fd1539, 0d3FF0000000000000;
	selp.f64 	%fd1555, %fd1554, %fd1553, %p180;
	and.b32  	%r469, %r639, 2;
	setp.eq.s32 	%p181, %r469, 0;
	mov.f64 	%fd1556, 0d0000000000000000;
	sub.f64 	%fd1557, %fd1556, %fd1555;
	selp.f64 	%fd298, %fd1555, %fd1557, %p181;
	@%p175 bra 	$L__BB0_181;
	mov.f64 	%fd1563, 0d0000000000000000;
	mul.rn.f64 	%fd2180, %fd24, %fd1563;
	mov.b32 	%r641, 1;
	bra.uni 	$L__BB0_184;
$L__BB0_181:
	mul.f64 	%fd1558, %fd24, 0d3FE45F306DC9C883;
	cvt.rni.s32.f64 	%r640, %fd1558;
	cvt.rn.f64.s32 	%fd1559, %r640;
	fma.rn.f64 	%fd1560, %fd1559, 0dBFF921FB54442D18, %fd24;
	fma.rn.f64 	%fd1561, %fd1559, 0dBC91A62633145C00, %fd1560;
	fma.rn.f64 	%fd2180, %fd1559, 0dB97B839A252049C0, %fd1561;
	setp.ltu.f64 	%p182, %fd34, 0d41E0000000000000;
	@%p182 bra 	$L__BB0_183;
	{ // callseq 38, 0
	.param .b64 param0;
	st.param.f64 	[param0], %fd24;
	.param .align 16 .b8 retval0[16];
	call.uni (retval0), 
	__internal_trig_reduction_slowpathd, 
	(
	param0
	);
	ld.param.f64 	%fd2180, [retval0];
	ld.param.b32 	%r640, [retval0+8];
	} // callseq 38
$L__BB0_183:
	add.s32 	%r641, %r640, 1;
$L__BB0_184:
	setp.neu.f64 	%p183, %fd46, 0d7FF0000000000000;
	shl.b32 	%r472, %r641, 6;
	cvt.u64.u32 	%rd179, %r472;
	and.b64  	%rd180, %rd179, 64;
	add.s64 	%rd182, %rd173, %rd180;
	mul.rn.f64 	%fd1564, %fd2180, %fd2180;
	and.b32  	%r473, %r641, 1;
	setp.eq.b32 	%p184, %r473, 1;
	selp.f64 	%fd1565, 0dBDA8FF8320FD8164, 0d3DE5DB65F9785EBA, %p184;
	ld.global.nc.v2.f64 	{%fd1566, %fd1567}, [%rd182];
	fma.rn.f64 	%fd1568, %fd1565, %fd1564, %fd1566;
	fma.rn.f64 	%fd1569, %fd1568, %fd1564, %fd1567;
	ld.global.nc.v2.f64 	{%fd1570, %fd1571}, [%rd182+16];
	fma.rn.f64 	%fd1572, %fd1569, %fd1564, %fd1570;
	fma.rn.f64 	%fd1573, %fd1572, %fd1564, %fd1571;
	ld.global.nc.v2.f64 	{%fd1574, %fd1575}, [%rd182+32];
	fma.rn.f64 	%fd1576, %fd1573, %fd1564, %fd1574;
	fma.rn.f64 	%fd1577, %fd1576, %fd1564, %fd1575;
	fma.rn.f64 	%fd1578, %fd1577, %fd2180, %fd2180;
	fma.rn.f64 	%fd1579, %fd1577, %fd1564, 0d3FF0000000000000;
	selp.f64 	%fd1580, %fd1579, %fd1578, %p184;
	and.b32  	%r474, %r641, 2;
	setp.eq.s32 	%p185, %r474, 0;
	mov.f64 	%fd1581, 0d0000000000000000;
	sub.f64 	%fd1582, %fd1581, %fd1580;
	selp.f64 	%fd304, %fd1580, %fd1582, %p185;
	@%p183 bra 	$L__BB0_186;
	mov.f64 	%fd1588, 0d0000000000000000;
	mul.rn.f64 	%fd2181, %fd25, %fd1588;
	mov.b32 	%r642, 0;
	bra.uni 	$L__BB0_188;
$L__BB0_186:
	mul.f64 	%fd1583, %fd25, 0d3FE45F306DC9C883;
	cvt.rni.s32.f64 	%r642, %fd1583;
	cvt.rn.f64.s32 	%fd1584, %r642;
	fma.rn.f64 	%fd1585, %fd1584, 0dBFF921FB54442D18, %fd25;
	fma.rn.f64 	%fd1586, %fd1584, 0dBC91A62633145C00, %fd1585;
	fma.rn.f64 	%fd2181, %fd1584, 0dB97B839A252049C0, %fd1586;
	setp.ltu.f64 	%p186, %fd46, 0d41E0000000000000;
	@%p186 bra 	$L__BB0_188;
	{ // callseq 39, 0
	.param .b64 param0;
	st.param.f64 	[param0], %fd25;
	.param .align 16 .b8 retval0[16];
	call.uni (retval0), 
	__internal_trig_reduction_slowpathd, 
	(
	param0
	);
	ld.param.f64 	%fd2181, [retval0];
	ld.param.b32 	%r642, [retval0+8];
	} // callseq 39
$L__BB0_188:
	shl.b32 	%r477, %r642, 6;
	cvt.u64.u32 	%rd183, %r477;
	and.b64  	%rd184, %rd183, 64;
	add.s64 	%rd186, %rd173, %rd184;
	mul.rn.f64 	%fd1589, %fd2181, %fd2181;
	and.b32  	%r478, %r642, 1;
	setp.eq.b32 	%p188, %r478, 1;
	selp.f64 	%fd1590, 0dBDA8FF8320FD8164, 0d3DE5DB65F9785EBA, %p188;
	ld.global.nc.v2.f64 	{%fd1591, %fd1592}, [%rd186];
	fma.rn.f64 	%fd1593, %fd1590, %fd1589, %fd1591;
	fma.rn.f64 	%fd1594, %fd1593, %fd1589, %fd1592;
	ld.global.nc.v2.f64 	{%fd1595, %fd1596}, [%rd186+16];
	fma.rn.f64 	%fd1597, %fd1594, %fd1589, %fd1595;
	fma.rn.f64 	%fd1598, %fd1597, %fd1589, %fd1596;
	ld.global.nc.v2.f64 	{%fd1599, %fd1600}, [%rd186+32];
	fma.rn.f64 	%fd1601, %fd1598, %fd1589, %fd1599;
	fma.rn.f64 	%fd1602, %fd1601, %fd1589, %fd1600;
	fma.rn.f64 	%fd1603, %fd1602, %fd2181, %fd2181;
	fma.rn.f64 	%fd1604, %fd1602, %fd1589, 0d3FF0000000000000;
	selp.f64 	%fd1605, %fd1604, %fd1603, %p188;
	and.b32  	%r479, %r642, 2;
	setp.eq.s32 	%p189, %r479, 0;
	mov.f64 	%fd1606, 0d0000000000000000;
	sub.f64 	%fd1607, %fd1606, %fd1605;
	selp.f64 	%fd309, %fd1605, %fd1607, %p189;
	@%p183 bra 	$L__BB0_190;
	mov.f64 	%fd1613, 0d0000000000000000;
	mul.rn.f64 	%fd2183, %fd25, %fd1613;
	mov.b32 	%r644, 1;
	bra.uni 	$L__BB0_193;
$L__BB0_190:
	mul.f64 	%fd1608, %fd25, 0d3FE45F306DC9C883;
	cvt.rni.s32.f64 	%r643, %fd1608;
	cvt.rn.f64.s32 	%fd1609, %r643;
	fma.rn.f64 	%fd1610, %fd1609, 0dBFF921FB54442D18, %fd25;
	fma.rn.f64 	%fd1611, %fd1609, 0dBC91A62633145C00, %fd1610;
	fma.rn.f64 	%fd2183, %fd1609, 0dB97B839A252049C0, %fd1611;
	setp.ltu.f64 	%p190, %fd46, 0d41E0000000000000;
	@%p190 bra 	$L__BB0_192;
	{ // callseq 40, 0
	.param .b64 param0;
	st.param.f64 	[param0], %fd25;
	.param .align 16 .b8 retval0[16];
	call.uni (retval0), 
	__internal_trig_reduction_slowpathd, 
	(
	param0
	);
	ld.param.f64 	%fd2183, [retval0];
	ld.param.b32 	%r643, [retval0+8];
	} // callseq 40
$L__BB0_192:
	add.s32 	%r644, %r643, 1;
$L__BB0_193:
	setp.neu.f64 	%p191, %fd58, 0d7FF0000000000000;
	shl.b32 	%r482, %r644, 6;
	cvt.u64.u32 	%rd187, %r482;
	and.b64  	%rd188, %rd187, 64;
	add.s64 	%rd190, %rd173, %rd188;
	mul.rn.f64 	%fd1614, %fd2183, %fd2183;
	and.b32  	%r483, %r644, 1;
	setp.eq.b32 	%p192, %r483, 1;
	selp.f64 	%fd1615, 0dBDA8FF8320FD8164, 0d3DE5DB65F9785EBA, %p192;
	ld.global.nc.v2.f64 	{%fd1616, %fd1617}, [%rd190];
	fma.rn.f64 	%fd1618, %fd1615, %fd1614, %fd1616;
	fma.rn.f64 	%fd1619, %fd1618, %fd1614, %fd1617;
	ld.global.nc.v2.f64 	{%fd1620, %fd1621}, [%rd190+16];
	fma.rn.f64 	%fd1622, %fd1619, %fd1614, %fd1620;
	fma.rn.f64 	%fd1623, %fd1622, %fd1614, %fd1621;
	ld.global.nc.v2.f64 	{%fd1624, %fd1625}, [%rd190+32];
	fma.rn.f64 	%fd1626, %fd1623, %fd1614, %fd1624;
	fma.rn.f64 	%fd1627, %fd1626, %fd1614, %fd1625;
	fma.rn.f64 	%fd1628, %fd1627, %fd2183, %fd2183;
	fma.rn.f64 	%fd1629, %fd1627, %fd1614, 0d3FF0000000000000;
	selp.f64 	%fd1630, %fd1629, %fd1628, %p192;
	and.b32  	%r484, %r644, 2;
	setp.eq.s32 	%p193, %r484, 0;
	mov.f64 	%fd1631, 0d0000000000000000;
	sub.f64 	%fd1632, %fd1631, %fd1630;
	selp.f64 	%fd315, %fd1630, %fd1632, %p193;
	@%p191 bra 	$L__BB0_195;
	mov.f64 	%fd1638, 0d0000000000000000;
	mul.rn.f64 	%fd2184, %fd27, %fd1638;
	mov.b32 	%r645, 0;
	bra.uni 	$L__BB0_197;
$L__BB0_195:
	mul.f64 	%fd1633, %fd27, 0d3FE45F306DC9C883;
	cvt.rni.s32.f64 	%r645, %fd1633;
	cvt.rn.f64.s32 	%fd1634, %r645;
	fma.rn.f64 	%fd1635, %fd1634, 0dBFF921FB54442D18, %fd27;
	fma.rn.f64 	%fd1636, %fd1634, 0dBC91A62633145C00, %fd1635;
	fma.rn.f64 	%fd2184, %fd1634, 0dB97B839A252049C0, %fd1636;
	setp.ltu.f64 	%p194, %fd58, 0d41E0000000000000;
	@%p194 bra 	$L__BB0_197;
	{ // callseq 41, 0
	.param .b64 param0;
	st.param.f64 	[param0], %fd27;
	.param .align 16 .b8 retval0[16];
	call.uni (retval0), 
	__internal_trig_reduction_slowpathd, 
	(
	param0
	);
	ld.param.f64 	%fd2184, [retval0];
	ld.param.b32 	%r645, [retval0+8];
	} // callseq 41
$L__BB0_197:
	shl.b32 	%r487, %r645, 6;
	cvt.u64.u32 	%rd191, %r487;
	and.b64  	%rd192, %rd191, 64;
	add.s64 	%rd194, %rd173, %rd192;
	mul.rn.f64 	%fd1639, %fd2184, %fd2184;
	and.b32  	%r488, %r645, 1;
	setp.eq.b32 	%p196, %r488, 1;
	selp.f64 	%fd1640, 0dBDA8FF8320FD8164, 0d3DE5DB65F9785EBA, %p196;
	ld.global.nc.v2.f64 	{%fd1641, %fd1642}, [%rd194];
	fma.rn.f64 	%fd1643, %fd1640, %fd1639, %fd1641;
	fma.rn.f64 	%fd1644, %fd1643, %fd1639, %fd1642;
	ld.global.nc.v2.f64 	{%fd1645, %fd1646}, [%rd194+16];
	fma.rn.f64 	%fd1647, %fd1644, %fd1639, %fd1645;
	fma.rn.f64 	%fd1648, %fd1647, %fd1639, %fd1646;
	ld.global.nc.v2.f64 	{%fd1649, %fd1650}, [%rd194+32];
	fma.rn.f64 	%fd1651, %fd1648, %fd1639, %fd1649;
	fma.rn.f64 	%fd1652, %fd1651, %fd1639, %fd1650;
	fma.rn.f64 	%fd1653, %fd1652, %fd2184, %fd2184;
	fma.rn.f64 	%fd1654, %fd1652, %fd1639, 0d3FF0000000000000;
	selp.f64 	%fd1655, %fd1654, %fd1653, %p196;
	and.b32  	%r489, %r645, 2;
	setp.eq.s32 	%p197, %r489, 0;
	mov.f64 	%fd1656, 0d0000000000000000;
	sub.f64 	%fd1657, %fd1656, %fd1655;
	selp.f64 	%fd320, %fd1655, %fd1657, %p197;
	@%p191 bra 	$L__BB0_199;
	mov.f64 	%fd1663, 0d0000000000000000;
	mul.rn.f64 	%fd2186, %fd27, %fd1663;
	mov.b32 	%r647, 1;
	bra.uni 	$L__BB0_202;
$L__BB0_199:
	mul.f64 	%fd1658, %fd27, 0d3FE45F306DC9C883;
	cvt.rni.s32.f64 	%r646, %fd1658;
	cvt.rn.f64.s32 	%fd1659, %r646;
	fma.rn.f64 	%fd1660, %fd1659, 0dBFF921FB54442D18, %fd27;
	fma.rn.f64 	%fd1661, %fd1659, 0dBC91A62633145C00, %fd1660;
	fma.rn.f64 	%fd2186, %fd1659, 0dB97B839A252049C0, %fd1661;
	setp.ltu.f64 	%p198, %fd58, 0d41E0000000000000;
	@%p198 bra 	$L__BB0_201;
	{ // callseq 42, 0
	.param .b64 param0;
	st.param.f64 	[param0], %fd27;
	.param .align 16 .b8 retval0[16];
	call.uni (retval0), 
	__internal_trig_reduction_slowpathd, 
	(
	param0
	);
	ld.param.f64 	%fd2186, [retval0];
	ld.param.b32 	%r646, [retval0+8];
	} // callseq 42
$L__BB0_201:
	add.s32 	%r647, %r646, 1;
$L__BB0_202:
	shl.b32 	%r492, %r647, 6;
	cvt.u64.u32 	%rd195, %r492;
	and.b64  	%rd196, %rd195, 64;
	add.s64 	%rd198, %rd173, %rd196;
	mul.rn.f64 	%fd1664, %fd2186, %fd2186;
	and.b32  	%r493, %r647, 1;
	setp.eq.b32 	%p199, %r493, 1;
	selp.f64 	%fd1665, 0dBDA8FF8320FD8164, 0d3DE5DB65F9785EBA, %p199;
	ld.global.nc.v2.f64 	{%fd1666, %fd1667}, [%rd198];
	fma.rn.f64 	%fd1668, %fd1665, %fd1664, %fd1666;
	fma.rn.f64 	%fd1669, %fd1668, %fd1664, %fd1667;
	ld.global.nc.v2.f64 	{%fd1670, %fd1671}, [%rd198+16];
	fma.rn.f64 	%fd1672, %fd1669, %fd1664, %fd1670;
	fma.rn.f64 	%fd1673, %fd1672, %fd1664, %fd1671;
	ld.global.nc.v2.f64 	{%fd1674, %fd1675}, [%rd198+32];
	fma.rn.f64 	%fd1676, %fd1673, %fd1664, %fd1674;
	fma.rn.f64 	%fd1677, %fd1676, %fd1664, %fd1675;
	fma.rn.f64 	%fd1678, %fd1677, %fd2186, %fd2186;
	fma.rn.f64 	%fd1679, %fd1677, %fd1664, 0d3FF0000000000000;
	selp.f64 	%fd1680, %fd1679, %fd1678, %p199;
	and.b32  	%r494, %r647, 2;
	setp.eq.s32 	%p200, %r494, 0;
	mov.f64 	%fd1681, 0d0000000000000000;
	sub.f64 	%fd1682, %fd1681, %fd1680;
	selp.f64 	%fd326, %fd1680, %fd1682, %p200;
	mul.f64 	%fd1683, %fd5, %fd31;
	mul.f64 	%fd1684, %fd1683, %fd304;
	add.f64 	%fd1685, %fd31, %fd1684;
	mul.f64 	%fd1686, %fd2115, %fd1685;
	mul.f64 	%fd1687, %fd26, %fd4;
	mul.f64 	%fd1688, %fd1687, %fd304;
	mul.f64 	%fd1689, %fd5, %fd1687;
	add.f64 	%fd1690, %fd1689, %fd1688;
	mul.f64 	%fd1691, %fd2112, %fd1690;
	sub.f64 	%fd1692, %fd1686, %fd1691;
	mul.f64 	%fd1693, %fd26, %fd298;
	mul.f64 	%fd1694, %fd2114, %fd315;
	fma.rn.f64 	%fd1695, %fd2212, %fd309, %fd1694;
	mul.f64 	%fd1696, %fd1693, %fd1695;
	sub.f64 	%fd1697, %fd1692, %fd1696;
	add.f64 	%fd327, %fd28, %fd1697;
	sub.f64 	%fd1698, %fd31, %fd1684;
	sub.f64 	%fd1699, %fd1688, %fd1689;
	mul.f64 	%fd1700, %fd2112, %fd1699;
	fma.rn.f64 	%fd1701, %fd2115, %fd1698, %fd1700;
	add.f64 	%fd1702, %fd1701, %fd1696;
	add.f64 	%fd328, %fd29, %fd1702;
	neg.f64 	%fd1703, %fd72;
	mul.f64 	%fd329, %fd8, %fd1703;
	abs.f64 	%fd330, %fd327;
	setp.neu.f64 	%p201, %fd330, 0d7FF0000000000000;
	@%p201 bra 	$L__BB0_204;
	mov.f64 	%fd1709, 0d0000000000000000;
	mul.rn.f64 	%fd2188, %fd327, %fd1709;
	mov.b32 	%r649, 1;
	bra.uni 	$L__BB0_207;
$L__BB0_204:
	mul.f64 	%fd1704, %fd327, 0d3FE45F306DC9C883;
	cvt.rni.s32.f64 	%r648, %fd1704;
	cvt.rn.f64.s32 	%fd1705, %r648;
	fma.rn.f64 	%fd1706, %fd1705, 0dBFF921FB54442D18, %fd327;
	fma.rn.f64 	%fd1707, %fd1705, 0dBC91A62633145C00, %fd1706;
	fma.rn.f64 	%fd2188, %fd1705, 0dB97B839A252049C0, %fd1707;
	setp.ltu.f64 	%p202, %fd330, 0d41E0000000000000;
	@%p202 bra 	$L__BB0_206;
	{ // callseq 43, 0
	.param .b64 param0;
	st.param.f64 	[param0], %fd327;
	.param .align 16 .b8 retval0[16];
	call.uni (retval0), 
	__internal_trig_reduction_slowpathd, 
	(
	param0
	);
	ld.param.f64 	%fd2188, [retval0];
	ld.param.b32 	%r648, [retval0+8];
	} // callseq 43
$L__BB0_206:
	add.s32 	%r649, %r648, 1;
$L__BB0_207:
	shl.b32 	%r497, %r649, 6;
	cvt.u64.u32 	%rd199, %r497;
	and.b64  	%rd200, %rd199, 64;
	add.s64 	%rd202, %rd173, %rd200;
	mul.rn.f64 	%fd1710, %fd2188, %fd2188;
	and.b32  	%r498, %r649, 1;
	setp.eq.b32 	%p203, %r498, 1;
	selp.f64 	%fd1711, 0dBDA8FF8320FD8164, 0d3DE5DB65F9785EBA, %p203;
	ld.global.nc.v2.f64 	{%fd1712, %fd1713}, [%rd202];
	fma.rn.f64 	%fd1714, %fd1711, %fd1710, %fd1712;
	fma.rn.f64 	%fd1715, %fd1714, %fd1710, %fd1713;
	ld.global.nc.v2.f64 	{%fd1716, %fd1717}, [%rd202+16];
	fma.rn.f64 	%fd1718, %fd1715, %fd1710, %fd1716;
	fma.rn.f64 	%fd1719, %fd1718, %fd1710, %fd1717;
	ld.global.nc.v2.f64 	{%fd1720, %fd1721}, [%rd202+32];
	fma.rn.f64 	%fd1722, %fd1719, %fd1710, %fd1720;
	fma.rn.f64 	%fd1723, %fd1722, %fd1710, %fd1721;
	fma.rn.f64 	%fd1724, %fd1723, %fd2188, %fd2188;
	fma.rn.f64 	%fd1725, %fd1723, %fd1710, 0d3FF0000000000000;
	selp.f64 	%fd1726, %fd1725, %fd1724, %p203;
	and.b32  	%r499, %r649, 2;
	setp.eq.s32 	%p204, %r499, 0;
	mov.f64 	%fd1727, 0d0000000000000000;
	sub.f64 	%fd1728, %fd1727, %fd1726;
	selp.f64 	%fd336, %fd1726, %fd1728, %p204;
	abs.f64 	%fd337, %fd328;
	setp.neu.f64 	%p205, %fd337, 0d7FF0000000000000;
	@%p205 bra 	$L__BB0_209;
	mov.f64 	%fd1734, 0d0000000000000000;
	mul.rn.f64 	%fd2190, %fd328, %fd1734;
	mov.b32 	%r651, 1;
	bra.uni 	$L__BB0_212;
$L__BB0_209:
	mul.f64 	%fd1729, %fd328, 0d3FE45F306DC9C883;
	cvt.rni.s32.f64 	%r650, %fd1729;
	cvt.rn.f64.s32 	%fd1730, %r650;
	fma.rn.f64 	%fd1731, %fd1730, 0dBFF921FB54442D18, %fd328;
	fma.rn.f64 	%fd1732, %fd1730, 0dBC91A62633145C00, %fd1731;
	fma.rn.f64 	%fd2190, %fd1730, 0dB97B839A252049C0, %fd1732;
	setp.ltu.f64 	%p206, %fd337, 0d41E0000000000000;
	@%p206 bra 	$L__BB0_211;
	{ // callseq 44, 0
	.param .b64 param0;
	st.param.f64 	[param0], %fd328;
	.param .align 16 .b8 retval0[16];
	call.uni (retval0), 
	__internal_trig_reduction_slowpathd, 
	(
	param0
	);
	ld.param.f64 	%fd2190, [retval0];
	ld.param.b32 	%r650, [retval0+8];
	} // callseq 44
$L__BB0_211:
	add.s32 	%r651, %r650, 1;
$L__BB0_212:
	setp.lt.s32 	%p207, %r243, 2;
	shl.b32 	%r502, %r651, 6;
	cvt.u64.u32 	%rd203, %r502;
	and.b64  	%rd204, %rd203, 64;
	add.s64 	%rd206, %rd173, %rd204;
	mul.rn.f64 	%fd1735, %fd2190, %fd2190;
	and.b32  	%r503, %r651, 1;
	setp.eq.b32 	%p208, %r503, 1;
	selp.f64 	%fd1736, 0dBDA8FF8320FD8164, 0d3DE5DB65F9785EBA, %p208;
	ld.global.nc.v2.f64 	{%fd1737, %fd1738}, [%rd206];
	fma.rn.f64 	%fd1739, %fd1736, %fd1735, %fd1737;
	fma.rn.f64 	%fd1740, %fd1739, %fd1735, %fd1738;
	ld.global.nc.v2.f64 	{%fd1741, %fd1742}, [%rd206+16];
	fma.rn.f64 	%fd1743, %fd1740, %fd1735, %fd1741;
	fma.rn.f64 	%fd1744, %fd1743, %fd1735, %fd1742;
	ld.global.nc.v2.f64 	{%fd1745, %fd1746}, [%rd206+32];
	fma.rn.f64 	%fd1747, %fd1744, %fd1735, %fd1745;
	fma.rn.f64 	%fd1748, %fd1747, %fd1735, %fd1746;
	fma.rn.f64 	%fd1749, %fd1748, %fd2190, %fd2190;
	fma.rn.f64 	%fd1750, %fd1748, %fd1735, 0d3FF0000000000000;
	selp.f64 	%fd1751, %fd1750, %fd1749, %p208;
	and.b32  	%r504, %r651, 2;
	setp.eq.s32 	%p209, %r504, 0;
	mov.f64 	%fd1752, 0d0000000000000000;
	sub.f64 	%fd1753, %fd1752, %fd1751;
	selp.f64 	%fd1754, %fd1751, %fd1753, %p209;
	add.f64 	%fd1755, %fd336, %fd1754;
	mul.f64 	%fd1756, %fd9, %fd4;
	div.rn.f64 	%fd1757, %fd329, %fd1756;
	mul.f64 	%fd1758, %fd1757, %fd1755;
	mul.f64 	%fd1759, %fd298, %fd326;
	sub.f64 	%fd1760, %fd336, %fd1754;
	mul.f64 	%fd1761, %fd89, %fd1760;
	mul.f64 	%fd1762, %fd304, %fd326;
	mul.f64 	%fd1763, %fd304, %fd309;
	mul.f64 	%fd1764, %fd1763, %fd320;
	sub.f64 	%fd1765, %fd1762, %fd1764;
	mul.f64 	%fd1766, %fd309, %fd326;
	mul.f64 	%fd1767, %fd304, %fd315;
	fma.rn.f64 	%fd1768, %fd1767, %fd320, %fd1766;
	mul.f64 	%fd1769, %fd2110, %fd1768;
	fma.rn.f64 	%fd1770, %fd2111, %fd1765, %fd1769;
	mul.f64 	%fd1771, %fd1770, %fd1761;
	fma.rn.f64 	%fd2205, %fd1759, %fd1758, %fd1771;
	@%p207 bra 	$L__BB0_252;
	mov.b32 	%r652, 1;
$L__BB0_214:
	ld.param.u64 	%rd276, [_Z13particle_pathPdS_S_S_S_S_S_ii_param_4];
	ld.param.u64 	%rd273, [_Z13particle_pathPdS_S_S_S_S_S_ii_param_3];
	ld.param.u64 	%rd270, [_Z13particle_pathPdS_S_S_S_S_S_ii_param_2];
	ld.param.u64 	%rd267, [_Z13particle_pathPdS_S_S_S_S_S_ii_param_1];
	ld.param.u64 	%rd264, [_Z13particle_pathPdS_S_S_S_S_S_ii_param_0];
	cvta.to.global.u64 	%rd207, %rd264;
	mul.wide.u32 	%rd208, %r652, 8;
	add.s64 	%rd209, %rd207, %rd208;
	ld.global.f64 	%fd345, [%rd209];
	cvta.to.global.u64 	%rd210, %rd267;
	add.s64 	%rd211, %rd210, %rd208;
	ld.global.f64 	%fd346, [%rd211];
	cvta.to.global.u64 	%rd212, %rd270;
	add.s64 	%rd213, %rd212, %rd208;
	ld.global.f64 	%fd347, [%rd213];
	cvta.to.global.u64 	%rd214, %rd273;
	add.s64 	%rd215, %rd214, %rd208;
	ld.global.f64 	%fd348, [%rd215];
	shl.b32 	%r506, %r652, 1;
	cvta.to.global.u64 	%rd216, %rd276;
	mul.wide.u32 	%rd217, %r506, 8;
	add.s64 	%rd218, %rd216, %rd217;
	ld.global.f64 	%fd349, [%rd218];
	ld.global.f64 	%fd350, [%rd218+8];
	abs.f64 	%fd351, %fd345;
	setp.neu.f64 	%p210, %fd351, 0d7FF0000000000000;
	@%p210 bra 	$L__BB0_216;
	mov.f64 	%fd1777, 0d0000000000000000;
	mul.rn.f64 	%fd2192, %fd345, %fd1777;
	mov.b32 	%r653, 0;
	bra.uni 	$L__BB0_218;
$L__BB0_216:
	mul.f64 	%fd1772, %fd345, 0d3FE45F306DC9C883;
	cvt.rni.s32.f64 	%r653, %fd1772;
	cvt.rn.f64.s32 	%fd1773, %r653;
	fma.rn.f64 	%fd1774, %fd1773, 0dBFF921FB54442D18, %fd345;
	fma.rn.f64 	%fd1775, %fd1773, 0dBC91A62633145C00, %fd1774;
	fma.rn.f64 	%fd2192, %fd1773, 0dB97B839A252049C0, %fd1775;
	setp.ltu.f64 	%p211, %fd351, 0d41E0000000000000;
	@%p211 bra 	$L__BB0_218;
	{ // callseq 45, 0
	.param .b64 param0;
	st.param.f64 	[param0], %fd345;
	.param .align 16 .b8 retval0[16];
	call.uni (retval0), 
	__internal_trig_reduction_slowpathd, 
	(
	param0
	);
	ld.param.f64 	%fd2192, [retval0];
	ld.param.b32 	%r653, [retval0+8];
	} // callseq 45
$L__BB0_218:
	shl.b32 	%r509, %r653, 6;
	cvt.u64.u32 	%rd219, %r509;
	and.b64  	%rd220, %rd219, 64;
	add.s64 	%rd222, %rd173, %rd220;
	mul.rn.f64 	%fd1778, %fd2192, %fd2192;
	and.b32  	%r510, %r653, 1;
	setp.eq.b32 	%p213, %r510, 1;
	selp.f64 	%fd1779, 0dBDA8FF8320FD8164, 0d3DE5DB65F9785EBA, %p213;
	ld.global.nc.v2.f64 	{%fd1780, %fd1781}, [%rd222];
	fma.rn.f64 	%fd1782, %fd1779, %fd1778, %fd1780;
	fma.rn.f64 	%fd1783, %fd1782, %fd1778, %fd1781;
	ld.global.nc.v2.f64 	{%fd1784, %fd1785}, [%rd222+16];
	fma.rn.f64 	%fd1786, %fd1783, %fd1778, %fd1784;
	fma.rn.f64 	%fd1787, %fd1786, %fd1778, %fd1785;
	ld.global.nc.v2.f64 	{%fd1788, %fd1789}, [%rd222+32];
	fma.rn.f64 	%fd1790, %fd1787, %fd1778, %fd1788;
	fma.rn.f64 	%fd1791, %fd1790, %fd1778, %fd1789;
	fma.rn.f64 	%fd1792, %fd1791, %fd2192, %fd2192;
	fma.rn.f64 	%fd1793, %fd1791, %fd1778, 0d3FF0000000000000;
	selp.f64 	%fd1794, %fd1793, %fd1792, %p213;
	and.b32  	%r511, %r653, 2;
	setp.eq.s32 	%p214, %r511, 0;
	mov.f64 	%fd1795, 0d0000000000000000;
	sub.f64 	%fd1796, %fd1795, %fd1794;
	selp.f64 	%fd356, %fd1794, %fd1796, %p214;
	@%p210 bra 	$L__BB0_220;
	mov.f64 	%fd1802, 0d0000000000000000;
	mul.rn.f64 	%fd2194, %fd345, %fd1802;
	mov.b32 	%r655, 1;
	bra.uni 	$L__BB0_223;
$L__BB0_220:
	mul.f64 	%fd1797, %fd345, 0d3FE45F306DC9C883;
	cvt.rni.s32.f64 	%r654, %fd1797;
	cvt.rn.f64.s32 	%fd1798, %r654;
	fma.rn.f64 	%fd1799, %fd1798, 0dBFF921FB54442D18, %fd345;
	fma.rn.f64 	%fd1800, %fd1798, 0dBC91A62633145C00, %fd1799;
	fma.rn.f64 	%fd2194, %fd1798, 0dB97B839A252049C0, %fd1800;
	setp.ltu.f64 	%p215, %fd351, 0d41E0000000000000;
	@%p215 bra 	$L__BB0_222;
	{ // callseq 46, 0
	.param .b64 param0;
	st.param.f64 	[param0], %fd345;
	.param .align 16 .b8 retval0[16];
	call.uni (retval0), 
	__internal_trig_reduction_slowpathd, 
	(
	param0
	);
	ld.param.f64 	%fd2194, [retval0];
	ld.param.b32 	%r654, [retval0+8];
	} // callseq 46
$L__BB0_222:
	add.s32 	%r655, %r654, 1;
$L__BB0_223:
	shl.b32 	%r514, %r655, 6;
	cvt.u64.u32 	%rd223, %r514;
	and.b64  	%rd224, %rd223, 64;
	add.s64 	%rd226, %rd173, %rd224;
	mul.rn.f64 	%fd1803, %fd2194, %fd2194;
	and.b32  	%r515, %r655, 1;
	setp.eq.b32 	%p216, %r515, 1;
	selp.f64 	%fd1804, 0dBDA8FF8320FD8164, 0d3DE5DB65F9785EBA, %p216;
	ld.global.nc.v2.f64 	{%fd1805, %fd1806}, [%rd226];
	fma.rn.f64 	%fd1807, %fd1804, %fd1803, %fd1805;
	fma.rn.f64 	%fd1808, %fd1807, %fd1803, %fd1806;
	ld.global.nc.v2.f64 	{%fd1809, %fd1810}, [%rd226+16];
	fma.rn.f64 	%fd1811, %fd1808, %fd1803, %fd1809;
	fma.rn.f64 	%fd1812, %fd1811, %fd1803, %fd1810;
	ld.global.nc.v2.f64 	{%fd1813, %fd1814}, [%rd226+32];
	fma.rn.f64 	%fd1815, %fd1812, %fd1803, %fd1813;
	fma.rn.f64 	%fd1816, %fd1815, %fd1803, %fd1814;
	fma.rn.f64 	%fd1817, %fd1816, %fd2194, %fd2194;
	fma.rn.f64 	%fd1818, %fd1816, %fd1803, 0d3FF0000000000000;
	selp.f64 	%fd1819, %fd1818, %fd1817, %p216;
	and.b32  	%r516, %r655, 2;
	setp.eq.s32 	%p217, %r516, 0;
	mov.f64 	%fd1820, 0d0000000000000000;
	sub.f64 	%fd1821, %fd1820, %fd1819;
	selp.f64 	%fd362, %fd1819, %fd1821, %p217;
	abs.f64 	%fd363, %fd346;
	setp.neu.f64 	%p218, %fd363, 0d7FF0000000000000;
	@%p218 bra 	$L__BB0_225;
	mov.f64 	%fd1827, 0d0000000000000000;
	mul.rn.f64 	%fd2195, %fd346, %fd1827;
	mov.b32 	%r656, 0;
	bra.uni 	$L__BB0_227;
$L__BB0_225:
	mul.f64 	%fd1822, %fd346, 0d3FE45F306DC9C883;
	cvt.rni.s32.f64 	%r656, %fd1822;
	cvt.rn.f64.s32 	%fd1823, %r656;
	fma.rn.f64 	%fd1824, %fd1823, 0dBFF921FB54442D18, %fd346;
	fma.rn.f64 	%fd1825, %fd1823, 0dBC91A62633145C00, %fd1824;
	fma.rn.f64 	%fd2195, %fd1823, 0dB97B839A252049C0, %fd1825;
	setp.ltu.f64 	%p219, %fd363, 0d41E0000000000000;
	@%p219 bra 	$L__BB0_227;
	{ // callseq 47, 0
	.param .b64 param0;
	st.param.f64 	[param0], %fd346;
	.param .align 16 .b8 retval0[16];
	call.uni (retval0), 
	__internal_trig_reduction_slowpathd, 
	(
	param0
	);
	ld.param.f64 	%fd2195, [retval0];
	ld.param.b32 	%r656, [retval0+8];
	} // callseq 47
$L__BB0_227:
	shl.b32 	%r519, %r656, 6;
	cvt.u64.u32 	%rd227, %r519;
	and.b64  	%rd228, %rd227, 64;
	add.s64 	%rd230, %rd173, %rd228;
	mul.rn.f64 	%fd1828, %fd2195, %fd2195;
	and.b32  	%r520, %r656, 1;
	setp.eq.b32 	%p221, %r520, 1;
	selp.f64 	%fd1829, 0dBDA8FF8320FD8164, 0d3DE5DB65F9785EBA, %p221;
	ld.global.nc.v2.f64 	{%fd1830, %fd1831}, [%rd230];
	fma.rn.f64 	%fd1832, %fd1829, %fd1828, %fd1830;
	fma.rn.f64 	%fd1833, %fd1832, %fd1828, %fd1831;
	ld.global.nc.v2.f64 	{%fd1834, %fd1835}, [%rd230+16];
	fma.rn.f64 	%fd1836, %fd1833, %fd1828, %fd1834;
	fma.rn.f64 	%fd1837, %fd1836, %fd1828, %fd1835;
	ld.global.nc.v2.f64 	{%fd1838, %fd1839}, [%rd230+32];
	fma.rn.f64 	%fd1840, %fd1837, %fd1828, %fd1838;
	fma.rn.f64 	%fd1841, %fd1840, %fd1828, %fd1839;
	fma.rn.f64 	%fd1842, %fd1841, %fd2195, %fd2195;
	fma.rn.f64 	%fd1843, %fd1841, %fd1828, 0d3FF0000000000000;
	selp.f64 	%fd1844, %fd1843, %fd1842, %p221;
	and.b32  	%r521, %r656, 2;
	setp.eq.s32 	%p222, %r521, 0;
	mov.f64 	%fd1845, 0d0000000000000000;
	sub.f64 	%fd1846, %fd1845, %fd1844;
	selp.f64 	%fd368, %fd1844, %fd1846, %p222;
	@%p218 bra 	$L__BB0_229;
	mov.f64 	%fd1852, 0d0000000000000000;
	mul.rn.f64 	%fd2197, %fd346, %fd1852;
	mov.b32 	%r658, 1;
	bra.uni 	$L__BB0_232;
$L__BB0_229:
	mul.f64 	%fd1847, %fd346, 0d3FE45F306DC9C883;
	cvt.rni.s32.f64 	%r657, %fd1847;
	cvt.rn.f64.s32 	%fd1848, %r657;
	fma.rn.f64 	%fd1849, %fd1848, 0dBFF921FB54442D18, %fd346;
	fma.rn.f64 	%fd1850, %fd1848, 0dBC91A62633145C00, %fd1849;
	fma.rn.f64 	%fd2197, %fd1848, 0dB97B839A252049C0, %fd1850;
	setp.ltu.f64 	%p223, %fd363, 0d41E0000000000000;
	@%p223 bra 	$L__BB0_231;
	{ // callseq 48, 0
	.param .b64 param0;
	st.param.f64 	[param0], %fd346;
	.param .align 16 .b8 retval0[16];
	call.uni (retval0), 
	__internal_trig_reduction_slowpathd, 
	(
	param0
	);
	ld.param.f64 	%fd2197, [retval0];
	ld.param.b32 	%r657, [retval0+8];
	} // callseq 48
$L__BB0_231:
	add.s32 	%r658, %r657, 1;
$L__BB0_232:
	shl.b32 	%r524, %r658, 6;
	cvt.u64.u32 	%rd231, %r524;
	and.b64  	%rd232, %rd231, 64;
	add.s64 	%rd234, %rd173, %rd232;
	mul.rn.f64 	%fd1853, %fd2197, %fd2197;
	and.b32  	%r525, %r658, 1;
	setp.eq.b32 	%p224, %r525, 1;
	selp.f64 	%fd1854, 0dBDA8FF8320FD8164, 0d3DE5DB65F9785EBA, %p224;
	ld.global.nc.v2.f64 	{%fd1855, %fd1856}, [%rd234];
	fma.rn.f64 	%fd1857, %fd1854, %fd1853, %fd1855;
	fma.rn.f64 	%fd1858, %fd1857, %fd1853, %fd1856;
	ld.global.nc.v2.f64 	{%fd1859, %fd1860}, [%rd234+16];
	fma.rn.f64 	%fd1861, %fd1858, %fd1853, %fd1859;
	fma.rn.f64 	%fd1862, %fd1861, %fd1853, %fd1860;
	ld.global.nc.v2.f64 	{%fd1863, %fd1864}, [%rd234+32];
	fma.rn.f64 	%fd1865, %fd1862, %fd1853, %fd1863;
	fma.rn.f64 	%fd1866, %fd1865, %fd1853, %fd1864;
	fma.rn.f64 	%fd1867, %fd1866, %fd2197, %fd2197;
	fma.rn.f64 	%fd1868, %fd1866, %fd1853, 0d3FF0000000000000;
	selp.f64 	%fd1869, %fd1868, %fd1867, %p224;
	and.b32  	%r526, %r658, 2;
	setp.eq.s32 	%p225, %r526, 0;
	mov.f64 	%fd1870, 0d0000000000000000;
	sub.f64 	%fd1871, %fd1870, %fd1869;
	selp.f64 	%fd374, %fd1869, %fd1871, %p225;
	abs.f64 	%fd375, %fd348;
	setp.neu.f64 	%p226, %fd375, 0d7FF0000000000000;
	@%p226 bra 	$L__BB0_234;
	mov.f64 	%fd1877, 0d0000000000000000;
	mul.rn.f64 	%fd2198, %fd348, %fd1877;
	mov.b32 	%r659, 0;
	bra.uni 	$L__BB0_236;
$L__BB0_234:
	mul.f64 	%fd1872, %fd348, 0d3FE45F306DC9C883;
	cvt.rni.s32.f64 	%r659, %fd1872;
	cvt.rn.f64.s32 	%fd1873, %r659;
	fma.rn.f64 	%fd1874, %fd1873, 0dBFF921FB54442D18, %fd348;
	fma.rn.f64 	%fd1875, %fd1873, 0dBC91A62633145C00, %fd1874;
	fma.rn.f64 	%fd2198, %fd1873, 0dB97B839A252049C0, %fd1875;
	setp.ltu.f64 	%p227, %fd375, 0d41E0000000000000;
	@%p227 bra 	$L__BB0_236;
	{ // callseq 49, 0
	.param .b64 param0;
	st.param.f64 	[param0], %fd348;
	.param .align 16 .b8 retval0[16];
	call.uni (retval0), 
	__internal_trig_reduction_slowpathd, 
	(
	param0
	);
	ld.param.f64 	%fd2198, [retval0];
	ld.param.b32 	%r659, [retval0+8];
	} // callseq 49
$L__BB0_236:
	shl.b32 	%r529, %r659, 6;
	cvt.u64.u32 	%rd235, %r529;
	and.b64  	%rd236, %rd235, 64;
	add.s64 	%rd238, %rd173, %rd236;
	mul.rn.f64 	%fd1878, %fd2198, %fd2198;
	and.b32  	%r530, %r659, 1;
	setp.eq.b32 	%p229, %r530, 1;
	selp.f64 	%fd1879, 0dBDA8FF8320FD8164, 0d3DE5DB65F9785EBA, %p229;
	ld.global.nc.v2.f64 	{%fd1880, %fd1881}, [%rd238];
	fma.rn.f64 	%fd1882, %fd1879, %fd1878, %fd1880;
	fma.rn.f64 	%fd1883, %fd1882, %fd1878, %fd1881;
	ld.global.nc.v2.f64 	{%fd1884, %fd1885}, [%rd238+16];
	fma.rn.f64 	%fd1886, %fd1883, %fd1878, %fd1884;
	fma.rn.f64 	%fd1887, %fd1886, %fd1878, %fd1885;
	ld.global.nc.v2.f64 	{%fd1888, %fd1889}, [%rd238+32];
	fma.rn.f64 	%fd1890, %fd1887, %fd1878, %fd1888;
	fma.rn.f64 	%fd1891, %fd1890, %fd1878, %fd1889;
	fma.rn.f64 	%fd1892, %fd1891, %fd2198, %fd2198;
	fma.rn.f64 	%fd1893, %fd1891, %fd1878, 0d3FF0000000000000;
	selp.f64 	%fd1894, %fd1893, %fd1892, %p229;
	and.b32  	%r531, %r659, 2;
	setp.eq.s32 	%p230, %r531, 0;
	mov.f64 	%fd1895, 0d0000000000000000;
	sub.f64 	%fd1896, %fd1895, %fd1894;
	selp.f64 	%fd380, %fd1894, %fd1896, %p230;
	@%p226 bra 	$L__BB0_238;
	mov.f64 	%fd1902, 0d0000000000000000;
	mul.rn.f64 	%fd2200, %fd348, %fd1902;
	mov.b32 	%r661, 1;
	bra.uni 	$L__BB0_241;
$L__BB0_238:
	mul.f64 	%fd1897, %fd348, 0d3FE45F306DC9C883;
	cvt.rni.s32.f64 	%r660, %fd1897;
	cvt.rn.f64.s32 	%fd1898, %r660;
	fma.rn.f64 	%fd1899, %fd1898, 0dBFF921FB54442D18, %fd348;
	fma.rn.f64 	%fd1900, %fd1898, 0dBC91A62633145C00, %fd1899;
	fma.rn.f64 	%fd2200, %fd1898, 0dB97B839A252049C0, %fd1900;
	setp.ltu.f64 	%p231, %fd375, 0d41E0000000000000;
	@%p231 bra 	$L__BB0_240;
	{ // callseq 50, 0
	.param .b64 param0;
	st.param.f64 	[param0], %fd348;
	.param .align 16 .b8 retval0[16];
	call.uni (retval0), 
	__internal_trig_reduction_slowpathd, 
	(
	param0
	);
	ld.param.f64 	%fd2200, [retval0];
	ld.param.b32 	%r660, [retval0+8];
	} // callseq 50
$L__BB0_240:
	add.s32 	%r661, %r660, 1;
$L__BB0_241:
	div.rn.f64 	%fd1903, %fd347, %fd3;
	mul.f64 	%fd1904, %fd4, %fd1903;
	mul.f64 	%fd1905, %fd347, %fd4;
	mul.f64 	%fd1906, %fd5, %fd1905;
	shl.b32 	%r534, %r661, 6;
	cvt.u64.u32 	%rd239, %r534;
	and.b64  	%rd240, %rd239, 64;
	add.s64 	%rd242, %rd173, %rd240;
	mul.rn.f64 	%fd1907, %fd2200, %fd2200;
	and.b32  	%r535, %r661, 1;
	setp.eq.b32 	%p232, %r535, 1;
	selp.f64 	%fd1908, 0dBDA8FF8320FD8164, 0d3DE5DB65F9785EBA, %p232;
	ld.global.nc.v2.f64 	{%fd1909, %fd1910}, [%rd242];
	fma.rn.f64 	%fd1911, %fd1908, %fd1907, %fd1909;
	fma.rn.f64 	%fd1912, %fd1911, %fd1907, %fd1910;
	ld.global.nc.v2.f64 	{%fd1913, %fd1914}, [%rd242+16];
	fma.rn.f64 	%fd1915, %fd1912, %fd1907, %fd1913;
	fma.rn.f64 	%fd1916, %fd1915, %fd1907, %fd1914;
	ld.global.nc.v2.f64 	{%fd1917, %fd1918}, [%rd242+32];
	fma.rn.f64 	%fd1919, %fd1916, %fd1907, %fd1917;
	fma.rn.f64 	%fd1920, %fd1919, %fd1907, %fd1918;
	fma.rn.f64 	%fd1921, %fd1920, %fd2200, %fd2200;
	fma.rn.f64 	%fd1922, %fd1920, %fd1907, 0d3FF0000000000000;
	selp.f64 	%fd1923, %fd1922, %fd1921, %p232;
	and.b32  	%r536, %r661, 2;
	setp.eq.s32 	%p233, %r536, 0;
	mov.f64 	%fd1924, 0d0000000000000000;
	sub.f64 	%fd1925, %fd1924, %fd1923;
	selp.f64 	%fd386, %fd1923, %fd1925, %p233;
	mul.f64 	%fd1926, %fd5, %fd1904;
	mul.f64 	%fd1927, %fd1926, %fd362;
	add.f64 	%fd1928, %fd1904, %fd1927;
	mul.f64 	%fd1929, %fd2115, %fd1928;
	mul.f64 	%fd1930, %fd1905, %fd362;
	add.f64 	%fd1931, %fd1906, %fd1930;
	mul.f64 	%fd1932, %fd2112, %fd1931;
	sub.f64 	%fd1933, %fd1929, %fd1932;
	mul.f64 	%fd1934, %fd347, %fd356;
	mul.f64 	%fd1935, %fd2114, %fd374;
	fma.rn.f64 	%fd1936, %fd2212, %fd368, %fd1935;
	mul.f64 	%fd1937, %fd1934, %fd1936;
	sub.f64 	%fd1938, %fd1933, %fd1937;
	add.f64 	%fd387, %fd349, %fd1938;
	sub.f64 	%fd1939, %fd1904, %fd1927;
	sub.f64 	%fd1940, %fd1930, %fd1906;
	mul.f64 	%fd1941, %fd2112, %fd1940;
	fma.rn.f64 	%fd1942, %fd2115, %fd1939, %fd1941;
	add.f64 	%fd1943, %fd1942, %fd1937;
	add.f64 	%fd388, %fd350, %fd1943;
	mul.f64 	%fd1944, %fd1903, %fd6;
	div.rn.f64 	%fd389, %fd1944, %fd7;
	abs.f64 	%fd390, %fd387;
	setp.neu.f64 	%p234, %fd390, 0d7FF0000000000000;
	@%p234 bra 	$L__BB0_243;
	mov.f64 	%fd1950, 0d0000000000000000;
	mul.rn.f64 	%fd2202, %fd387, %fd1950;
	mov.b32 	%r663, 1;
	bra.uni 	$L__BB0_246;
$L__BB0_243:
	mul.f64 	%fd1945, %fd387, 0d3FE45F306DC9C883;
	cvt.rni.s32.f64 	%r662, %fd1945;
	cvt.rn.f64.s32 	%fd1946, %r662;
	fma.rn.f64 	%fd1947, %fd1946, 0dBFF921FB54442D18, %fd387;
	fma.rn.f64 	%fd1948, %fd1946, 0dBC91A62633145C00, %fd1947;
	fma.rn.f64 	%fd2202, %fd1946, 0dB97B839A252049C0, %fd1948;
	setp.ltu.f64 	%p235, %fd390, 0d41E0000000000000;
	@%p235 bra 	$L__BB0_245;
	{ // callseq 51, 0
	.param .b64 param0;
	st.param.f64 	[param0], %fd387;
	.param .align 16 .b8 retval0[16];
	call.uni (retval0), 
	__internal_trig_reduction_slowpathd, 
	(
	param0
	);
	ld.param.f64 	%fd2202, [retval0];
	ld.param.b32 	%r662, [retval0+8];
	} // callseq 51
$L__BB0_245:
	add.s32 	%r663, %r662, 1;
$L__BB0_246:
	shl.b32 	%r539, %r663, 6;
	cvt.u64.u32 	%rd243, %r539;
	and.b64  	%rd244, %rd243, 64;
	add.s64 	%rd246, %rd173, %rd244;
	mul.rn.f64 	%fd1951, %fd2202, %fd2202;
	and.b32  	%r540, %r663, 1;
	setp.eq.b32 	%p236, %r540, 1;
	selp.f64 	%fd1952, 0dBDA8FF8320FD8164, 0d3DE5DB65F9785EBA, %p236;
	ld.global.nc.v2.f64 	{%fd1953, %fd1954}, [%rd246];
	fma.rn.f64 	%fd1955, %fd1952, %fd1951, %fd1953;
	fma.rn.f64 	%fd1956, %fd1955, %fd1951, %fd1954;
	ld.global.nc.v2.f64 	{%fd1957, %fd1958}, [%rd246+16];
	fma.rn.f64 	%fd1959, %fd1956, %fd1951, %fd1957;
	fma.rn.f64 	%fd1960, %fd1959, %fd1951, %fd1958;
	ld.global.nc.v2.f64 	{%fd1961, %fd1962}, [%rd246+32];
	fma.rn.f64 	%fd1963, %fd1960, %fd1951, %fd1961;
	fma.rn.f64 	%fd1964, %fd1963, %fd1951, %fd1962;
	fma.rn.f64 	%fd1965, %fd1964, %fd2202, %fd2202;
	fma.rn.f64 	%fd1966, %fd1964, %fd1951, 0d3FF0000000000000;
	selp.f64 	%fd1967, %fd1966, %fd1965, %p236;
	and.b32  	%r541, %r663, 2;
	setp.eq.s32 	%p237, %r541, 0;
	mov.f64 	%fd1968, 0d0000000000000000;
	sub.f64 	%fd1969, %fd1968, %fd1967;
	selp.f64 	%fd396, %fd1967, %fd1969, %p237;
	abs.f64 	%fd397, %fd388;
	setp.neu.f64 	%p238, %fd397, 0d7FF0000000000000;
	@%p238 bra 	$L__BB0_248;
	mov.f64 	%fd1975, 0d0000000000000000;
	mul.rn.f64 	%fd2204, %fd388, %fd1975;
	mov.b32 	%r665, 1;
	bra.uni 	$L__BB0_251;
$L__BB0_248:
	mul.f64 	%fd1970, %fd388, 0d3FE45F306DC9C883;
	cvt.rni.s32.f64 	%r664, %fd1970;
	cvt.rn.f64.s32 	%fd1971, %r664;
	fma.rn.f64 	%fd1972, %fd1971, 0dBFF921FB54442D18, %fd388;
	fma.rn.f64 	%fd1973, %fd1971, 0dBC91A62633145C00, %fd1972;
	fma.rn.f64 	%fd2204, %fd1971, 0dB97B839A252049C0, %fd1973;
	setp.ltu.f64 	%p239, %fd397, 0d41E0000000000000;
	@%p239 bra 	$L__BB0_250;
	{ // callseq 52, 0
	.param .b64 param0;
	st.param.f64 	[param0], %fd388;
	.param .align 16 .b8 retval0[16];
	call.uni (retval0), 
	__internal_trig_reduction_slowpathd, 
	(
	param0
	);
	ld.param.f64 	%fd2204, [retval0];
	ld.param.b32 	%r664, [retval0+8];
	} // callseq 52
$L__BB0_250:
	add.s32 	%r665, %r664, 1;
$L__BB0_251:
	sqrt.rn.f64 	%fd1976, %fd389;
	shl.b32 	%r544, %r665, 6;
	cvt.u64.u32 	%rd247, %r544;
	and.b64  	%rd248, %rd247, 64;
	add.s64 	%rd250, %rd173, %rd248;
	mul.rn.f64 	%fd1977, %fd2204, %fd2204;
	and.b32  	%r545, %r665, 1;
	setp.eq.b32 	%p240, %r545, 1;
	selp.f64 	%fd1978, 0dBDA8FF8320FD8164, 0d3DE5DB65F9785EBA, %p240;
	ld.global.nc.v2.f64 	{%fd1979, %fd1980}, [%rd250];
	fma.rn.f64 	%fd1981, %fd1978, %fd1977, %fd1979;
	fma.rn.f64 	%fd1982, %fd1981, %fd1977, %fd1980;
	ld.global.nc.v2.f64 	{%fd1983, %fd1984}, [%rd250+16];
	fma.rn.f64 	%fd1985, %fd1982, %fd1977, %fd1983;
	fma.rn.f64 	%fd1986, %fd1985, %fd1977, %fd1984;
	ld.global.nc.v2.f64 	{%fd1987, %fd1988}, [%rd250+32];
	fma.rn.f64 	%fd1989, %fd1986, %fd1977, %fd1987;
	fma.rn.f64 	%fd1990, %fd1989, %fd1977, %fd1988;
	fma.rn.f64 	%fd1991, %fd1990, %fd2204, %fd2204;
	fma.rn.f64 	%fd1992, %fd1990, %fd1977, 0d3FF0000000000000;
	selp.f64 	%fd1993, %fd1992, %fd1991, %p240;
	and.b32  	%r546, %r665, 2;
	setp.eq.s32 	%p241, %r546, 0;
	mov.f64 	%fd1994, 0d0000000000000000;
	sub.f64 	%fd1995, %fd1994, %fd1993;
	selp.f64 	%fd1996, %fd1993, %fd1995, %p241;
	add.f64 	%fd1997, %fd396, %fd1996;
	mul.f64 	%fd1998, %fd9, %fd4;
	mul.f64 	%fd1999, %fd1976, %fd8;
	div.rn.f64 	%fd2000, %fd1999, %fd1998;
	mul.f64 	%fd2001, %fd2000, %fd1997;
	mul.f64 	%fd2002, %fd356, %fd386;
	mul.f64 	%fd2003, %fd2002, %fd2001;
	div.rn.f64 	%fd2004, %fd1999, %fd292;
	sub.f64 	%fd2005, %fd396, %fd1996;
	mul.f64 	%fd2006, %fd2004, %fd2005;
	mul.f64 	%fd2007, %fd362, %fd386;
	mul.f64 	%fd2008, %fd362, %fd368;
	mul.f64 	%fd2009, %fd2008, %fd380;
	sub.f64 	%fd2010, %fd2007, %fd2009;
	mul.f64 	%fd2011, %fd368, %fd386;
	mul.f64 	%fd2012, %fd362, %fd374;
	fma.rn.f64 	%fd2013, %fd2012, %fd380, %fd2011;
	mul.f64 	%fd2014, %fd2110, %fd2013;
	fma.rn.f64 	%fd2015, %fd2111, %fd2010, %fd2014;
	mul.f64 	%fd2016, %fd2015, %fd2006;
	sub.f64 	%fd2017, %fd2016, %fd2003;
	add.f64 	%fd2205, %fd2205, %fd2017;
	add.s32 	%r652, %r652, 1;
	setp.ne.s32 	%p242, %r652, %r243;
	@%p242 bra 	$L__BB0_214;
$L__BB0_252:
	setp.ne.s32 	%p243, %r146, 2146435072;
	@%p243 bra 	$L__BB0_257;
	setp.num.f64 	%p244, %fd266, %fd266;
	@%p244 bra 	$L__BB0_255;
	mov.f64 	%fd2018, 0d4000000000000000;
	add.rn.f64 	%fd2206, %fd266, %fd2018;
	bra.uni 	$L__BB0_257;
$L__BB0_255:
	setp.neu.f64 	%p245, %fd267, 0d7FF0000000000000;
	@%p245 bra 	$L__BB0_257;
	setp.lt.s32 	%p246, %r145, 0;
	and.b32  	%r547, %r1, 2146435072;
	setp.eq.s32 	%p247, %r547, 1062207488;
	and.b32  	%r548, %r1, 2147483647;
	setp.ne.s32 	%p248, %r548, 1071644672;
	setp.lt.s32 	%p249, %r1, 0;
	selp.b32 	%r549, 0, 2146435072, %p249;
	or.b32  	%r550, %r549, -2147483648;
	selp.b32 	%r551, %r550, %r549, %p248;
	selp.b32 	%r552, %r551, %r549, %p247;
	selp.b32 	%r553, %r552, %r549, %p246;
	mov.b32 	%r554, 0;
	mov.b64 	%fd2206, {%r554, %r553};
$L__BB0_257:
	setp.eq.f64 	%p250, %fd266, 0d3FF0000000000000;
	neg.f64 	%fd2019, %fd2206;
	selp.f64 	%fd2020, 0dBFF0000000000000, %fd2019, %p250;
	div.rn.f64 	%fd408, %fd2020, %fd272;
	fma.rn.f64 	%fd2021, %fd408, 0d3FF71547652B82FE, 0d4338000000000000;
	{
	.reg .b32 %temp; 
	mov.b64 	{%r230, %temp}, %fd2021;
	}
	mov.f64 	%fd2022, 0dC338000000000000;
	add.rn.f64 	%fd2023, %fd2021, %fd2022;
	fma.rn.f64 	%fd2024, %fd2023, 0dBFE62E42FEFA39EF, %fd408;
	fma.rn.f64 	%fd2025, %fd2023, 0dBC7ABC9E3B39803F, %fd2024;
	fma.rn.f64 	%fd2026, %fd2025, 0d3E5ADE1569CE2BDF, 0d3E928AF3FCA213EA;
	fma.rn.f64 	%fd2027, %fd2026, %fd2025, 0d3EC71DEE62401315;
	fma.rn.f64 	%fd2028, %fd2027, %fd2025, 0d3EFA01997C89EB71;
	fma.rn.f64 	%fd2029, %fd2028, %fd2025, 0d3F2A01A014761F65;
	fma.rn.f64 	%fd2030, %fd2029, %fd2025, 0d3F56C16C1852B7AF;
	fma.rn.f64 	%fd2031, %fd2030, %fd2025, 0d3F81111111122322;
	fma.rn.f64 	%fd2032, %fd2031, %fd2025, 0d3FA55555555502A1;
	fma.rn.f64 	%fd2033, %fd2032, %fd2025, 0d3FC5555555555511;
	fma.rn.f64 	%fd2034, %fd2033, %fd2025, 0d3FE000000000000B;
	fma.rn.f64 	%fd2035, %fd2034, %fd2025, 0d3FF0000000000000;
	fma.rn.f64 	%fd2036, %fd2035, %fd2025, 0d3FF0000000000000;
	{
	.reg .b32 %temp; 
	mov.b64 	{%r231, %temp}, %fd2036;
	}
	{
	.reg .b32 %temp; 
	mov.b64 	{%temp, %r232}, %fd2036;
	}
	shl.b32 	%r555, %r230, 20;
	add.s32 	%r556, %r555, %r232;
	mov.b64 	%fd2207, {%r231, %r556};
	{
	.reg .b32 %temp; 
	mov.b64 	{%temp, %r557}, %fd408;
	}
	mov.b32 	%f4, %r557;
	abs.f32 	%f2, %f4;
	setp.lt.f32 	%p251, %f2, 0f4086232B;
	@%p251 bra 	$L__BB0_260;
	setp.lt.f64 	%p252, %fd408, 0d0000000000000000;
	add.f64 	%fd2037, %fd408, 0d7FF0000000000000;
	selp.f64 	%fd2207, 0d0000000000000000, %fd2037, %p252;
	setp.geu.f32 	%p253, %f2, 0f40874800;
	@%p253 bra 	$L__BB0_260;
	shr.u32 	%r558, %r230, 31;
	add.s32 	%r559, %r230, %r558;
	shr.s32 	%r560, %r559, 1;
	shl.b32 	%r561, %r560, 20;
	add.s32 	%r562, %r232, %r561;
	mov.b64 	%fd2038, {%r231, %r562};
	sub.s32 	%r563, %r230, %r560;
	shl.b32 	%r564, %r563, 20;
	add.s32 	%r565, %r564, 1072693248;
	mov.b32 	%r566, 0;
	mov.b64 	%fd2039, {%r566, %r565};
	mul.f64 	%fd2207, %fd2039, %fd2038;
$L__BB0_260:
	setp.neu.f64 	%p254, %fd279, 0d7FF0000000000000;
	mul.f64 	%fd2041, %fd1475, %fd2207;
	mul.f64 	%fd413, %fd8, %fd2041;
	@%p254 bra 	$L__BB0_262;
	mov.f64 	%fd2047, 0d0000000000000000;
	mul.rn.f64 	%fd2209, %fd264, %fd2047;
	mov.b32 	%r667, 1;
	bra.uni 	$L__BB0_265;
$L__BB0_262:
	mul.f64 	%fd2042, %fd264, 0d3FE45F306DC9C883;
	cvt.rni.s32.f64 	%r666, %fd2042;
	cvt.rn.f64.s32 	%fd2043, %r666;
	fma.rn.f64 	%fd2044, %fd2043, 0dBFF921FB54442D18, %fd264;
	fma.rn.f64 	%fd2045, %fd2043, 0dBC91A62633145C00, %fd2044;
	fma.rn.f64 	%fd2209, %fd2043, 0dB97B839A252049C0, %fd2045;
	setp.ltu.f64 	%p255, %fd279, 0d41E0000000000000;
	@%p255 bra 	$L__BB0_264;
	{ // callseq 53, 0
	.param .b64 param0;
	st.param.f64 	[param0], %fd264;
	.param .align 16 .b8 retval0[16];
	call.uni (retval0), 
	__internal_trig_reduction_slowpathd, 
	(
	param0
	);
	ld.param.f64 	%fd2209, [retval0];
	ld.param.b32 	%r666, [retval0+8];
	} // callseq 53
$L__BB0_264:
	add.s32 	%r667, %r666, 1;
$L__BB0_265:
	setp.neu.f64 	%p256, %fd286, 0d7FF0000000000000;
	shl.b32 	%r569, %r667, 6;
	cvt.u64.u32 	%rd251, %r569;
	and.b64  	%rd252, %rd251, 64;
	add.s64 	%rd254, %rd173, %rd252;
	mul.rn.f64 	%fd2048, %fd2209, %fd2209;
	and.b32  	%r570, %r667, 1;
	setp.eq.b32 	%p257, %r570, 1;
	selp.f64 	%fd2049, 0dBDA8FF8320FD8164, 0d3DE5DB65F9785EBA, %p257;
	ld.global.nc.v2.f64 	{%fd2050, %fd2051}, [%rd254];
	fma.rn.f64 	%fd2052, %fd2049, %fd2048, %fd2050;
	fma.rn.f64 	%fd2053, %fd2052, %fd2048, %fd2051;
	ld.global.nc.v2.f64 	{%fd2054, %fd2055}, [%rd254+16];
	fma.rn.f64 	%fd2056, %fd2053, %fd2048, %fd2054;
	fma.rn.f64 	%fd2057, %fd2056, %fd2048, %fd2055;
	ld.global.nc.v2.f64 	{%fd2058, %fd2059}, [%rd254+32];
	fma.rn.f64 	%fd2060, %fd2057, %fd2048, %fd2058;
	fma.rn.f64 	%fd2061, %fd2060, %fd2048, %fd2059;
	fma.rn.f64 	%fd2062, %fd2061, %fd2209, %fd2209;
	fma.rn.f64 	%fd2063, %fd2061, %fd2048, 0d3FF0000000000000;
	selp.f64 	%fd2064, %fd2063, %fd2062, %p257;
	and.b32  	%r571, %r667, 2;
	setp.eq.s32 	%p258, %r571, 0;
	mov.f64 	%fd2065, 0d0000000000000000;
	sub.f64 	%fd2066, %fd2065, %fd2064;
	selp.f64 	%fd419, %fd2064, %fd2066, %p258;
	@%p256 bra 	$L__BB0_267;
	mov.f64 	%fd2072, 0d0000000000000000;
	mul.rn.f64 	%fd2211, %fd265, %fd2072;
	mov.b32 	%r669, 1;
	bra.uni 	$L__BB0_270;
$L__BB0_267:
	mul.f64 	%fd2067, %fd265, 0d3FE45F306DC9C883;
	cvt.rni.s32.f64 	%r668, %fd2067;
	cvt.rn.f64.s32 	%fd2068, %r668;
	fma.rn.f64 	%fd2069, %fd2068, 0dBFF921FB54442D18, %fd265;
	fma.rn.f64 	%fd2070, %fd2068, 0dBC91A62633145C00, %fd2069;
	fma.rn.f64 	%fd2211, %fd2068, 0dB97B839A252049C0, %fd2070;
	setp.ltu.f64 	%p259, %fd286, 0d41E0000000000000;
	@%p259 bra 	$L__BB0_269;
	{ // callseq 54, 0
	.param .b64 param0;
	st.param.f64 	[param0], %fd265;
	.param .align 16 .b8 retval0[16];
	call.uni (retval0), 
	__internal_trig_reduction_slowpathd, 
	(
	param0
	);
	ld.param.f64 	%fd2211, [retval0];
	ld.param.b32 	%r668, [retval0+8];
	} // callseq 54
$L__BB0_269:
	add.s32 	%r669, %r668, 1;
$L__BB0_270:
	shl.b32 	%r574, %r669, 6;
	cvt.u64.u32 	%rd255, %r574;
	and.b64  	%rd256, %rd255, 64;
	add.s64 	%rd258, %rd173, %rd256;
	mul.rn.f64 	%fd2073, %fd2211, %fd2211;
	and.b32  	%r575, %r669, 1;
	setp.eq.b32 	%p260, %r575, 1;
	selp.f64 	%fd2074, 0dBDA8FF8320FD8164, 0d3DE5DB65F9785EBA, %p260;
	ld.global.nc.v2.f64 	{%fd2075, %fd2076}, [%rd258];
	fma.rn.f64 	%fd2077, %fd2074, %fd2073, %fd2075;
	fma.rn.f64 	%fd2078, %fd2077, %fd2073, %fd2076;
	ld.global.nc.v2.f64 	{%fd2079, %fd2080}, [%rd258+16];
	fma.rn.f64 	%fd2081, %fd2078, %fd2073, %fd2079;
	fma.rn.f64 	%fd2082, %fd2081, %fd2073, %fd2080;
	ld.global.nc.v2.f64 	{%fd2083, %fd2084}, [%rd258+32];
	fma.rn.f64 	%fd2085, %fd2082, %fd2073, %fd2083;
	fma.rn.f64 	%fd2086, %fd2085, %fd2073, %fd2084;
	fma.rn.f64 	%fd2087, %fd2086, %fd2211, %fd2211;
	fma.rn.f64 	%fd2088, %fd2086, %fd2073, 0d3FF0000000000000;
	selp.f64 	%fd2089, %fd2088, %fd2087, %p260;
	and.b32  	%r576, %r669, 2;
	setp.eq.s32 	%p261, %r576, 0;
	mov.f64 	%fd2090, 0d0000000000000000;
	sub.f64 	%fd2091, %fd2090, %fd2089;
	selp.f64 	%fd2092, %fd2089, %fd2091, %p261;
	add.f64 	%fd2093, %fd419, %fd2092;
	div.rn.f64 	%fd2094, %fd2093, %fd4;
	sub.f64 	%fd2095, %fd419, %fd2092;
	mul.f64 	%fd2096, %fd2110, %fd2095;
	div.rn.f64 	%fd2097, %fd2096, %fd3;
	sub.f64 	%fd2098, %fd2094, %fd2097;
	div.rn.f64 	%fd2099, %fd413, %fd9;
	fma.rn.f64 	%fd2100, %fd2099, %fd2098, %fd2205;
	fma.rn.f64 	%fd2214, %fd947, %fd2100, %fd2109;
	fma.rn.f64 	%fd2114, %fd2111, %fd947, %fd2114;
	fma.rn.f64 	%fd2212, %fd2110, %fd947, %fd2212;
	fma.rn.f64 	%fd2112, %fd2109, %fd947, %fd2112;
	add.f64 	%fd2115, %fd2115, %fd947;
	bar.sync 	0;
	setp.le.f64 	%p262, %fd2112, %fd2;
	mov.f64 	%fd2109, %fd2214;
	mov.f64 	%fd2110, %fd2213;
	mov.f64 	%fd2111, %fd153;
	@%p262 bra 	$L__BB0_3;
$L__BB0_271:
	ld.param.u64 	%rd277, [_Z13particle_pathPdS_S_S_S_S_S_ii_param_6];
	ld.const.f64 	%fd2103, [ctes_d+144];
	ld.const.f64 	%fd2104, [ctes_d+136];
	sub.f64 	%fd2105, %fd2103, %fd2104;
	mul.f64 	%fd2106, %fd2213, %fd2105;
	div.rn.f64 	%fd2107, %fd2106, %fd2214;
	add.f64 	%fd2108, %fd2212, %fd2107;
	mov.u32 	%r577, %ctaid.x;
	shl.b32 	%r578, %r577, 7;
	mov.u32 	%r579, %tid.x;
	add.s32 	%r580, %r578, %r579;
	cvta.to.global.u64 	%rd259, %rd277;
	mul.wide.s32 	%rd260, %r580, 8;
	add.s64 	%rd261, %rd259, %rd260;
	st.global.f64 	[%rd261], %fd2108;
$L__BB0_272:
	ret;

}
	// .globl	_Z13setup_kernelsP17curandStateXORWOWm
.visible .entry _Z13setup_kernelsP17curandStateXORWOWm(
	.param .u64 .ptr .align 1 _Z13setup_kernelsP17curandStateXORWOWm_param_0,
	.param .u64 _Z13setup_kernelsP17curandStateXORWOWm_param_1
)
{
	.reg .pred 	%p<24>;
	.reg .b32 	%r<413>;
	.reg .b64 	%rd<19>;

	ld.param.u64 	%rd8, [_Z13setup_kernelsP17curandStateXORWOWm_param_0];
	ld.param.u64 	%rd9, [_Z13setup_kernelsP17curandStateXORWOWm_param_1];
	cvta.to.global.u64 	%rd10, %rd8;
	mov.u32 	%r182, %tid.x;
	mov.u32 	%r183, %ctaid.x;
	shl.b32 	%r184, %r183, 7;
	add.s32 	%r185, %r184, %r182;
	cvt.s64.s32 	%rd18, %r185;
	mul.wide.s32 	%rd11, %r185, 48;
	add.s64 	%rd2, %rd10, %rd11;
	cvt.u32.u64 	%r186, %rd9;
	xor.b32  	%r187, %r186, -1429050551;
	mul.lo.s32 	%r188, %r187, 1099087573;
	{ .reg .b32 tmp; mov.b64 {tmp, %r189}, %rd9; }
	xor.b32  	%r190, %r189, -136515619;
	mul.lo.s32 	%r191, %r190, -1703105765;
	add.s32 	%r192, %r188, %r191;
	add.s32 	%r193, %r192, 6615241;
	add.s32 	%r194, %r188, 123456789;
	st.global.v2.u32 	[%rd2], {%r193, %r194};
	xor.b32  	%r195, %r188, 362436069;
	add.s32 	%r196, %r191, 521288629;
	st.global.v2.u32 	[%rd2+8], {%r195, %r196};
	xor.b32  	%r197, %r191, 88675123;
	add.s32 	%r198, %r188, 5783321;
	st.global.v2.u32 	[%rd2+16], {%r197, %r198};
	setp.eq.s32 	%p1, %r185, 0;
	@%p1 bra 	$L__BB1_42;
	mov.b32 	%r319, 0;
$L__BB1_2:
	and.b64  	%rd4, %rd18, 3;
	setp.eq.s64 	%p2, %rd4, 0;
	@%p2 bra 	$L__BB1_41;
	mul.wide.u32 	%rd12, %r319, 3200;
	mov.u64 	%rd13, precalc_xorwow_matrix;
	add.s64 	%rd5, %rd13, %rd12;
	cvt.u32.u64 	%r2, %rd4;
	mov.b32 	%r320, 0;
$L__BB1_4:
	mov.b32 	%r333, 0;
	mov.u32 	%r334, %r333;
	mov.u32 	%r335, %r333;
	mov.u32 	%r336, %r333;
	mov.u32 	%r337, %r333;
	mov.u32 	%r326, %r333;
$L__BB1_5:
	mul.wide.u32 	%rd14, %r326, 4;
	add.s64 	%rd15, %rd2, %rd14;
	ld.global.u32 	%r10, [%rd15+4];
	shl.b32 	%r11, %r326, 5;
	mov.b32 	%r332, 0;
$L__BB1_6:
	.pragma "nounroll";
	shr.u32 	%r203, %r10, %r332;
	and.b32  	%r204, %r203, 1;
	setp.eq.b32 	%p3, %r204, 1;
	not.pred 	%p4, %p3;
	add.s32 	%r205, %r11, %r332;
	mul.lo.s32 	%r206, %r205, 5;
	mul.wide.u32 	%rd16, %r206, 4;
	add.s64 	%rd6, %rd5, %rd16;
	@%p4 bra 	$L__BB1_8;
	ld.global.u32 	%r207, [%rd6];
	xor.b32  	%r337, %r337, %r207;
	ld.global.u32 	%r208, [%rd6+4];
	xor.b32  	%r336, %r336, %r208;
	ld.global.u32 	%r209, [%rd6+8];
	xor.b32  	%r335, %r335, %r209;
	ld.global.u32 	%r210, [%rd6+12];
	xor.b32  	%r334, %r334, %r210;
	ld.global.u32 	%r211, [%rd6+16];
	xor.b32  	%r333, %r333, %r211;
$L__BB1_8:
	and.b32  	%r213, %r203, 2;
	setp.eq.s32 	%p5, %r213, 0;
	@%p5 bra 	$L__BB1_10;
	ld.global.u32 	%r214, [%rd6+20];
	xor.b32  	%r337, %r337, %r214;
	ld.global.u32 	%r215, [%rd6+24];
	xor.b32  	%r336, %r336, %r215;
	ld.global.u32 	%r216, [%rd6+28];
	xor.b32  	%r335, %r335, %r216;
	ld.global.u32 	%r217, [%rd6+32];
	xor.b32  	%r334, %r334, %r217;
	ld.global.u32 	%r218, [%rd6+36];
	xor.b32  	%r333, %r333, %r218;
$L__BB1_10:
	and.b32  	%r220, %r203, 4;
	setp.eq.s32 	%p6, %r220, 0;
	@%p6 bra 	$L__BB1_12;
	ld.global.u32 	%r221, [%rd6+40];
	xor.b32  	%r337, %r337, %r221;
	ld.global.u32 	%r222, [%rd6+44];
	xor.b32  	%r336, %r336, %r222;
	ld.global.u32 	%r223, [%rd6+48];
	xor.b32  	%r335, %r335, %r223;
	ld.global.u32 	%r224, [%rd6+52];
	xor.b32  	%r334, %r334, %r224;
	ld.global.u32 	%r225, [%rd6+56];
	xor.b32  	%r333, %r333, %r225;
$L__BB1_12:
	and.b32  	%r227, %r203, 8;
	setp.eq.s32 	%p7, %r227, 0;
	@%p7 bra 	$L__BB1_14;
	ld.global.u32 	%r228, [%rd6+60];
	xor.b32  	%r337, %r337, %r228;
	ld.global.u32 	%r229, [%rd6+64];
	xor.b32  	%r336, %r336, %r229;
	ld.global.u32 	%r230, [%rd6+68];
	xor.b32  	%r335, %r335, %r230;
	ld.global.u32 	%r231, [%rd6+72];
	xor.b32  	%r334, %r334, %r231;
	ld.global.u32 	%r232, [%rd6+76];
	xor.b32  	%r333, %r333, %r232;
$L__BB1_14:
	and.b32  	%r234, %r203, 16;
	setp.eq.s32 	%p8, %r234, 0;
	@%p8 bra 	$L__BB1_16;
	ld.global.u32 	%r235, [%rd6+80];
	xor.b32  	%r337, %r337, %r235;
	ld.global.u32 	%r236, [%rd6+84];
	xor.b32  	%r336, %r336, %r236;
	ld.global.u32 	%r237, [%rd6+88];
	xor.b32  	%r335, %r335, %r237;
	ld.global.u32 	%r238, [%rd6+92];
	xor.b32  	%r334, %r334, %r238;
	ld.global.u32 	%r239, [%rd6+96];
	xor.b32  	%r333, %r333, %r239;
$L__BB1_16:
	and.b32  	%r241, %r203, 32;
	setp.eq.s32 	%p9, %r241, 0;
	@%p9 bra 	$L__BB1_18;
	ld.global.u32 	%r242, [%rd6+100];
	xor.b32  	%r337, %r337, %r242;
	ld.global.u32 	%r243, [%rd6+104];
	xor.b32  	%r336, %r336, %r243;
	ld.global.u32 	%r244, [%rd6+108];
	xor.b32  	%r335, %r335, %r244;
	ld.global.u32 	%r245, [%rd6+112];
	xor.b32  	%r334, %r334, %r245;
	ld.global.u32 	%r246, [%rd6+116];
	xor.b32  	%r333, %r333, %r246;
$L__BB1_18:
	and.b32  	%r248, %r203, 64;
	setp.eq.s32 	%p10, %r248, 0;
	@%p10 bra 	$L__BB1_20;
	ld.global.u32 	%r249, [%rd6+120];
	xor.b32  	%r337, %r337, %r249;
	ld.global.u32 	%r250, [%rd6+124];
	xor.b32  	%r336, %r336, %r250;
	ld.global.u32 	%r251, [%rd6+128];
	xor.b32  	%r335, %r335, %r251;
	ld.global.u32 	%r252, [%rd6+132];
	xor.b32  	%r334, %r334, %r252;
	ld.global.u32 	%r253, [%rd6+136];
	xor.b32  	%r333, %r333, %r253;
$L__BB1_20:
	and.b32  	%r255, %r203, 128;
	setp.eq.s32 	%p11, %r255, 0;
	@%p11 bra 	$L__BB1_22;
	ld.global.u32 	%r256, [%rd6+140];
	xor.b32  	%r337, %r337, %r256;
	ld.global.u32 	%r257, [%rd6+144];
	xor.b32  	%r336, %r336, %r257;
	ld.global.u32 	%r258, [%rd6+148];
	xor.b32  	%r335, %r335, %r258;
	ld.global.u32 	%r259, [%rd6+152];
	xor.b32  	%r334, %r334, %r259;
	ld.global.u32 	%r260, [%rd6+156];
	xor.b32  	%r333, %r333, %r260;
$L__BB1_22:
	and.b32  	%r262, %r203, 256;
	setp.eq.s32 	%p12, %r262, 0;
	@%p12 bra 	$L__BB1_24;
	ld.global.u32 	%r263, [%rd6+160];
	xor.b32  	%r337, %r337, %r263;
	ld.global.u32 	%r264, [%rd6+164];
	xor.b32  	%r336, %r336, %r264;
	ld.global.u32 	%r265, [%rd6+168];
	xor.b32  	%r335, %r335, %r265;
	ld.global.u32 	%r266, [%rd6+172];
	xor.b32  	%r334, %r334, %r266;
	ld.global.u32 	%r267, [%rd6+176];
	xor.b32  	%r333, %r333, %r267;
$L__BB1_24:
	and.b32  	%r269, %r203, 512;
	setp.eq.s32 	%p13, %r269, 0;
	@%p13 bra 	$L__BB1_26;
	ld.global.u32 	%r270, [%rd6+180];
	xor.b32  	%r337, %r337, %r270;
	ld.global.u32 	%r271, [%rd6+184];
	xor.b32  	%r336, %r336, %r271;
	ld.global.u32 	%r272, [%rd6+188];
	xor.b32  	%r335, %r335, %r272;
	ld.global.u32 	%r273, [%rd6+192];
	xor.b32  	%r334, %r334, %r273;
	ld.global.u32 	%r274, [%rd6+196];
	xor.b32  	%r333, %r333, %r274;
$L__BB1_26:
	and.b32  	%r276, %r203, 1024;
	setp.eq.s32 	%p14, %r276, 0;
	@%p14 bra 	$L__BB1_28;
	ld.global.u32 	%r277, [%rd6+200];
	xor.b32  	%r337, %r337, %r277;
	ld.global.u32 	%r278, [%rd6+204];
	xor.b32  	%r336, %r336, %r278;
	ld.global.u32 	%r279, [%rd6+208];
	xor.b32  	%r335, %r335, %r279;
	ld.global.u32 	%r280, [%rd6+212];
	xor.b32  	%r334, %r334, %r280;
	ld.global.u32 	%r281, [%rd6+216];
	xor.b32  	%r333, %r333, %r281;
$L__BB1_28:
	and.b32  	%r283, %r203, 2048;
	setp.eq.s32 	%p15, %r283, 0;
	@%p15 bra 	$L__BB1_30;
	ld.global.u32 	%r284, [%rd6+220];
	xor.b32  	%r337, %r337, %r284;
	ld.global.u32 	%r285, [%rd6+224];
	xor.b32  	%r336, %r336, %r285;
	ld.global.u32 	%r286, [%rd6+228];
	xor.b32  	%r335, %r335, %r286;
	ld.global.u32 	%r287, [%rd6+232];
	xor.b32  	%r334, %r334, %r287;
	ld.global.u32 	%r288, [%rd6+236];
	xor.b32  	%r333, %r333, %r288;
$L__BB1_30:
	and.b32  	%r290, %r203, 4096;
	setp.eq.s32 	%p16, %r290, 0;
	@%p16 bra 	$L__BB1_32;
	ld.global.u32 	%r291, [%rd6+240];
	xor.b32  	%r337, %r337, %r291;
	ld.global.u32 	%r292, [%rd6+244];
	xor.b32  	%r336, %r336, %r292;
	ld.global.u32 	%r293, [%rd6+248];
	xor.b32  	%r335, %r335, %r293;
	ld.global.u32 	%r294, [%rd6+252];
	xor.b32  	%r334, %r334, %r294;
	ld.global.u32 	%r295, [%rd6+256];
	xor.b32  	%r333, %r333, %r295;
$L__BB1_32:
	and.b32  	%r297, %r203, 8192;
	setp.eq.s32 	%p17, %r297, 0;
	@%p17 bra 	$L__BB1_34;
	ld.global.u32 	%r298, [%rd6+260];
	xor.b32  	%r337, %r337, %r298;
	ld.global.u32 	%r299, [%rd6+264];
	xor.b32  	%r336, %r336, %r299;
	ld.global.u32 	%r300, [%rd6+268];
	xor.b32  	%r335, %r335, %r300;
	ld.global.u32 	%r301, [%rd6+272];
	xor.b32  	%r334, %r334, %r301;
	ld.global.u32 	%r302, [%rd6+276];
	xor.b32  	%r333, %r333, %r302;
$L__BB1_34:
	and.b32  	%r304, %r203, 16384;
	setp.eq.s32 	%p18, %r304, 0;
	@%p18 bra 	$L__BB1_36;
	ld.global.u32 	%r305, [%rd6+280];
	xor.b32  	%r337, %r337, %r305;
	ld.global.u32 	%r306, [%rd6+284];
	xor.b32  	%r336, %r336, %r306;
	ld.global.u32 	%r307, [%rd6+288];
	xor.b32  	%r335, %r335, %r307;
	ld.global.u32 	%r308, [%rd6+292];
	xor.b32  	%r334, %r334, %r308;
	ld.global.u32 	%r309, [%rd6+296];
	xor.b32  	%r333, %r333, %r309;
$L__BB1_36:
	and.b32  	%r311, %r203, 32768;
	setp.eq.s32 	%p19, %r311, 0;
	@%p19 bra 	$L__BB1_38;
	ld.global.u32 	%r312, [%rd6+300];
	xor.b32  	%r337, %r337, %r312;
	ld.global.u32 	%r313, [%rd6+304];
	xor.b32  	%r336, %r336, %r313;
	ld.global.u32 	%r314, [%rd6+308];
	xor.b32  	%r335, %r335, %r314;
	ld.global.u32 	%r315, [%rd6+312];
	xor.b32  	%r334, %r334, %r315;
	ld.global.u32 	%r316, [%rd6+316];
	xor.b32  	%r333, %r333, %r316;
$L__BB1_38:
	add.s32 	%r332, %r332, 16;
	setp.ne.s32 	%p20, %r332, 32;
	@%p20 bra 	$L__BB1_6;
	mad.lo.s32 	%r317, %r326, -31, %r11;
	add.s32 	%r326, %r317, 1;
	setp.ne.s32 	%p21, %r326, 5;
	@%p21 bra 	$L__BB1_5;
	st.global.u32 	[%rd2+4], %r337;
	st.global.u32 	[%rd2+8], %r336;
	st.global.u32 	[%rd2+12], %r335;
	st.global.u32 	[%rd2+16], %r334;
	st.global.u32 	[%rd2+20], %r333;
	add.s32 	%r320, %r320, 1;
	setp.lt.u32 	%p22, %r320, %r2;
	@%p22 bra 	$L__BB1_4;
$L__BB1_41:
	shr.u64 	%rd7, %rd18, 2;
	add.s32 	%r319, %r319, 1;
	setp.gt.u64 	%p23, %rd18, 3;
	mov.u64 	%rd18, %rd7;
	@%p23 bra 	$L__BB1_2;
$L__BB1_42:
	mov.b32 	%r318, 0;
	st.global.v2.u32 	[%rd2+24], {%r318, %r318};
	st.global.u32 	[%rd2+32], %r318;
	mov.b64 	%rd17, 0;
	st.global.u64 	[%rd2+40], %rd17;
	ret;

}
	// .globl	_Z10kernel_angPdP17curandStateXORWOWii
.visible .entry _Z10kernel_angPdP17curandStateXORWOWii(
	.param .u64 .ptr .align 1 _Z10kernel_angPdP17curandStateXORWOWii_param_0,
	.param .u64 .ptr .align 1 _Z10kernel_angPdP17curandStateXORWOWii_param_1,
	.param .u32 _Z10kernel_angPdP17curandStateXORWOWii_param_2,
	.param .u32 _Z10kernel_angPdP17curandStateXORWOWii_param_3
)
{
	.reg .pred 	%p<13>;
	.reg .b32 	%r<98>;
	.reg .b32 	%f<43>;
	.reg .b64 	%rd<10>;
	.reg .b64 	%fd<79>;

	ld.param.u64 	%rd3, [_Z10kernel_angPdP17curandStateXORWOWii_param_1];
	ld.param.u32 	%r35, [_Z10kernel_angPdP17curandStateXORWOWii_param_2];
	ld.param.u32 	%r34, [_Z10kernel_angPdP17curandStateXORWOWii_param_3];
	mov.u32 	%r36, %tid.x;
	mov.u32 	%r37, %ctaid.x;
	shl.b32 	%r38, %r37, 7;
	add.s32 	%r1, %r38, %r36;
	setp.ge.s32 	%p1, %r1, %r35;
	@%p1 bra 	$L__BB2_13;
	cvta.to.global.u64 	%rd4, %rd3;
	mul.wide.s32 	%rd5, %r1, 48;
	add.s64 	%rd1, %rd4, %rd5;
	ld.global.v2.u32 	{%r97, %r96}, [%rd1];
	ld.global.v2.u32 	{%r4, %r95}, [%rd1+8];
	ld.global.v2.u32 	{%r6, %r7}, [%rd1+16];
	ld.global.v2.u32 	{%r91, %r9}, [%rd1+24];
	ld.global.f32 	%f1, [%rd1+32];
	ld.global.f64 	%fd1, [%rd1+40];
	setp.eq.s32 	%p2, %r34, 2;
	@%p2 bra 	$L__BB2_8;
	setp.ne.s32 	%p3, %r34, 1;
	@%p3 bra 	$L__BB2_9;
	shr.u32 	%r46, %r96, 2;
	xor.b32  	%r47, %r46, %r96;
	shl.b32 	%r48, %r7, 4;
	shl.b32 	%r49, %r47, 1;
	xor.b32  	%r50, %r48, %r49;
	xor.b32  	%r51, %r50, %r7;
	xor.b32  	%r92, %r51, %r47;
	add.s32 	%r97, %r97, 362437;
	add.s32 	%r52, %r92, %r97;
	cvt.rn.f32.u32 	%f9, %r52;
	fma.rn.f32 	%f10, %f9, 0f2F800000, 0f2F000000;
	cvt.f64.f32 	%fd14, %f10;
	add.f64 	%fd15, %fd14, 0dBFE0000000000000;
	add.f64 	%fd2, %fd15, %fd15;
	{
	.reg .b32 %temp; 
	mov.b64 	{%temp, %r13}, %fd2;
	}
	abs.f64 	%fd3, %fd2;
	{
	.reg .b32 %temp; 
	mov.b64 	{%temp, %r53}, %fd3;
	}
	setp.gt.s32 	%p4, %r53, 1071801957;
	@%p4 bra 	$L__BB2_7;
	mul.f64 	%fd56, %fd2, %fd2;
	fma.rn.f64 	%fd57, %fd56, 0d3FB0066BDC1895E9, 0dBFB3823B180754AF;
	fma.rn.f64 	%fd58, %fd57, %fd56, 0d3FB11E52CC2F79AE;
	fma.rn.f64 	%fd59, %fd58, %fd56, 0dBF924EAF3526861B;
	fma.rn.f64 	%fd60, %fd59, %fd56, 0d3F91DF02A31E6CB7;
	fma.rn.f64 	%fd61, %fd60, %fd56, 0d3F847D18B0EEC6CC;
	fma.rn.f64 	%fd62, %fd61, %fd56, 0d3F8D0AF961BA53B0;
	fma.rn.f64 	%fd63, %fd62, %fd56, 0d3F91BF7734CF1C48;
	fma.rn.f64 	%fd64, %fd63, %fd56, 0d3F96E91483144EF7;
	fma.rn.f64 	%fd65, %fd64, %fd56, 0d3F9F1C6E0A4F9F81;
	fma.rn.f64 	%fd66, %fd65, %fd56, 0d3FA6DB6DC27FA92B;
	fma.rn.f64 	%fd67, %fd66, %fd56, 0d3FB333333320F91B;
	fma.rn.f64 	%fd68, %fd67, %fd56, 0d3FC5555555555F4D;
	mul.f64 	%fd69, %fd56, %fd68;
	fma.rn.f64 	%fd4, %fd69, %fd3, %fd3;
	setp.gt.s32 	%p8, %r13, -1;
	@%p8 bra 	$L__BB2_6;
	mov.f64 	%fd74, 0d3C91A62633145C07;
	add.rn.f64 	%fd75, %fd4, %fd74;
	mov.f64 	%fd76, 0d3FF921FB54442D18;
	add.rn.f64 	%fd78, %fd76, %fd75;
	mov.u32 	%r93, %r7;
	mov.u32 	%r94, %r6;
	mov.u32 	%r96, %r4;
	bra.uni 	$L__BB2_12;
$L__BB2_6:
	mov.f64 	%fd70, 0dBC91A62633145C07;
	add.rn.f64 	%fd71, %fd4, %fd70;
	neg.f64 	%fd72, %fd71;
	mov.f64 	%fd73, 0d3FF921FB54442D18;
	add.rn.f64 	%fd78, %fd73, %fd72;
	mov.u32 	%r93, %r7;
	mov.u32 	%r94, %r6;
	mov.u32 	%r96, %r4;
	bra.uni 	$L__BB2_12;
$L__BB2_7:
	mov.f64 	%fd16, 0d3FF0000000000000;
	sub.f64 	%fd17, %fd16, %fd3;
	{
	.reg .b32 %temp; 
	mov.b64 	{%r54, %temp}, %fd17;
	}
	{
	.reg .b32 %temp; 
	mov.b64 	{%temp, %r55}, %fd17;
	}
	add.s32 	%r56, %r55, -1048576;
	mov.b64 	%fd18, {%r54, %r56};
	rsqrt.approx.ftz.f64 	%fd19, %fd18;
	{
	.reg .b32 %temp; 
	mov.b64 	{%r57, %temp}, %fd19;
	}
	{
	.reg .b32 %temp; 
	mov.b64 	{%temp, %r58}, %fd19;
	}
	add.s32 	%r59, %r58, -1048576;
	mov.b64 	%fd20, {%r57, %r59};
	mul.f64 	%fd21, %fd18, %fd19;
	neg.f64 	%fd22, %fd21;
	fma.rn.f64 	%fd23, %fd21, %fd22, %fd18;
	fma.rn.f64 	%fd24, %fd23, %fd20, %fd21;
	neg.f64 	%fd25, %fd24;
	fma.rn.f64 	%fd26, %fd19, %fd25, 0d3FF0000000000000;
	fma.rn.f64 	%fd27, %fd26, %fd20, %fd20;
	fma.rn.f64 	%fd28, %fd24, %fd25, %fd18;
	fma.rn.f64 	%fd29, %fd28, %fd27, %fd24;
	{
	.reg .b32 %temp; 
	mov.b64 	{%r60, %temp}, %fd29;
	}
	{
	.reg .b32 %temp; 
	mov.b64 	{%temp, %r61}, %fd29;
	}
	add.s32 	%r62, %r61, 1048576;
	mov.b64 	%fd30, {%r60, %r62};
	fma.rn.f64 	%fd31, %fd17, 0d3EC715B371155F70, 0dBEBAC2FE66FAAC4B;
	fma.rn.f64 	%fd32, %fd31, %fd17, 0d3ED9A9B88EFCD9B8;
	fma.rn.f64 	%fd33, %fd32, %fd17, 0d3EDD0F40A8A0C4C3;
	fma.rn.f64 	%fd34, %fd33, %fd17, 0d3EF46D4CFA9E0E1F;
	fma.rn.f64 	%fd35, %fd34, %fd17, 0d3F079C168D1E2422;
	fma.rn.f64 	%fd36, %fd35, %fd17, 0d3F1C9A88C3BCA540;
	fma.rn.f64 	%fd37, %fd36, %fd17, 0d3F31C4E64BD476DF;
	fma.rn.f64 	%fd38, %fd37, %fd17, 0d3F46E8BA60009C8F;
	fma.rn.f64 	%fd39, %fd38, %fd17, 0d3F5F1C71C62B05A2;
	fma.rn.f64 	%fd40, %fd39, %fd17, 0d3F76DB6DB6DC9F2C;
	fma.rn.f64 	%fd41, %fd40, %fd17, 0d3F9333333333329C;
	fma.rn.f64 	%fd42, %fd41, %fd17, 0d3FB5555555555555;
	setp.lt.s32 	%p5, %r55, 1;
	mov.f64 	%fd43, 0d0000000000000000;
	mul.rn.f64 	%fd44, %fd3, %fd43;
	mul.f64 	%fd45, %fd17, %fd42;
	fma.rn.f64 	%fd46, %fd45, %fd30, %fd30;
	selp.f64 	%fd47, %fd44, %fd46, %p5;
	setp.lt.s32 	%p6, %r55, 0;
	mov.f64 	%fd48, 0d7FF0000000000000;
	mul.rn.f64 	%fd49, %fd47, %fd48;
	selp.f64 	%fd50, %fd49, %fd47, %p6;
	setp.lt.s32 	%p7, %r13, 0;
	mov.f64 	%fd51, 0dBCA1A62633145C07;
	add.rn.f64 	%fd52, %fd50, %fd51;
	neg.f64 	%fd53, %fd52;
	mov.f64 	%fd54, 0d400921FB54442D18;
	add.rn.f64 	%fd55, %fd54, %fd53;
	selp.f64 	%fd78, %fd55, %fd50, %p7;
	mov.u32 	%r93, %r7;
	mov.u32 	%r94, %r6;
	mov.u32 	%r96, %r4;
	bra.uni 	$L__BB2_12;
$L__BB2_8:
	ld.const.f64 	%fd11, [ctes_d];
	add.f64 	%fd12, %fd11, %fd11;
	shr.u32 	%r39, %r96, 2;
	xor.b32  	%r40, %r39, %r96;
	shl.b32 	%r41, %r7, 4;
	shl.b32 	%r42, %r40, 1;
	xor.b32  	%r43, %r41, %r42;
	xor.b32  	%r44, %r43, %r7;
	xor.b32  	%r92, %r44, %r40;
	add.s32 	%r97, %r97, 362437;
	add.s32 	%r45, %r92, %r97;
	cvt.rn.f32.u32 	%f7, %r45;
	fma.rn.f32 	%f8, %f7, 0f2F800000, 0f2F000000;
	cvt.f64.f32 	%fd13, %f8;
	mul.f64 	%fd78, %fd12, %fd13;
	mov.u32 	%r93, %r7;
	mov.u32 	%r94, %r6;
	mov.u32 	%r96, %r4;
	bra.uni 	$L__BB2_12;
$L__BB2_9:
	setp.eq.s32 	%p9, %r91, 1;
	mov.b32 	%r91, 0;
	mov.u32 	%r92, %r7;
	mov.u32 	%r93, %r6;
	mov.u32 	%r94, %r95;
	mov.f32 	%f41, %f1;
	@%p9 bra 	$L__BB2_11;
	shr.u32 	%r65, %r96, 2;
	xor.b32  	%r66, %r65, %r96;
	shl.b32 	%r67, %r7, 4;
	shl.b32 	%r68, %r66, 1;
	xor.b32  	%r69, %r67, %r68;
	xor.b32  	%r70, %r69, %r7;
	xor.b32  	%r93, %r70, %r66;
	add.s32 	%r71, %r97, %r93;
	add.s32 	%r72, %r71, 362437;
	shr.u32 	%r73, %r4, 2;
	xor.b32  	%r74, %r73, %r4;
	shl.b32 	%r75, %r93, 4;
	shl.b32 	%r76, %r74, 1;
	xor.b32  	%r77, %r76, %r75;
	xor.b32  	%r78, %r77, %r74;
	xor.b32  	%r92, %r78, %r93;
	add.s32 	%r97, %r97, 724874;
	add.s32 	%r79, %r92, %r97;
	cvt.rn.f32.u32 	%f11, %r72;
	fma.rn.f32 	%f12, %f11, 0f2F800000, 0f2F000000;
	cvt.rn.f32.u32 	%f13, %r79;
	fma.rn.f32 	%f14, %f13, 0f30C90FDB, 0f30490FDB;
	setp.lt.f32 	%p10, %f12, 0f00800000;
	mul.f32 	%f15, %f12, 0f4B000000;
	selp.f32 	%f16, %f15, %f12, %p10;
	selp.f32 	%f17, 0fC1B80000, 0f00000000, %p10;
	mov.b32 	%r80, %f16;
	add.s32 	%r81, %r80, -1059760811;
	and.b32  	%r82, %r81, -8388608;
	sub.s32 	%r83, %r80, %r82;
	mov.b32 	%f18, %r83;
	cvt.rn.f32.s32 	%f19, %r82;
	fma.rn.f32 	%f20, %f19, 0f34000000, %f17;
	add.f32 	%f21, %f18, 0fBF800000;
	fma.rn.f32 	%f22, %f21, 0fBE055027, 0f3E1039F6;
	fma.rn.f32 	%f23, %f22, %f21, 0fBDF8CDCC;
	fma.rn.f32 	%f24, %f23, %f21, 0f3E0F2955;
	fma.rn.f32 	%f25, %f24, %f21, 0fBE2AD8B9;
	fma.rn.f32 	%f26, %f25, %f21, 0f3E4CED0B;
	fma.rn.f32 	%f27, %f26, %f21, 0fBE7FFF22;
	fma.rn.f32 	%f28, %f27, %f21, 0f3EAAAA78;
	fma.rn.f32 	%f29, %f28, %f21, 0fBF000000;
	mul.f32 	%f30, %f21, %f29;
	fma.rn.f32 	%f31, %f30, %f21, %f21;
	fma.rn.f32 	%f32, %f20, 0f3F317218, %f31;
	setp.gt.u32 	%p11, %r80, 2139095039;
	fma.rn.f32 	%f33, %f16, 0f7F800000, 0f7F800000;
	selp.f32 	%f34, %f33, %f32, %p11;
	setp.eq.f32 	%p12, %f16, 0f00000000;
	mul.f32 	%f35, %f34, 0fC0000000;
	selp.f32 	%f36, 0f7F800000, %f35, %p12;
	sqrt.rn.f32 	%f37, %f36;
	sin.approx.f32 	%f38, %f14;
	cos.approx.f32 	%f39, %f14;
	mul.f32 	%f41, %f37, %f38;
	mul.f32 	%f1, %f37, %f39;
	mov.b32 	%r91, 1;
	mov.u32 	%r94, %r7;
	mov.u32 	%r4, %r6;
	mov.u32 	%r96, %r95;
$L__BB2_11:
	cvt.f64.f32 	%fd77, %f41;
	mul.f64 	%fd78, %fd77, 0d3EEF75104D551D69;
	mov.u32 	%r95, %r4;
$L__BB2_12:
	ld.param.u64 	%rd9, [_Z10kernel_angPdP17curandStateXORWOWii_param_0];
	st.global.v2.u32 	[%rd1], {%r97, %r96};
	st.global.v2.u32 	[%rd1+8], {%r95, %r94};
	st.global.v2.u32 	[%rd1+16], {%r93, %r92};
	st.global.v2.u32 	[%rd1+24], {%r91, %r9};
	st.global.f32 	[%rd1+32], %f1;
	st.global.f64 	[%rd1+40], %fd1;
	cvta.to.global.u64 	%rd6, %rd9;
	mul.wide.s32 	%rd7, %r1, 8;
	add.s64 	%rd8, %rd6, %rd7;
	st.global.f64 	[%rd8], %fd78;
$L__BB2_13:
	ret;

}
	// .globl	_Z8kernel_kPdddi
.visible .entry _Z8kernel_kPdddi(
	.param .u64 .ptr .align 1 _Z8kernel_kPdddi_param_0,
	.param .f64 _Z8kernel_kPdddi_param_1,
	.param .f64 _Z8kernel_kPdddi_param_2,
	.param .u32 _Z8kernel_kPdddi_param_3
)
{
	.reg .pred 	%p<39>;
	.reg .b32 	%r<57>;
	.reg .b64 	%rd<5>;
	.reg .b64 	%fd<59>;

	ld.param.u64 	%rd1, [_Z8kernel_kPdddi_param_0];
	ld.param.f64 	%fd27, [_Z8kernel_kPdddi_param_1];
	ld.param.f64 	%fd26, [_Z8kernel_kPdddi_param_2];
	mov.u32 	%r9, %tid.x;
	mov.u32 	%r10, %ctaid.x;
	shl.b32 	%r11, %r10, 7;
	add.s32 	%r1, %r11, %r9;
	ld.const.f64 	%fd28, [ctes_d+152];
	fma.rn.f64 	%fd1, %fd28, 0dBFE0000000000000, %fd27;
	{
	.reg .b32 %temp; 
	mov.b64 	{%temp, %r2}, %fd1;
	}
	mov.f64 	%fd29, 0d4008000000000000;
	{
	.reg .b32 %temp; 
	mov.b64 	{%temp, %r12}, %fd29;
	}
	and.b32  	%r4, %r12, 2146435072;
	setp.eq.s32 	%p1, %r4, 1073741824;
	abs.f64 	%fd2, %fd1;
	{ // callseq 55, 0
	.param .b64 param0;
	st.param.f64 	[param0], %fd2;
	.param .b64 param1;
	st.param.f64 	[param1], 0d4008000000000000;
	.param .b64 retval0;
	call.uni (retval0), 
	__internal_accurate_pow, 
	(
	param0, 
	param1
	);
	ld.param.f64 	%fd30, [retval0];
	} // callseq 55
	setp.lt.s32 	%p2, %r2, 0;
	neg.f64 	%fd32, %fd30;
	selp.f64 	%fd33, %fd32, %fd30, %p1;
	selp.f64 	%fd54, %fd33, %fd30, %p2;
	setp.neu.f64 	%p3, %fd1, 0d0000000000000000;
	@%p3 bra 	$L__BB3_2;
	setp.eq.s32 	%p4, %r4, 1073741824;
	selp.b32 	%r13, %r2, 0, %p4;
	setp.lt.s32 	%p5, %r12, 0;
	or.b32  	%r14, %r13, 2146435072;
	selp.b32 	%r15, %r14, %r13, %p5;
	mov.b32 	%r16, 0;
	mov.b64 	%fd54, {%r16, %r15};
$L__BB3_2:
	add.f64 	%fd34, %fd1, 0d4008000000000000;
	{
	.reg .b32 %temp; 
	mov.b64 	{%temp, %r17}, %fd34;
	}
	and.b32  	%r18, %r17, 2146435072;
	setp.ne.s32 	%p6, %r18, 2146435072;
	@%p6 bra 	$L__BB3_7;
	setp.num.f64 	%p7, %fd1, %fd1;
	@%p7 bra 	$L__BB3_5;
	mov.f64 	%fd35, 0d4008000000000000;
	add.rn.f64 	%fd54, %fd1, %fd35;
	bra.uni 	$L__BB3_7;
$L__BB3_5:
	setp.neu.f64 	%p8, %fd2, 0d7FF0000000000000;
	@%p8 bra 	$L__BB3_7;
	setp.lt.s32 	%p9, %r2, 0;
	setp.eq.s32 	%p10, %r4, 1073741824;
	setp.lt.s32 	%p11, %r12, 0;
	selp.b32 	%r20, 0, 2146435072, %p11;
	and.b32  	%r21, %r12, 2147483647;
	setp.ne.s32 	%p12, %r21, 1071644672;
	or.b32  	%r22, %r20, -2147483648;
	selp.b32 	%r23, %r22, %r20, %p12;
	selp.b32 	%r24, %r23, %r20, %p10;
	selp.b32 	%r25, %r24, %r20, %p9;
	mov.b32 	%r26, 0;
	mov.b64 	%fd54, {%r26, %r25};
$L__BB3_7:
	setp.eq.s32 	%p13, %r4, 1073741824;
	setp.eq.f64 	%p14, %fd1, 0d3FF0000000000000;
	selp.f64 	%fd9, 0d3FF0000000000000, %fd54, %p14;
	ld.const.f64 	%fd10, [ctes_d+32];
	{
	.reg .b32 %temp; 
	mov.b64 	{%temp, %r5}, %fd10;
	}
	abs.f64 	%fd11, %fd10;
	{ // callseq 56, 0
	.param .b64 param0;
	st.param.f64 	[param0], %fd11;
	.param .b64 param1;
	st.param.f64 	[param1], 0d4008000000000000;
	.param .b64 retval0;
	call.uni (retval0), 
	__internal_accurate_pow, 
	(
	param0, 
	param1
	);
	ld.param.f64 	%fd36, [retval0];
	} // callseq 56
	setp.lt.s32 	%p15, %r5, 0;
	neg.f64 	%fd38, %fd36;
	selp.f64 	%fd39, %fd38, %fd36, %p13;
	selp.f64 	%fd56, %fd39, %fd36, %p15;
	setp.neu.f64 	%p16, %fd10, 0d0000000000000000;
	@%p16 bra 	$L__BB3_9;
	setp.eq.s32 	%p17, %r4, 1073741824;
	selp.b32 	%r28, %r5, 0, %p17;
	setp.lt.s32 	%p18, %r12, 0;
	or.b32  	%r29, %r28, 2146435072;
	selp.b32 	%r30, %r29, %r28, %p18;
	mov.b32 	%r31, 0;
	mov.b64 	%fd56, {%r31, %r30};
$L__BB3_9:
	add.f64 	%fd40, %fd10, 0d4008000000000000;
	{
	.reg .b32 %temp; 
	mov.b64 	{%temp, %r32}, %fd40;
	}
	and.b32  	%r33, %r32, 2146435072;
	setp.ne.s32 	%p19, %r33, 2146435072;
	@%p19 bra 	$L__BB3_14;
	setp.num.f64 	%p20, %fd10, %fd10;
	@%p20 bra 	$L__BB3_12;
	mov.f64 	%fd41, 0d4008000000000000;
	add.rn.f64 	%fd56, %fd10, %fd41;
	bra.uni 	$L__BB3_14;
$L__BB3_12:
	setp.neu.f64 	%p21, %fd11, 0d7FF0000000000000;
	@%p21 bra 	$L__BB3_14;
	setp.lt.s32 	%p22, %r5, 0;
	setp.eq.s32 	%p23, %r4, 1073741824;
	setp.lt.s32 	%p24, %r12, 0;
	selp.b32 	%r35, 0, 2146435072, %p24;
	and.b32  	%r36, %r12, 2147483647;
	setp.ne.s32 	%p25, %r36, 1071644672;
	or.b32  	%r37, %r35, -2147483648;
	selp.b32 	%r38, %r37, %r35, %p25;
	selp.b32 	%r39, %r38, %r35, %p23;
	selp.b32 	%r40, %r39, %r35, %p22;
	mov.b32 	%r41, 0;
	mov.b64 	%fd56, {%r41, %r40};
$L__BB3_14:
	setp.eq.f64 	%p26, %fd10, 0d3FF0000000000000;
	mul.f64 	%fd42, %fd56, 0d4008000000000000;
	selp.f64 	%fd43, 0d4008000000000000, %fd42, %p26;
	div.rn.f64 	%fd44, %fd9, %fd43;
	add.s32 	%r42, %r1, -1;
	cvt.rn.f64.s32 	%fd45, %r42;
	fma.rn.f64 	%fd46, %fd26, %fd45, %fd44;
	mul.f64 	%fd18, %fd46, 0d4008000000000000;
	{
	.reg .b32 %temp; 
	mov.b64 	{%temp, %r6}, %fd18;
	}
	mov.f64 	%fd47, 0d3FD5555555555555;
	{
	.reg .b32 %temp; 
	mov.b64 	{%temp, %r7}, %fd47;
	}
	and.b32  	%r8, %r7, 2146435072;
	abs.f64 	%fd19, %fd18;
	setp.neu.f64 	%p27, %fd18, 0d0000000000000000;
	@%p27 bra 	$L__BB3_16;
	setp.eq.s32 	%p29, %r8, 1127219200;
	selp.b32 	%r43, %r6, 0, %p29;
	setp.lt.s32 	%p30, %r7, 0;
	or.b32  	%r44, %r43, 2146435072;
	selp.b32 	%r45, %r44, %r43, %p30;
	mov.b32 	%r46, 0;
	mov.b64 	%fd58, {%r46, %r45};
	bra.uni 	$L__BB3_17;
$L__BB3_16:
	setp.lt.s32 	%p28, %r6, 0;
	{ // callseq 57, 0
	.param .b64 param0;
	st.param.f64 	[param0], %fd19;
	.param .b64 param1;
	st.param.f64 	[param1], 0d3FD5555555555555;
	.param .b64 retval0;
	call.uni (retval0), 
	__internal_accurate_pow, 
	(
	param0, 
	param1
	);
	ld.param.f64 	%fd48, [retval0];
	} // callseq 57
	selp.f64 	%fd58, 0dFFF8000000000000, %fd48, %p28;
$L__BB3_17:
	add.f64 	%fd50, %fd18, 0d3FD5555555555555;
	{
	.reg .b32 %temp; 
	mov.b64 	{%temp, %r47}, %fd50;
	}
	and.b32  	%r48, %r47, 2146435072;
	setp.ne.s32 	%p31, %r48, 2146435072;
	@%p31 bra 	$L__BB3_22;
	setp.num.f64 	%p32, %fd18, %fd18;
	@%p32 bra 	$L__BB3_20;
	mov.f64 	%fd51, 0d3FD5555555555555;
	add.rn.f64 	%fd58, %fd18, %fd51;
	bra.uni 	$L__BB3_22;
$L__BB3_20:
	setp.neu.f64 	%p33, %fd19, 0d7FF0000000000000;
	@%p33 bra 	$L__BB3_22;
	setp.lt.s32 	%p34, %r6, 0;
	setp.eq.s32 	%p35, %r8, 1127219200;
	setp.lt.s32 	%p36, %r7, 0;
	selp.b32 	%r50, 0, 2146435072, %p36;
	and.b32  	%r51, %r7, 2147483647;
	setp.ne.s32 	%p37, %r51, 1071644672;
	or.b32  	%r52, %r50, -2147483648;
	selp.b32 	%r53, %r52, %r50, %p37;
	selp.b32 	%r54, %r53, %r50, %p35;
	selp.b32 	%r55, %r54, %r50, %p34;
	mov.b32 	%r56, 0;
	mov.b64 	%fd58, {%r56, %r55};
$L__BB3_22:
	cvta.to.global.u64 	%rd2, %rd1;
	setp.eq.f64 	%p38, %fd18, 0d3FF0000000000000;
	selp.f64 	%fd52, 0d3FF0000000000000, %fd58, %p38;
	mul.wide.s32 	%rd3, %r1, 8;
	add.s64 	%rd4, %rd2, %rd3;
	st.global.f64 	[%rd4], %fd52;
	ret;

}
	// .globl	_Z8kernel_iPdP17curandStateXORWOWi
.visible .entry _Z8kernel_iPdP17curandStateXORWOWi(
	.param .u64 .ptr .align 1 _Z8kernel_iPdP17curandStateXORWOWi_param_0,
	.param .u64 .ptr .align 1 _Z8kernel_iPdP17curandStateXORWOWi_param_1,
	.param .u32 _Z8kernel_iPdP17curandStateXORWOWi_param_2
)
{
	.reg .pred 	%p<6>;
	.reg .b32 	%r<52>;
	.reg .b32 	%f<37>;
	.reg .b64 	%rd<9>;
	.reg .b64 	%fd<4>;

	ld.param.u64 	%rd2, [_Z8kernel_iPdP17curandStateXORWOWi_param_0];
	ld.param.u64 	%rd3, [_Z8kernel_iPdP17curandStateXORWOWi_param_1];
	ld.param.u32 	%r20, [_Z8kernel_iPdP17curandStateXORWOWi_param_2];
	mov.u32 	%r21, %tid.x;
	mov.u32 	%r22, %ctaid.x;
	shl.b32 	%r23, %r22, 7;
	add.s32 	%r1, %r23, %r21;
	setp.ge.s32 	%p1, %r1, %r20;
	@%p1 bra 	$L__BB4_5;
	cvta.to.global.u64 	%rd4, %rd3;
	mul.wide.s32 	%rd5, %r1, 48;
	add.s64 	%rd1, %rd4, %rd5;
	ld.global.v2.u32 	{%r51, %r3}, [%rd1];
	ld.global.v2.u32 	{%r4, %r50}, [%rd1+8];
	ld.global.v2.u32 	{%r49, %r48}, [%rd1+16];
	ld.global.v2.u32 	{%r8, %r9}, [%rd1+24];
	ld.global.f64 	%fd1, [%rd1+40];
	setp.eq.s32 	%p2, %r8, 1;
	@%p2 bra 	$L__BB4_3;
	shr.u32 	%r25, %r3, 2;
	xor.b32  	%r26, %r25, %r3;
	shl.b32 	%r27, %r48, 4;
	shl.b32 	%r28, %r26, 1;
	xor.b32  	%r29, %r27, %r28;
	xor.b32  	%r30, %r29, %r48;
	xor.b32  	%r47, %r30, %r26;
	add.s32 	%r31, %r51, %r47;
	add.s32 	%r32, %r31, 362437;
	shr.u32 	%r33, %r4, 2;
	xor.b32  	%r34, %r33, %r4;
	shl.b32 	%r35, %r47, 4;
	shl.b32 	%r36, %r34, 1;
	xor.b32  	%r37, %r36, %r35;
	xor.b32  	%r38, %r37, %r34;
	xor.b32  	%r46, %r38, %r47;
	add.s32 	%r51, %r51, 724874;
	add.s32 	%r39, %r46, %r51;
	cvt.rn.f32.u32 	%f6, %r32;
	fma.rn.f32 	%f7, %f6, 0f2F800000, 0f2F000000;
	cvt.rn.f32.u32 	%f8, %r39;
	fma.rn.f32 	%f9, %f8, 0f30C90FDB, 0f30490FDB;
	setp.lt.f32 	%p3, %f7, 0f00800000;
	mul.f32 	%f10, %f7, 0f4B000000;
	selp.f32 	%f11, %f10, %f7, %p3;
	selp.f32 	%f12, 0fC1B80000, 0f00000000, %p3;
	mov.b32 	%r40, %f11;
	add.s32 	%r41, %r40, -1059760811;
	and.b32  	%r42, %r41, -8388608;
	sub.s32 	%r43, %r40, %r42;
	mov.b32 	%f13, %r43;
	cvt.rn.f32.s32 	%f14, %r42;
	fma.rn.f32 	%f15, %f14, 0f34000000, %f12;
	add.f32 	%f16, %f13, 0fBF800000;
	fma.rn.f32 	%f17, %f16, 0fBE055027, 0f3E1039F6;
	fma.rn.f32 	%f18, %f17, %f16, 0fBDF8CDCC;
	fma.rn.f32 	%f19, %f18, %f16, 0f3E0F2955;
	fma.rn.f32 	%f20, %f19, %f16, 0fBE2AD8B9;
	fma.rn.f32 	%f21, %f20, %f16, 0f3E4CED0B;
	fma.rn.f32 	%f22, %f21, %f16, 0fBE7FFF22;
	fma.rn.f32 	%f23, %f22, %f16, 0f3EAAAA78;
	fma.rn.f32 	%f24, %f23, %f16, 0fBF000000;
	mul.f32 	%f25, %f16, %f24;
	fma.rn.f32 	%f26, %f25, %f16, %f16;
	fma.rn.f32 	%f27, %f15, 0f3F317218, %f26;
	setp.gt.u32 	%p4, %r40, 2139095039;
	fma.rn.f32 	%f28, %f11, 0f7F800000, 0f7F800000;
	selp.f32 	%f29, %f28, %f27, %p4;
	setp.eq.f32 	%p5, %f11, 0f00000000;
	mul.f32 	%f30, %f29, 0fC0000000;
	selp.f32 	%f31, 0f7F800000, %f30, %p5;
	sqrt.rn.f32 	%f32, %f31;
	sin.approx.f32 	%f33, %f9;
	cos.approx.f32 	%f34, %f9;
	mul.f32 	%f36, %f32, %f33;
	mul.f32 	%f35, %f32, %f34;
	mov.b32 	%r45, 1;
	bra.uni 	$L__BB4_4;
$L__BB4_3:
	ld.global.f32 	%f35, [%rd1+32];
	mov.b32 	%r45, 0;
	mov.u32 	%r46, %r48;
	mov.u32 	%r47, %r49;
	mov.u32 	%r48, %r50;
	mov.u32 	%r49, %r4;
	mov.u32 	%r50, %r3;
	mov.f32 	%f36, %f35;
$L__BB4_4:
	cvt.f64.f32 	%fd2, %f36;
	mul.f64 	%fd3, %fd2, 0d3EEF75104D551D69;
	st.global.v2.u32 	[%rd1], {%r51, %r50};
	st.global.v2.u32 	[%rd1+8], {%r49, %r48};
	st.global.v2.u32 	[%rd1+16], {%r47, %r46};
	st.global.v2.u32 	[%rd1+24], {%r45, %r9};
	st.global.f32 	[%rd1+32], %f35;
	st.global.f64 	[%rd1+40], %fd1;
	cvta.to.global.u64 	%rd6, %rd2;
	mul.wide.s32 	%rd7, %r1, 8;
	add.s64 	%rd8, %rd6, %rd7;
	st.global.f64 	[%rd8], %fd3;
$L__BB4_5:
	ret;

}
	// .globl	_Z10kernel_etaPdP17curandStateXORWOWi
.visible .entry _Z10kernel_etaPdP17curandStateXORWOWi(
	.param .u64 .ptr .align 1 _Z10kernel_etaPdP17curandStateXORWOWi_param_0,
	.param .u64 .ptr .align 1 _Z10kernel_etaPdP17curandStateXORWOWi_param_1,
	.param .u32 _Z10kernel_etaPdP17curandStateXORWOWi_param_2
)
{
	.reg .pred 	%p<2>;
	.reg .b32 	%r<22>;
	.reg .b32 	%f<3>;
	.reg .b64 	%rd<9>;
	.reg .b64 	%fd<5>;

	ld.param.u64 	%rd1, [_Z10kernel_etaPdP17curandStateXORWOWi_param_0];
	ld.param.u64 	%rd2, [_Z10kernel_etaPdP17curandStateXORWOWi_param_1];
	ld.param.u32 	%r2, [_Z10kernel_etaPdP17curandStateXORWOWi_param_2];
	mov.u32 	%r3, %tid.x;
	mov.u32 	%r4, %ctaid.x;
	shl.b32 	%r5, %r4, 7;
	add.s32 	%r1, %r5, %r3;
	shl.b32 	%r6, %r2, 1;
	setp.ge.s32 	%p1, %r1, %r6;
	@%p1 bra 	$L__BB5_2;
	cvta.to.global.u64 	%rd3, %rd2;
	cvta.to.global.u64 	%rd4, %rd1;
	mul.wide.s32 	%rd5, %r1, 48;
	add.s64 	%rd6, %rd3, %rd5;
	ld.global.v2.u32 	{%r7, %r8}, [%rd6];
	ld.global.v2.u32 	{%r9, %r10}, [%rd6+8];
	ld.global.v2.u32 	{%r11, %r12}, [%rd6+16];
	ld.const.f64 	%fd1, [ctes_d];
	add.f64 	%fd2, %fd1, %fd1;
	shr.u32 	%r13, %r8, 2;
	xor.b32  	%r14, %r13, %r8;
	shl.b32 	%r15, %r12, 4;
	shl.b32 	%r16, %r14, 1;
	xor.b32  	%r17, %r15, %r16;
	xor.b32  	%r18, %r17, %r12;
	xor.b32  	%r19, %r18, %r14;
	add.s32 	%r20, %r7, 362437;
	add.s32 	%r21, %r19, %r20;
	cvt.rn.f32.u32 	%f1, %r21;
	fma.rn.f32 	%f2, %f1, 0f2F800000, 0f2F000000;
	cvt.f64.f32 	%fd3, %f2;
	mul.f64 	%fd4, %fd2, %fd3;
	st.global.v2.u32 	[%rd6], {%r20, %r9};
	st.global.v2.u32 	[%rd6+8], {%r10, %r11};
	st.global.v2.u32 	[%rd6+16], {%r12, %r19};
	mul.wide.s32 	%rd7, %r1, 8;
	add.s64 	%rd8, %rd4, %rd7;
	st.global.f64 	[%rd8], %fd4;
$L__BB5_2:
	ret;

}
.func  (.param .align 16 .b8 func_retval0[16]) __internal_trig_reduction_slowpathd(
	.param .b64 __internal_trig_reduction_slowpathd_param_0
)
{
	.local .align 8 .b8 	__local_depot6[40];
	.reg .b64 	%SP;
	.reg .b64 	%SPL;
	.reg .pred 	%p<10>;
	.reg .b32 	%r<47>;
	.reg .b64 	%rd<74>;
	.reg .b64 	%fd<5>;

	mov.u64 	%SPL, __local_depot6;
	ld.param.f64 	%fd4, [__internal_trig_reduction_slowpathd_param_0];
	add.u64 	%rd1, %SPL, 0;
	{
	.reg .b32 %temp; 
	mov.b64 	{%temp, %r1}, %fd4;
	}
	shr.u32 	%r2, %r1, 20;
	and.b32  	%r3, %r2, 2047;
	setp.eq.s32 	%p1, %r3, 2047;
	mov.b32 	%r46, 0;
	@%p1 bra 	$L__BB6_9;
	add.s32 	%r20, %r3, -1024;
	mov.b64 	%rd20, %fd4;
	shl.b64 	%rd2, %rd20, 11;
	shr.u32 	%r4, %r20, 6;
	sub.s32 	%r45, 15, %r4;
	sub.s32 	%r21, 19, %r4;
	setp.lt.u32 	%p2, %r20, 128;
	selp.b32 	%r6, 18, %r21, %p2;
	setp.ge.s32 	%p3, %r45, %r6;
	mov.b64 	%rd70, 0;
	@%p3 bra 	$L__BB6_4;
	add.s32 	%r23, %r6, %r4;
	neg.s32 	%r43, %r23;
	or.b64  	%rd3, %rd2, -9223372036854775808;
	mov.b64 	%rd70, 0;
	mov.b32 	%r42, 0;
	mov.u64 	%rd25, __cudart_i2opi_d;
	mov.u32 	%r44, %r45;
$L__BB6_3:
	.pragma "nounroll";
	mul.wide.s32 	%rd22, %r42, 8;
	add.s64 	%rd23, %rd1, %rd22;
	mul.wide.s32 	%rd24, %r44, 8;
	add.s64 	%rd26, %rd25, %rd24;
	ld.global.nc.u64 	%rd27, [%rd26];
	{
	.reg .u32 %r0, %r1, %r2, %r3, %alo, %ahi, %blo, %bhi, %clo, %chi;
	mov.b64 	{%alo,%ahi}, %rd27;
	mov.b64 	{%blo,%bhi}, %rd3;
	mov.b64 	{%clo,%chi}, %rd70;
	mad.lo.cc.u32 	%r0, %alo, %blo, %clo;
	madc.hi.cc.u32 	%r1, %alo, %blo, %chi;
	madc.hi.u32 	%r2, %alo, %bhi, 0;
	mad.lo.cc.u32 	%r1, %alo, %bhi, %r1;
	madc.hi.cc.u32 	%r2, %ahi, %blo, %r2;
	madc.hi.u32 	%r3, %ahi, %bhi, 0;
	mad.lo.cc.u32 	%r1, %ahi, %blo, %r1;
	madc.lo.cc.u32 	%r2, %ahi, %bhi, %r2;
	addc.u32 	%r3, %r3, 0;
	mov.b64 	%rd28, {%r0,%r1};
	mov.b64 	%rd70, {%r2,%r3};
	}
	st.local.u64 	[%rd23], %rd28;
	add.s32 	%r44, %r44, 1;
	add.s32 	%r43, %r43, 1;
	add.s32 	%r42, %r42, 1;
	setp.ne.s32 	%p4, %r43, -15;
	mov.u32 	%r45, %r6;
	@%p4 bra 	$L__BB6_3;
$L__BB6_4:
	cvt.s64.s32 	%rd29, %r45;
	cvt.u64.u32 	%rd30, %r4;
	add.s64 	%rd31, %rd30, %rd29;
	shl.b64 	%rd32, %rd31, 3;
	add.s64 	%rd33, %rd1, %rd32;
	st.local.u64 	[%rd33+-120], %rd70;
	and.b32  	%r15, %r2, 63;
	ld.local.u64 	%rd72, [%rd1+16];
	ld.local.u64 	%rd71, [%rd1+24];
	setp.eq.s32 	%p5, %r15, 0;
	@%p5 bra 	$L__BB6_6;
	shl.b64 	%rd34, %rd71, %r15;
	shr.u64 	%rd35, %rd72, 1;
	xor.b32  	%r24, %r15, 63;
	shr.u64 	%rd36, %rd35, %r24;
	or.b64  	%rd71, %rd34, %rd36;
	ld.local.u64 	%rd37, [%rd1+8];
	shl.b64 	%rd38, %rd72, %r15;
	shr.u64 	%rd39, %rd37, 1;
	shr.u64 	%rd40, %rd39, %r24;
	or.b64  	%rd72, %rd38, %rd40;
$L__BB6_6:
	and.b32  	%r25, %r1, -2147483648;
	shr.u64 	%rd41, %rd71, 62;
	cvt.u32.u64 	%r26, %rd41;
	mov.b64 	{%r27, %r28}, %rd71;
	mov.b64 	{%r29, %r30}, %rd72;
	shf.l.wrap.b32 	%r31, %r30, %r27, 2;
	shf.l.wrap.b32 	%r32, %r27, %r28, 2;
	mov.b64 	%rd42, {%r31, %r32};
	shl.b64 	%rd43, %rd72, 2;
	shr.u64 	%rd44, %rd42, 63;
	cvt.u32.u64 	%r33, %rd44;
	add.s32 	%r34, %r33, %r26;
	setp.eq.s32 	%p6, %r25, 0;
	neg.s32 	%r35, %r34;
	selp.b32 	%r46, %r34, %r35, %p6;
	setp.gt.s64 	%p7, %rd42, -1;
	mov.b64 	%rd45, 0;
	{
	.reg .u32 %r0, %r1, %r2, %r3, %a0, %a1, %a2, %a3, %b0, %b1, %b2, %b3;
	mov.b64 	{%a0,%a1}, %rd45;
	mov.b64 	{%a2,%a3}, %rd45;
	mov.b64 	{%b0,%b1}, %rd43;
	mov.b64 	{%b2,%b3}, %rd42;
	sub.cc.u32 	%r0, %a0, %b0;
	subc.cc.u32 	%r1, %a1, %b1;
	subc.cc.u32 	%r2, %a2, %b2;
	subc.u32 	%r3, %a3, %b3;
	mov.b64 	%rd46, {%r0,%r1};
	mov.b64 	%rd47, {%r2,%r3};
	}
	xor.b32  	%r36, %r25, -2147483648;
	selp.b64 	%rd73, %rd42, %rd47, %p7;
	selp.b64 	%rd14, %rd43, %rd46, %p7;
	selp.b32 	%r17, %r25, %r36, %p7;
	clz.b64 	%r37, %rd73;
	cvt.u64.u32 	%rd15, %r37;
	setp.eq.s32 	%p8, %r37, 0;
	@%p8 bra 	$L__BB6_8;
	cvt.u32.u64 	%r38, %rd15;
	and.b32  	%r39, %r38, 63;
	shl.b64 	%rd48, %rd73, %r39;
	shr.u64 	%rd49, %rd14, 1;
	not.b32 	%r40, %r38;
	and.b32  	%r41, %r40, 63;
	shr.u64 	%rd50, %rd49, %r41;
	or.b64  	%rd73, %rd48, %rd50;
$L__BB6_8:
	mov.b64 	%rd51, -3958705157555305931;
	{
	.reg .u32 %r0, %r1, %r2, %r3, %alo, %ahi, %blo, %bhi;
	mov.b64 	{%alo,%ahi}, %rd73;
	mov.b64 	{%blo,%bhi}, %rd51;
	mul.lo.u32 	%r0, %alo, %blo;
	mul.hi.u32 	%r1, %alo, %blo;
	mad.lo.cc.u32 	%r1, %alo, %bhi, %r1;
	madc.hi.u32 	%r2, %alo, %bhi, 0;
	mad.lo.cc.u32 	%r1, %ahi, %blo, %r1;
	madc.hi.cc.u32 	%r2, %ahi, %blo, %r2;
	madc.hi.u32 	%r3, %ahi, %bhi, 0;
	mad.lo.cc.u32 	%r2, %ahi, %bhi, %r2;
	addc.u32 	%r3, %r3, 0;
	mov.b64 	%rd52, {%r0,%r1};
	mov.b64 	%rd53, {%r2,%r3};
	}
	setp.gt.s64 	%p9, %rd53, 0;
	{
	.reg .u32 %r0, %r1, %r2, %r3, %a0, %a1, %a2, %a3, %b0, %b1, %b2, %b3;
	mov.b64 	{%a0,%a1}, %rd52;
	mov.b64 	{%a2,%a3}, %rd53;
	mov.b64 	{%b0,%b1}, %rd52;
	mov.b64 	{%b2,%b3}, %rd53;
	add.cc.u32 	%r0, %a0, %b0;
	addc.cc.u32 	%r1, %a1, %b1;
	addc.cc.u32 	%r2, %a2, %b2;
	addc.u32 	%r3, %a3, %b3;
	mov.b64 	%rd54, {%r0,%r1};
	mov.b64 	%rd55, {%r2,%r3};
	}
	selp.b64 	%rd56, %rd55, %rd53, %p9;
	selp.s64 	%rd57, -1, 0, %p9;
	sub.s64 	%rd58, %rd57, %rd15;
	cvt.u64.u32 	%rd59, %r17;
	shl.b64 	%rd60, %rd59, 32;
	add.s64 	%rd61, %rd56, 1;
	shr.u64 	%rd62, %rd61, 10;
	add.s64 	%rd63, %rd62, 1;
	shr.u64 	%rd64, %rd63, 1;
	shl.b64 	%rd65, %rd58, 52;
	add.s64 	%rd66, %rd65, %rd64;
	add.s64 	%rd67, %rd66, 4602678819172646912;
	or.b64  	%rd68, %rd67, %rd60;
	mov.b64 	%fd4, %rd68;
$L__BB6_9:
	st.param.f64 	[func_retval0], %fd4;
	st.param.b32 	[func_retval0+8], %r46;
	ret;

}
.func  (.param .b64 func_retval0) __internal_accurate_pow(
	.param .b64 __internal_accurate_pow_param_0,
	.param .b64 __internal_accurate_pow_param_1
)
{
	.reg .pred 	%p<8>;
	.reg .b32 	%r<49>;
	.reg .b32 	%f<3>;
	.reg .b64 	%fd<109>;

	ld.param.f64 	%fd10, [__internal_accurate_pow_param_0];
	ld.param.f64 	%fd11, [__internal_accurate_pow_param_1];
	{
	.reg .b32 %temp; 
	mov.b64 	{%temp, %r46}, %fd10;
	}
	{
	.reg .b32 %temp; 
	mov.b64 	{%r45, %temp}, %fd10;
	}
	shr.u32 	%r47, %r46, 20;
	setp.gt.u32 	%p1, %r46, 1048575;
	@%p1 bra 	$L__BB7_2;
	mul.f64 	%fd12, %fd10, 0d4350000000000000;
	{
	.reg .b32 %temp; 
	mov.b64 	{%temp, %r46}, %fd12;
	}
	{
	.reg .b32 %temp; 
	mov.b64 	{%r45, %temp}, %fd12;
	}
	shr.u32 	%r16, %r46, 20;
	add.s32 	%r47, %r16, -54;
$L__BB7_2:
	add.s32 	%r48, %r47, -1023;
	and.b32  	%r17, %r46, -2146435073;
	or.b32  	%r18, %r17, 1072693248;
	mov.b64 	%fd107, {%r45, %r18};
	setp.lt.u32 	%p2, %r18, 1073127583;
	@%p2 bra 	$L__BB7_4;
	{
	.reg .b32 %temp; 
	mov.b64 	{%r19, %temp}, %fd107;
	}
	{
	.reg .b32 %temp; 
	mov.b64 	{%temp, %r20}, %fd107;
	}
	add.s32 	%r21, %r20, -1048576;
	mov.b64 	%fd107, {%r19, %r21};
	add.s32 	%r48, %r47, -1022;
$L__BB7_4:
	add.f64 	%fd13, %fd107, 0dBFF0000000000000;
	add.f64 	%fd14, %fd107, 0d3FF0000000000000;
	rcp.approx.ftz.f64 	%fd15, %fd14;
	neg.f64 	%fd16, %fd14;
	fma.rn.f64 	%fd17, %fd16, %fd15, 0d3FF0000000000000;
	fma.rn.f64 	%fd18, %fd17, %fd17, %fd17;
	fma.rn.f64 	%fd19, %fd18, %fd15, %fd15;
	mul.f64 	%fd20, %fd13, %fd19;
	fma.rn.f64 	%fd21, %fd13, %fd19, %fd20;
	mul.f64 	%fd22, %fd21, %fd21;
	fma.rn.f64 	%fd23, %fd22, 0d3EB0F5FF7D2CAFE2, 0d3ED0F5D241AD3B5A;
	fma.rn.f64 	%fd24, %fd23, %fd22, 0d3EF3B20A75488A3F;
	fma.rn.f64 	%fd25, %fd24, %fd22, 0d3F1745CDE4FAECD5;
	fma.rn.f64 	%fd26, %fd25, %fd22, 0d3F3C71C7258A578B;
	fma.rn.f64 	%fd27, %fd26, %fd22, 0d3F6249249242B910;
	fma.rn.f64 	%fd28, %fd27, %fd22, 0d3F89999999999DFB;
	sub.f64 	%fd29, %fd13, %fd21;
	add.f64 	%fd30, %fd29, %fd29;
	neg.f64 	%fd31, %fd21;
	fma.rn.f64 	%fd32, %fd31, %fd13, %fd30;
	mul.f64 	%fd33, %fd19, %fd32;
	fma.rn.f64 	%fd34, %fd22, %fd28, 0d3FB5555555555555;
	mov.f64 	%fd35, 0d3FB5555555555555;
	sub.f64 	%fd36, %fd35, %fd34;
	fma.rn.f64 	%fd37, %fd22, %fd28, %fd36;
	add.f64 	%fd38, %fd37, 0dBC46A4CB00B9E7B0;
	add.f64 	%fd39, %fd34, %fd38;
	sub.f64 	%fd40, %fd34, %fd39;
	add.f64 	%fd41, %fd38, %fd40;
	mul.rn.f64 	%fd42, %fd21, %fd21;
	neg.f64 	%fd43, %fd42;
	fma.rn.f64 	%fd44, %fd21, %fd21, %fd43;
	{
	.reg .b32 %temp; 
	mov.b64 	{%r22, %temp}, %fd33;
	}
	{
	.reg .b32 %temp; 
	mov.b64 	{%temp, %r23}, %fd33;
	}
	add.s32 	%r24, %r23, 1048576;
	mov.b64 	%fd45, {%r22, %r24};
	fma.rn.f64 	%fd46, %fd21, %fd45, %fd44;
	mul.rn.f64 	%fd47, %fd42, %fd21;
	neg.f64 	%fd48, %fd47;
	fma.rn.f64 	%fd49, %fd42, %fd21, %fd48;
	fma.rn.f64 	%fd50, %fd42, %fd33, %fd49;
	fma.rn.f64 	%fd51, %fd46, %fd21, %fd50;
	mul.rn.f64 	%fd52, %fd39, %fd47;
	neg.f64 	%fd53, %fd52;
	fma.rn.f64 	%fd54, %fd39, %fd47, %fd53;
	fma.rn.f64 	%fd55, %fd39, %fd51, %fd54;
	fma.rn.f64 	%fd56, %fd41, %fd47, %fd55;
	add.f64 	%fd57, %fd52, %fd56;
	sub.f64 	%fd58, %fd52, %fd57;
	add.f64 	%fd59, %fd56, %fd58;
	add.f64 	%fd60, %fd21, %fd57;
	sub.f64 	%fd61, %fd21, %fd60;
	add.f64 	%fd62, %fd57, %fd61;
	add.f64 	%fd63, %fd59, %fd62;
	add.f64 	%fd64, %fd33, %fd63;
	add.f64 	%fd65, %fd60, %fd64;
	sub.f64 	%fd66, %fd60, %fd65;
	add.f64 	%fd67, %fd64, %fd66;
	xor.b32  	%r25, %r48, -2147483648;
	mov.b32 	%r26, 1127219200;
	mov.b64 	%fd68, {%r25, %r26};
	mov.b32 	%r27, -2147483648;
	mov.b64 	%fd69, {%r27, %r26};
	sub.f64 	%fd70, %fd68, %fd69;
	fma.rn.f64 	%fd71, %fd70, 0d3FE62E42FEFA39EF, %fd65;
	fma.rn.f64 	%fd72, %fd70, 0dBFE62E42FEFA39EF, %fd71;
	sub.f64 	%fd73, %fd72, %fd65;
	sub.f64 	%fd74, %fd67, %fd73;
	fma.rn.f64 	%fd75, %fd70, 0d3C7ABC9E3B39803F, %fd74;
	add.f64 	%fd76, %fd71, %fd75;
	sub.f64 	%fd77, %fd71, %fd76;
	add.f64 	%fd78, %fd75, %fd77;
	{
	.reg .b32 %temp; 
	mov.b64 	{%temp, %r28}, %fd11;
	}
	{
	.reg .b32 %temp; 
	mov.b64 	{%r29, %temp}, %fd11;
	}
	shl.b32 	%r30, %r28, 1;
	setp.gt.u32 	%p3, %r30, -33554433;
	and.b32  	%r31, %r28, -15728641;
	selp.b32 	%r32, %r31, %r28, %p3;
	mov.b64 	%fd79, {%r29, %r32};
	mul.rn.f64 	%fd80, %fd76, %fd79;
	neg.f64 	%fd81, %fd80;
	fma.rn.f64 	%fd82, %fd76, %fd79, %fd81;
	fma.rn.f64 	%fd83, %fd78, %fd79, %fd82;
	add.f64 	%fd4, %fd80, %fd83;
	sub.f64 	%fd84, %fd80, %fd4;
	add.f64 	%fd5, %fd83, %fd84;
	fma.rn.f64 	%fd85, %fd4, 0d3FF71547652B82FE, 0d4338000000000000;
	{
	.reg .b32 %temp; 
	mov.b64 	{%r13, %temp}, %fd85;
	}
	mov.f64 	%fd86, 0dC338000000000000;
	add.rn.f64 	%fd87, %fd85, %fd86;
	fma.rn.f64 	%fd88, %fd87, 0dBFE62E42FEFA39EF, %fd4;
	fma.rn.f64 	%fd89, %fd87, 0dBC7ABC9E3B39803F, %fd88;
	fma.rn.f64 	%fd90, %fd89, 0d3E5ADE1569CE2BDF, 0d3E928AF3FCA213EA;
	fma.rn.f64 	%fd91, %fd90, %fd89, 0d3EC71DEE62401315;
	fma.rn.f64 	%fd92, %fd91, %fd89, 0d3EFA01997C89EB71;
	fma.rn.f64 	%fd93, %fd92, %fd89, 0d3F2A01A014761F65;
	fma.rn.f64 	%fd94, %fd93, %fd89, 0d3F56C16C1852B7AF;
	fma.rn.f64 	%fd95, %fd94, %fd89, 0d3F81111111122322;
	fma.rn.f64 	%fd96, %fd95, %fd89, 0d3FA55555555502A1;
	fma.rn.f64 	%fd97, %fd96, %fd89, 0d3FC5555555555511;
	fma.rn.f64 	%fd98, %fd97, %fd89, 0d3FE000000000000B;
	fma.rn.f64 	%fd99, %fd98, %fd89, 0d3FF0000000000000;
	fma.rn.f64 	%fd100, %fd99, %fd89, 0d3FF0000000000000;
	{
	.reg .b32 %temp; 
	mov.b64 	{%r14, %temp}, %fd100;
	}
	{
	.reg .b32 %temp; 
	mov.b64 	{%temp, %r15}, %fd100;
	}
	shl.b32 	%r33, %r13, 20;
	add.s32 	%r34, %r33, %r15;
	mov.b64 	%fd108, {%r14, %r34};
	{
	.reg .b32 %temp; 
	mov.b64 	{%temp, %r35}, %fd4;
	}
	mov.b32 	%f2, %r35;
	abs.f32 	%f1, %f2;
	setp.lt.f32 	%p4, %f1, 0f4086232B;
	@%p4 bra 	$L__BB7_7;
	setp.lt.f64 	%p5, %fd4, 0d0000000000000000;
	add.f64 	%fd101, %fd4, 0d7FF0000000000000;
	selp.f64 	%fd108, 0d0000000000000000, %fd101, %p5;
	setp.geu.f32 	%p6, %f1, 0f40874800;
	@%p6 bra 	$L__BB7_7;
	shr.u32 	%r36, %r13, 31;
	add.s32 	%r37, %r13, %r36;
	shr.s32 	%r38, %r37, 1;
	shl.b32 	%r39, %r38, 20;
	add.s32 	%r40, %r15, %r39;
	mov.b64 	%fd102, {%r14, %r40};
	sub.s32 	%r41, %r13, %r38;
	shl.b32 	%r42, %r41, 20;
	add.s32 	%r43, %r42, 1072693248;
	mov.b32 	%r44, 0;
	mov.b64 	%fd103, {%r44, %r43};
	mul.f64 	%fd108, %fd103, %fd102;
$L__BB7_7:
	abs.f64 	%fd104, %fd108;
	setp.eq.f64 	%p7, %fd104, 0d7FF0000000000000;
	fma.rn.f64 	%fd105, %fd108, %fd5, %fd108;
	selp.f64 	%fd106, %fd108, %fd105, %p7;
	st.param.f64 	[func_retval0], %fd106;
	ret;

}


// ===== COMPILED SASS (sm_100) =====

	.target	sm_100

	.elftype	@"ET_EXEC"


//--------------------- .note.nv.tkinfo           --------------------------
	.section	.note.nv.tkinfo,"",@"SHT_NOTE"
	.sectionflags	@"SHF_NOTE_NV_TKINFO"
	.tkinfo
        /*0018*/ 	.word	0x00000002
        /*0030*/ 	.string	""
        /*0030*/ 	.string	"ptxas"
        /*0030*/ 	.string	"Cuda compilation tools, release 13.0, V13.0.88"
        /*0030*/ 	.string	"Build cuda_13.0.r13.0/compiler.36424714_0"
        /*0030*/ 	.string	"-arch sm_100 -m 64 "



//--------------------- .note.nv.cuinfo           --------------------------
	.section	.note.nv.cuinfo,"",@"SHT_NOTE"
	.sectionflags	@"SHF_NOTE_NV_CUINFO"
        /*0018*/ 	.short	0x0002
        /*001a*/ 	.short	0x0064
        /*001c*/ 	.short	0x0082
	.zero		2


//--------------------- .nv.info                  --------------------------
	.section	.nv.info,"",@"SHT_CUDA_INFO"
	.align	4


	//----- nvinfo : EIATTR_REGCOUNT
	.align		4
        /*0000*/ 	.byte	0x04, 0x2f
        /*0002*/ 	.short	(.L_13 - .L_12)
	.align		4
.L_12:
        /*0004*/ 	.word	index@(_Z13particle_pathPdS_S_S_S_S_S_ii)
        /*0008*/ 	.word	0x00000050


	//----- nvinfo : EIATTR_FRAME_SIZE
	.align		4
.L_13:
        /*000c*/ 	.byte	0x04, 0x11
        /*000e*/ 	.short	(.L_15 - .L_14)
	.align		4
.L_14:
        /*0010*/ 	.word	index@($_Z13particle_pathPdS_S_S_S_S_S_ii$__internal_trig_reduction_slowpathd)
        /*0014*/ 	.word	0x00000028


	//----- nvinfo : EIATTR_FRAME_SIZE
	.align		4
.L_15:
        /*0018*/ 	.byte	0x04, 0x11
        /*001a*/ 	.short	(.L_17 - .L_16)
	.align		4
.L_16:
        /*001c*/ 	.word	index@($_Z13particle_pathPdS_S_S_S_S_S_ii$__internal_accurate_pow)
        /*0020*/ 	.word	0x00000028


	//----- nvinfo : EIATTR_FRAME_SIZE
	.align		4
.L_17:
        /*0024*/ 	.byte	0x04, 0x11
        /*0026*/ 	.short	(.L_19 - .L_18)
	.align		4
.L_18:
        /*0028*/ 	.word	index@($__internal_4_$__cuda_sm20_dsqrt_rn_f64_mediumpath_v1)
        /*002c*/ 	.word	0x00000028


	//----- nvinfo : EIATTR_FRAME_SIZE
	.align		4
.L_19:
        /*0030*/ 	.byte	0x04, 0x11
        /*0032*/ 	.short	(.L_21 - .L_20)
	.align		4
.L_20:
        /*0034*/ 	.word	index@($__internal_3_$__cuda_sm20_div_rn_f64_full)
        /*0038*/ 	.word	0x00000028


	//----- nvinfo : EIATTR_FRAME_SIZE
	.align		4
.L_21:
        /*003c*/ 	.byte	0x04, 0x11
        /*003e*/ 	.short	(.L_23 - .L_22)
	.align		4
.L_22:
        /*0040*/ 	.word	index@(_Z13particle_pathPdS_S_S_S_S_S_ii)
        /*0044*/ 	.word	0x00000028


	//----- nvinfo : EIATTR_REGCOUNT
	.align		4
.L_23:
        /*0048*/ 	.byte	0x04, 0x2f
        /*004a*/ 	.short	(.L_25 - .L_24)
	.align		4
.L_24:
        /*004c*/ 	.word	index@(_Z13setup_kernelsP17curandStateXORWOWm)
        /*0050*/ 	.word	0x00000020


	//----- nvinfo : EIATTR_FRAME_SIZE
	.align		4
.L_25:
        /*0054*/ 	.byte	0x04, 0x11
        /*0056*/ 	.short	(.L_27 - .L_26)
	.align		4
.L_26:
        /*0058*/ 	.word	index@(_Z13setup_kernelsP17curandStateXORWOWm)
        /*005c*/ 	.word	0x00000000


	//----- nvinfo : EIATTR_REGCOUNT
	.align		4
.L_27:
        /*0060*/ 	.byte	0x04, 0x2f
        /*0062*/ 	.short	(.L_29 - .L_28)
	.align		4
.L_28:
        /*0064*/ 	.word	index@(_Z10kernel_angPdP17curandStateXORWOWii)
        /*0068*/ 	.word	0x00000022


	//----- nvinfo : EIATTR_FRAME_SIZE
	.align		4
.L_29:
        /*006c*/ 	.byte	0x04, 0x11
        /*006e*/ 	.short	(.L_31 - .L_30)
	.align		4
.L_30:
        /*0070*/ 	.word	index@($__internal_2_$__cuda_sm20_sqrt_rn_f32_slowpath)
        /*0074*/ 	.word	0x00000000


	//----- nvinfo : EIATTR_FRAME_SIZE
	.align		4
.L_31:
        /*0078*/ 	.byte	0x04, 0x11
        /*007a*/ 	.short	(.L_33 - .L_32)
	.align		4
.L_32:
        /*007c*/ 	.word	index@(_Z10kernel_angPdP17curandStateXORWOWii)
        /*0080*/ 	.word	0x00000000


	//----- nvinfo : EIATTR_REGCOUNT
	.align		4
.L_33:
        /*0084*/ 	.byte	0x04, 0x2f
        /*0086*/ 	.short	(.L_35 - .L_34)
	.align		4
.L_34:
        /*0088*/ 	.word	index@(_Z8kernel_kPdddi)
        /*008c*/ 	.word	0x0000001e


	//----- nvinfo : EIATTR_FRAME_SIZE
	.align		4
.L_35:
        /*0090*/ 	.byte	0x04, 0x11
        /*0092*/ 	.short	(.L_37 - .L_36)
	.align		4
.L_36:
        /*0094*/ 	.word	index@($_Z8kernel_kPdddi$__internal_accurate_pow)
        /*0098*/ 	.word	0x00000000


	//----- nvinfo : EIATTR_FRAME_SIZE
	.align		4
.L_37:
        /*009c*/ 	.byte	0x04, 0x11
        /*009e*/ 	.short	(.L_39 - .L_38)
	.align		4
.L_38:
        /*00a0*/ 	.word	index@($__internal_1_$__cuda_sm20_div_rn_f64_full)
        /*00a4*/ 	.word	0x00000000


	//----- nvinfo : EIATTR_FRAME_SIZE
	.align		4
.L_39:
        /*00a8*/ 	.byte	0x04, 0x11
        /*00aa*/ 	.short	(.L_41 - .L_40)
	.align		4
.L_40:
        /*00ac*/ 	.word	index@(_Z8kernel_kPdddi)
        /*00b0*/ 	.word	0x00000000


	//----- nvinfo : EIATTR_REGCOUNT
	.align		4
.L_41:
        /*00b4*/ 	.byte	0x04, 0x2f
        /*00b6*/ 	.short	(.L_43 - .L_42)
	.align		4
.L_42:
        /*00b8*/ 	.word	index@(_Z8kernel_iPdP17curandStateXORWOWi)
        /*00bc*/ 	.word	0x0000001a


	//----- nvinfo : EIATTR_FRAME_SIZE
	.align		4
.L_43:
        /*00c0*/ 	.byte	0x04, 0x11
        /*00c2*/ 	.short	(.L_45 - .L_44)
	.align		4
.L_44:
        /*00c4*/ 	.word	index@($__internal_0_$__cuda_sm20_sqrt_rn_f32_slowpath)
        /*00c8*/ 	.word	0x00000000


	//----- nvinfo : EIATTR_FRAME_SIZE
	.align		4
.L_45:
        /*00cc*/ 	.byte	0x04, 0x11
        /*00ce*/ 	.short	(.L_47 - .L_46)
	.align		4
.L_46:
        /*00d0*/ 	.word	index@(_Z8kernel_iPdP17curandStateXORWOWi)
        /*00d4*/ 	.word	0x00000000


	//----- nvinfo : EIATTR_REGCOUNT
	.align		4
.L_47:
        /*00d8*/ 	.byte	0x04, 0x2f
        /*00da*/ 	.short	(.L_49 - .L_48)
	.align		4
.L_48:
        /*00dc*/ 	.word	index@(_Z10kernel_etaPdP17curandStateXORWOWi)
        /*00e0*/ 	.word	0x00000016


	//----- nvinfo : EIATTR_FRAME_SIZE
	.align		4
.L_49:
        /*00e4*/ 	.byte	0x04, 0x11
        /*00e6*/ 	.short	(.L_51 - .L_50)
	.align		4
.L_50:
        /*00e8*/ 	.word	index@(_Z10kernel_etaPdP17curandStateXORWOWi)
        /*00ec*/ 	.word	0x00000000


	//----- nvinfo : EIATTR_MIN_STACK_SIZE
	.align		4
.L_51:
        /*00f0*/ 	.byte	0x04, 0x12
        /*00f2*/ 	.short	(.L_53 - .L_52)
	.align		4
.L_52:
        /*00f4*/ 	.word	index@(_Z10kernel_etaPdP17curandStateXORWOWi)
        /*00f8*/ 	.word	0x00000000


	//----- nvinfo : EIATTR_MIN_STACK_SIZE
	.align		4
.L_53:
        /*00fc*/ 	.byte	0x04, 0x12
        /*00fe*/ 	.short	(.L_55 - .L_54)
	.align		4
.L_54:
        /*0100*/ 	.word	index@(_Z8kernel_iPdP17curandStateXORWOWi)
        /*0104*/ 	.word	0x00000000


	//----- nvinfo : EIATTR_MIN_STACK_SIZE
	.align		4
.L_55:
        /*0108*/ 	.byte	0x04, 0x12
        /*010a*/ 	.short	(.L_57 - .L_56)
	.align		4
.L_56:
        /*010c*/ 	.word	index@(_Z8kernel_kPdddi)
        /*0110*/ 	.word	0x00000000


	//----- nvinfo : EIATTR_MIN_STACK_SIZE
	.align		4
.L_57:
        /*0114*/ 	.byte	0x04, 0x12
        /*0116*/ 	.short	(.L_59 - .L_58)
	.align		4
.L_58:
        /*0118*/ 	.word	index@(_Z10kernel_angPdP17curandStateXORWOWii)
        /*011c*/ 	.word	0x00000000


	//----- nvinfo : EIATTR_MIN_STACK_SIZE
	.align		4
.L_59:
        /*0120*/ 	.byte	0x04, 0x12
        /*0122*/ 	.short	(.L_61 - .L_60)
	.align		4
.L_60:
        /*0124*/ 	.word	index@(_Z13setup_kernelsP17curandStateXORWOWm)
        /*0128*/ 	.word	0x00000000


	//----- nvinfo : EIATTR_MIN_STACK_SIZE
	.align		4
.L_61:
        /*012c*/ 	.byte	0x04, 0x12
        /*012e*/ 	.short	(.L_63 - .L_62)
	.align		4
.L_62:
        /*0130*/ 	.word	index@(_Z13particle_pathPdS_S_S_S_S_S_ii)
        /*0134*/ 	.word	0x00000028
.L_63:


//--------------------- .nv.compat                --------------------------
	.section	.nv.compat,"",@"SHT_CUDA_COMPAT_INFO"
	.align	4
        /*0000*/ 	.byte	0x02, 0x09, 0x00, 0x00, 0x02, 0x02, 0x01, 0x00, 0x02, 0x05, 0x05, 0x00, 0x03, 0x07, 0x01, 0x01
        /*0010*/ 	.byte	0x02, 0x03, 0x00, 0x00, 0x02, 0x06, 0x01, 0x00, 0x04, 0x0b, 0x08, 0x00, 0x01, 0x00, 0x00, 0x00
        /*0020*/ 	.byte	0x00, 0x00, 0x00, 0x00


//--------------------- .nv.info._Z10kernel_etaPdP17curandStateXORWOWi --------------------------
	.section	.nv.info._Z10kernel_etaPdP17curandStateXORWOWi,"",@"SHT_CUDA_INFO"
	.sectionflags	@""
	.align	4


	//----- nvinfo : EIATTR_CUDA_API_VERSION
	.align		4
        /*0000*/ 	.byte	0x04, 0x37
        /*0002*/ 	.short	(.L_65 - .L_64)
.L_64:
        /*0004*/ 	.word	0x00000082


	//----- nvinfo : EIATTR_KPARAM_INFO
	.align		4
.L_65:
        /*0008*/ 	.byte	0x04, 0x17
        /*000a*/ 	.short	(.L_67 - .L_66)
.L_66:
        /*000c*/ 	.word	0x00000000
        /*0010*/ 	.short	0x0002
        /*0012*/ 	.short	0x0010
        /*0014*/ 	.byte	0x00, 0xf0, 0x11, 0x00


	//----- nvinfo : EIATTR_KPARAM_INFO
	.align		4
.L_67:
        /*0018*/ 	.byte	0x04, 0x17
        /*001a*/ 	.short	(.L_69 - .L_68)
.L_68:
        /*001c*/ 	.word	0x00000000
        /*0020*/ 	.short	0x0001
        /*0022*/ 	.short	0x0008
        /*0024*/ 	.byte	0x00, 0xf5, 0x21, 0x00


	//----- nvinfo : EIATTR_KPARAM_INFO
	.align		4
.L_69:
        /*0028*/ 	.byte	0x04, 0x17
        /*002a*/ 	.short	(.L_71 - .L_70)
.L_70:
        /*002c*/ 	.word	0x00000000
        /*0030*/ 	.short	0x0000
        /*0032*/ 	.short	0x0000
        /*0034*/ 	.byte	0x00, 0xf5, 0x21, 0x00


	//----- nvinfo : EIATTR_SPARSE_MMA_MASK
	.align		4
.L_71:
        /*0038*/ 	.byte	0x03, 0x50
        /*003a*/ 	.short	0x0000


	//----- nvinfo : EIATTR_MAXREG_COUNT
	.align		4
        /*003c*/ 	.byte	0x03, 0x1b
        /*003e*/ 	.short	0x00ff


	//----- nvinfo : EIATTR_MERCURY_ISA_VERSION
	.align		4
        /*0040*/ 	.byte	0x03, 0x5f
        /*0042*/ 	.short	0x0101


	//----- nvinfo : EIATTR_VRC_CTA_INIT_COUNT
	.align		4
        /*0044*/ 	.byte	0x02, 0x4a
	.zero		1
	.zero		1


	//----- nvinfo : EIATTR_EXIT_INSTR_OFFSETS
	.align		4
        /*0048*/ 	.byte	0x04, 0x1c
        /*004a*/ 	.short	(.L_73 - .L_72)


	//   ....[0]....
.L_72:
        /*004c*/ 	.word	0x00000070


	//   ....[1]....
        /*0050*/ 	.word	0x00000270


	//----- nvinfo : EIATTR_CBANK_PARAM_SIZE
	.align		4
.L_73:
        /*0054*/ 	.byte	0x03, 0x19
        /*0056*/ 	.short	0x0014


	//----- nvinfo : EIATTR_PARAM_CBANK
	.align		4
        /*0058*/ 	.byte	0x04, 0x0a
        /*005a*/ 	.short	(.L_75 - .L_74)
	.align		4
.L_74:
        /*005c*/ 	.word	index@(.nv.constant0._Z10kernel_etaPdP17curandStateXORWOWi)
        /*0060*/ 	.short	0x0380
        /*0062*/ 	.short	0x0014


	//----- nvinfo : EIATTR_SW_WAR
	.align		4
.L_75:
        /*0064*/ 	.byte	0x04, 0x36
        /*0066*/ 	.short	(.L_77 - .L_76)
.L_76:
        /*0068*/ 	.word	0x00000008
.L_77:


//--------------------- .nv.info._Z8kernel_iPdP17curandStateXORWOWi --------------------------
	.section	.nv.info._Z8kernel_iPdP17curandStateXORWOWi,"",@"SHT_CUDA_INFO"
	.sectionflags	@""
	.align	4


	//----- nvinfo : EIATTR_CUDA_API_VERSION
	.align		4
        /*0000*/ 	.byte	0x04, 0x37
        /*0002*/ 	.short	(.L_79 - .L_78)
.L_78:
        /*0004*/ 	.word	0x00000082


	//----- nvinfo : EIATTR_KPARAM_INFO
	.align		4
.L_79:
        /*0008*/ 	.byte	0x04, 0x17
        /*000a*/ 	.short	(.L_81 - .L_80)
.L_80:
        /*000c*/ 	.word	0x00000000
        /*0010*/ 	.short	0x0002
        /*0012*/ 	.short	0x0010
        /*0014*/ 	.byte	0x00, 0xf0, 0x11, 0x00


	//----- nvinfo : EIATTR_KPARAM_INFO
	.align		4
.L_81:
        /*0018*/ 	.byte	0x04, 0x17
        /*001a*/ 	.short	(.L_83 - .L_82)
.L_82:
        /*001c*/ 	.word	0x00000000
        /*0020*/ 	.short	0x0001
        /*0022*/ 	.short	0x0008
        /*0024*/ 	.byte	0x00, 0xf5, 0x21, 0x00


	//----- nvinfo : EIATTR_KPARAM_INFO
	.align		4
.L_83:
        /*0028*/ 	.byte	0x04, 0x17
        /*002a*/ 	.short	(.L_85 - .L_84)
.L_84:
        /*002c*/ 	.word	0x00000000
        /*0030*/ 	.short	0x0000
        /*0032*/ 	.short	0x0000
        /*0034*/ 	.byte	0x00, 0xf5, 0x21, 0x00


	//----- nvinfo : EIATTR_SPARSE_MMA_MASK
	.align		4
.L_85:
        /*0038*/ 	.byte	0x03, 0x50
        /*003a*/ 	.short	0x0000


	//----- nvinfo : EIATTR_MAXREG_COUNT
	.align		4
        /*003c*/ 	.byte	0x03, 0x1b
        /*003e*/ 	.short	0x00ff


	//----- nvinfo : EIATTR_MERCURY_ISA_VERSION
	.align		4
        /*0040*/ 	.byte	0x03, 0x5f
        /*0042*/ 	.short	0x0101


	//----- nvinfo : EIATTR_VRC_CTA_INIT_COUNT
	.align		4
        /*0044*/ 	.byte	0x02, 0x4a
	.zero		1
	.zero		1


	//----- nvinfo : EIATTR_EXIT_INSTR_OFFSETS
	.align		4
        /*0048*/ 	.byte	0x04, 0x1c
        /*004a*/ 	.short	(.L_87 - .L_86)


	//   ....[0]....
.L_86:
        /*004c*/ 	.word	0x00000060


	//   ....[1]....
        /*0050*/ 	.word	0x000006e0


	//----- nvinfo : EIATTR_CRS_STACK_SIZE
	.align		4
.L_87:
        /*0054*/ 	.byte	0x04, 0x1e
        /*0056*/ 	.short	(.L_89 - .L_88)
.L_88:
        /*0058*/ 	.word	0x00000000


	//----- nvinfo : EIATTR_CBANK_PARAM_SIZE
	.align		4
.L_89:
        /*005c*/ 	.byte	0x03, 0x19
        /*005e*/ 	.short	0x0014


	//----- nvinfo : EIATTR_PARAM_CBANK
	.align		4
        /*0060*/ 	.byte	0x04, 0x0a
        /*0062*/ 	.short	(.L_91 - .L_90)
	.align		4
.L_90:
        /*0064*/ 	.word	index@(.nv.constant0._Z8kernel_iPdP17curandStateXORWOWi)
        /*0068*/ 	.short	0x0380
        /*006a*/ 	.short	0x0014


	//----- nvinfo : EIATTR_SW_WAR
	.align		4
.L_91:
        /*006c*/ 	.byte	0x04, 0x36
        /*006e*/ 	.short	(.L_93 - .L_92)
.L_92:
        /*0070*/ 	.word	0x00000008
.L_93:


//--------------------- .nv.info._Z8kernel_kPdddi --------------------------
	.section	.nv.info._Z8kernel_kPdddi,"",@"SHT_CUDA_INFO"
	.sectionflags	@""
	.align	4


	//----- nvinfo : EIATTR_CUDA_API_VERSION
	.align		4
        /*0000*/ 	.byte	0x04, 0x37
        /*0002*/ 	.short	(.L_95 - .L_94)
.L_94:
        /*0004*/ 	.word	0x00000082


	//----- nvinfo : EIATTR_KPARAM_INFO
	.align		4
.L_95:
        /*0008*/ 	.byte	0x04, 0x17
        /*000a*/ 	.short	(.L_97 - .L_96)
.L_96:
        /*000c*/ 	.word	0x00000000
        /*0010*/ 	.short	0x0003
        /*0012*/ 	.short	0x0018
        /*0014*/ 	.byte	0x00, 0xf0, 0x11, 0x00


	//----- nvinfo : EIATTR_KPARAM_INFO
	.align		4
.L_97:
        /*0018*/ 	.byte	0x04, 0x17
        /*001a*/ 	.short	(.L_99 - .L_98)
.L_98:
        /*001c*/ 	.word	0x00000000
        /*0020*/ 	.short	0x0002
        /*0022*/ 	.short	0x0010
        /*0024*/ 	.byte	0x00, 0xf0, 0x21, 0x00


	//----- nvinfo : EIATTR_KPARAM_INFO
	.align		4
.L_99:
        /*0028*/ 	.byte	0x04, 0x17
        /*002a*/ 	.short	(.L_101 - .L_100)
.L_100:
        /*002c*/ 	.word	0x00000000
        /*0030*/ 	.short	0x0001
        /*0032*/ 	.short	0x0008
        /*0034*/ 	.byte	0x00, 0xf0, 0x21, 0x00


	//----- nvinfo : EIATTR_KPARAM_INFO
	.align		4
.L_101:
        /*0038*/ 	.byte	0x04, 0x17
        /*003a*/ 	.short	(.L_103 - .L_102)
.L_102:
        /*003c*/ 	.word	0x00000000
        /*0040*/ 	.short	0x0000
        /*0042*/ 	.short	0x0000
        /*0044*/ 	.byte	0x00, 0xf5, 0x21, 0x00


	//----- nvinfo : EIATTR_SPARSE_MMA_MASK
	.align		4
.L_103:
        /*0048*/ 	.byte	0x03, 0x50
        /*004a*/ 	.short	0x0000


	//----- nvinfo : EIATTR_MAXREG_COUNT
	.align		4
        /*004c*/ 	.byte	0x03, 0x1b
        /*004e*/ 	.short	0x00ff


	//----- nvinfo : EIATTR_MERCURY_ISA_VERSION
	.align		4
        /*0050*/ 	.byte	0x03, 0x5f
        /*0052*/ 	.short	0x0101


	//----- nvinfo : EIATTR_VRC_CTA_INIT_COUNT
	.align		4
        /*0054*/ 	.byte	0x02, 0x4a
	.zero		1
	.zero		1


	//----- nvinfo : EIATTR_EXIT_INSTR_OFFSETS
	.align		4
        /*0058*/ 	.byte	0x04, 0x1c
        /*005a*/ 	.short	(.L_105 - .L_104)


	//   ....[0]....
.L_104:
        /*005c*/ 	.word	0x00000860


	//----- nvinfo : EIATTR_CRS_STACK_SIZE
	.align		4
.L_105:
        /*0060*/ 	.byte	0x04, 0x1e
        /*0062*/ 	.short	(.L_107 - .L_106)
.L_106:
        /*0064*/ 	.word	0x00000000


	//----- nvinfo : EIATTR_CBANK_PARAM_SIZE
	.align		4
.L_107:
        /*0068*/ 	.byte	0x03, 0x19
        /*006a*/ 	.short	0x001c


	//----- nvinfo : EIATTR_PARAM_CBANK
	.align		4
        /*006c*/ 	.byte	0x04, 0x0a
        /*006e*/ 	.short	(.L_109 - .L_108)
	.align		4
.L_108:
        /*0070*/ 	.word	index@(.nv.constant0._Z8kernel_kPdddi)
        /*0074*/ 	.short	0x0380
        /*0076*/ 	.short	0x001c


	//----- nvinfo : EIATTR_SW_WAR
	.align		4
.L_109:
        /*0078*/ 	.byte	0x04, 0x36
        /*007a*/ 	.short	(.L_111 - .L_110)
.L_110:
        /*007c*/ 	.word	0x00000008
.L_111:


//--------------------- .nv.info._Z10kernel_angPdP17curandStateXORWOWii --------------------------
	.section	.nv.info._Z10kernel_angPdP17curandStateXORWOWii,"",@"SHT_CUDA_INFO"
	.sectionflags	@""
	.align	4


	//----- nvinfo : EIATTR_CUDA_API_VERSION
	.align		4
        /*0000*/ 	.byte	0x04, 0x37
        /*0002*/ 	.short	(.L_113 - .L_112)
.L_112:
        /*0004*/ 	.word	0x00000082


	//----- nvinfo : EIATTR_KPARAM_INFO
	.align		4
.L_113:
        /*0008*/ 	.byte	0x04, 0x17
        /*000a*/ 	.short	(.L_115 - .L_114)
.L_114:
        /*000c*/ 	.word	0x00000000
        /*0010*/ 	.short	0x0003
        /*0012*/ 	.short	0x0014
        /*0014*/ 	.byte	0x00, 0xf0, 0x11, 0x00


	//----- nvinfo : EIATTR_KPARAM_INFO
	.align		4
.L_115:
        /*0018*/ 	.byte	0x04, 0x17
        /*001a*/ 	.short	(.L_117 - .L_116)
.L_116:
        /*001c*/ 	.word	0x00000000
        /*0020*/ 	.short	0x0002
        /*0022*/ 	.short	0x0010
        /*0024*/ 	.byte	0x00, 0xf0, 0x11, 0x00


	//----- nvinfo : EIATTR_KPARAM_INFO
	.align		4
.L_117:
        /*0028*/ 	.byte	0x04, 0x17
        /*002a*/ 	.short	(.L_119 - .L_118)
.L_118:
        /*002c*/ 	.word	0x00000000
        /*0030*/ 	.short	0x0001
        /*0032*/ 	.short	0x0008
        /*0034*/ 	.byte	0x00, 0xf5, 0x21, 0x00


	//----- nvinfo : EIATTR_KPARAM_INFO
	.align		4
.L_119:
        /*0038*/ 	.byte	0x04, 0x17
        /*003a*/ 	.short	(.L_121 - .L_120)
.L_120:
        /*003c*/ 	.word	0x00000000
        /*0040*/ 	.short	0x0000
        /*0042*/ 	.short	0x0000
        /*0044*/ 	.byte	0x00, 0xf5, 0x21, 0x00


	//----- nvinfo : EIATTR_SPARSE_MMA_MASK
	.align		4
.L_121:
        /*0048*/ 	.byte	0x03, 0x50
        /*004a*/ 	.short	0x0000


	//----- nvinfo : EIATTR_MAXREG_COUNT
	.align		4
        /*004c*/ 	.byte	0x03, 0x1b
        /*004e*/ 	.short	0x00ff


	//----- nvinfo : EIATTR_MERCURY_ISA_VERSION
	.align		4
        /*0050*/ 	.byte	0x03, 0x5f
        /*0052*/ 	.short	0x0101


	//----- nvinfo : EIATTR_VRC_CTA_INIT_COUNT
	.align		4
        /*0054*/ 	.byte	0x02, 0x4a
	.zero		1
	.zero		1


	//----- nvinfo : EIATTR_EXIT_INSTR_OFFSETS
	.align		4
        /*0058*/ 	.byte	0x04, 0x1c
        /*005a*/ 	.short	(.L_123 - .L_122)


	//   ....[0]....
.L_122:
        /*005c*/ 	.word	0x00000060


	//   ....[1]....
        /*0060*/ 	.word	0x00001210


	//----- nvinfo : EIATTR_CRS_STACK_SIZE
	.align		4
.L_123:
        /*0064*/ 	.byte	0x04, 0x1e
        /*0066*/ 	.short	(.L_125 - .L_124)
.L_124:
        /*0068*/ 	.word	0x00000000


	//----- nvinfo : EIATTR_CBANK_PARAM_SIZE
	.align		4
.L_125:
        /*006c*/ 	.byte	0x03, 0x19
        /*006e*/ 	.short	0x0018


	//----- nvinfo : EIATTR_PARAM_CBANK
	.align		4
        /*0070*/ 	.byte	0x04, 0x0a
        /*0072*/ 	.short	(.L_127 - .L_126)
	.align		4
.L_126:
        /*0074*/ 	.word	index@(.nv.constant0._Z10kernel_angPdP17curandStateXORWOWii)
        /*0078*/ 	.short	0x0380
        /*007a*/ 	.short	0x0018


	//----- nvinfo : EIATTR_SW_WAR
	.align		4
.L_127:
        /*007c*/ 	.byte	0x04, 0x36
        /*007e*/ 	.short	(.L_129 - .L_128)
.L_128:
        /*0080*/ 	.word	0x00000008
.L_129:


//--------------------- .nv.info._Z13setup_kernelsP17curandStateXORWOWm --------------------------
	.section	.nv.info._Z13setup_kernelsP17curandStateXORWOWm,"",@"SHT_CUDA_INFO"
	.sectionflags	@""
	.align	4


	//----- nvinfo : EIATTR_CUDA_API_VERSION
	.align		4
        /*0000*/ 	.byte	0x04, 0x37
        /*0002*/ 	.short	(.L_131 - .L_130)
.L_130:
        /*0004*/ 	.word	0x00000082


	//----- nvinfo : EIATTR_KPARAM_INFO
	.align		4
.L_131:
        /*0008*/ 	.byte	0x04, 0x17
        /*000a*/ 	.short	(.L_133 - .L_132)
.L_132:
        /*000c*/ 	.word	0x00000000
        /*0010*/ 	.short	0x0001
        /*0012*/ 	.short	0x0008
        /*0014*/ 	.byte	0x00, 0xf0, 0x21, 0x00


	//----- nvinfo : EIATTR_KPARAM_INFO
	.align		4
.L_133:
        /*0018*/ 	.byte	0x04, 0x17
        /*001a*/ 	.short	(.L_135 - .L_134)
.L_134:
        /*001c*/ 	.word	0x00000000
        /*0020*/ 	.short	0x0000
        /*0022*/ 	.short	0x0000
        /*0024*/ 	.byte	0x00, 0xf5, 0x21, 0x00


	//----- nvinfo : EIATTR_SPARSE_MMA_MASK
	.align		4
.L_135:
        /*0028*/ 	.byte	0x03, 0x50
        /*002a*/ 	.short	0x0000


	//----- nvinfo : EIATTR_MAXREG_COUNT
	.align		4
        /*002c*/ 	.byte	0x03, 0x1b
        /*002e*/ 	.short	0x00ff


	//----- nvinfo : EIATTR_MERCURY_ISA_VERSION
	.align		4
        /*0030*/ 	.byte	0x03, 0x5f
        /*0032*/ 	.short	0x0101


	//----- nvinfo : EIATTR_VRC_CTA_INIT_COUNT
	.align		4
        /*0034*/ 	.byte	0x02, 0x4a
	.zero		1
	.zero		1


	//----- nvinfo : EIATTR_EXIT_INSTR_OFFSETS
	.align		4
        /*0038*/ 	.byte	0x04, 0x1c
        /*003a*/ 	.short	(.L_137 - .L_136)


	//   ....[0]....
.L_136:
        /*003c*/ 	.word	0x00000f70


	//----- nvinfo : EIATTR_CRS_STACK_SIZE
	.align		4
.L_137:
        /*0040*/ 	.byte	0x04, 0x1e
        /*0042*/ 	.short	(.L_139 - .L_138)
.L_138:
        /*0044*/ 	.word	0x00000000


	//----- nvinfo : EIATTR_CBANK_PARAM_SIZE
	.align		4
.L_139:
        /*0048*/ 	.byte	0x03, 0x19
        /*004a*/ 	.short	0x0010


	//----- nvinfo : EIATTR_PARAM_CBANK
	.align		4
        /*004c*/ 	.byte	0x04, 0x0a
        /*004e*/ 	.short	(.L_141 - .L_140)
	.align		4
.L_140:
        /*0050*/ 	.word	index@(.nv.constant0._Z13setup_kernelsP17curandStateXORWOWm)
        /*0054*/ 	.short	0x0380
        /*0056*/ 	.short	0x0010


	//----- nvinfo : EIATTR_SW_WAR
	.align		4
.L_141:
        /*0058*/ 	.byte	0x04, 0x36
        /*005a*/ 	.short	(.L_143 - .L_142)
.L_142:
        /*005c*/ 	.word	0x00000008
.L_143:


//--------------------- .nv.info._Z13particle_pathPdS_S_S_S_S_S_ii --------------------------
	.section	.nv.info._Z13particle_pathPdS_S_S_S_S_S_ii,"",@"SHT_CUDA_INFO"
	.sectionflags	@""
	.align	4


	//----- nvinfo : EIATTR_CUDA_API_VERSION
	.align		4
        /*0000*/ 	.byte	0x04, 0x37
        /*0002*/ 	.short	(.L_145 - .L_144)
.L_144:
        /*0004*/ 	.word	0x00000082


	//----- nvinfo : EIATTR_KPARAM_INFO
	.align		4
.L_145:
        /*0008*/ 	.byte	0x04, 0x17
        /*000a*/ 	.short	(.L_147 - .L_146)
.L_146:
        /*000c*/ 	.word	0x00000000
        /*0010*/ 	.short	0x0008
        /*0012*/ 	.short	0x003c
        /*0014*/ 	.byte	0x00, 0xf0, 0x11, 0x00


	//----- nvinfo : EIATTR_KPARAM_INFO
	.align		4
.L_147:
        /*0018*/ 	.byte	0x04, 0x17
        /*001a*/ 	.short	(.L_149 - .L_148)
.L_148:
        /*001c*/ 	.word	0x00000000
        /*0020*/ 	.short	0x0007
        /*0022*/ 	.short	0x0038
        /*0024*/ 	.byte	0x00, 0xf0, 0x11, 0x00


	//----- nvinfo : EIATTR_KPARAM_INFO
	.align		4
.L_149:
        /*0028*/ 	.byte	0x04, 0x17
        /*002a*/ 	.short	(.L_151 - .L_150)
.L_150:
        /*002c*/ 	.word	0x00000000
        /*0030*/ 	.short	0x0006
        /*0032*/ 	.short	0x0030
        /*0034*/ 	.byte	0x00, 0xf5, 0x21, 0x00


	//----- nvinfo : EIATTR_KPARAM_INFO
	.align		4
.L_151:
        /*0038*/ 	.byte	0x04, 0x17
        /*003a*/ 	.short	(.L_153 - .L_152)
.L_152:
        /*003c*/ 	.word	0x00000000
        /*0040*/ 	.short	0x0005
        /*0042*/ 	.short	0x0028
        /*0044*/ 	.byte	0x00, 0xf5, 0x21, 0x00


	//----- nvinfo : EIATTR_KPARAM_INFO
	.align		4
.L_153:
        /*0048*/ 	.byte	0x04, 0x17
        /*004a*/ 	.short	(.L_155 - .L_154)
.L_154:
        /*004c*/ 	.word	0x00000000
        /*0050*/ 	.short	0x0004
        /*0052*/ 	.short	0x0020
        /*0054*/ 	.byte	0x00, 0xf5, 0x21, 0x00


	//----- nvinfo : EIATTR_KPARAM_INFO
	.align		4
.L_155:
        /*0058*/ 	.byte	0x04, 0x17
        /*005a*/ 	.short	(.L_157 - .L_156)
.L_156:
        /*005c*/ 	.word	0x00000000
        /*0060*/ 	.short	0x0003
        /*0062*/ 	.short	0x0018
        /*0064*/ 	.byte	0x00, 0xf5, 0x21, 0x00


	//----- nvinfo : EIATTR_KPARAM_INFO
	.align		4
.L_157:
        /*0068*/ 	.byte	0x04, 0x17
        /*006a*/ 	.short	(.L_159 - .L_158)
.L_158:
        /*006c*/ 	.word	0x00000000
        /*0070*/ 	.short	0x0002
        /*0072*/ 	.short	0x0010
        /*0074*/ 	.byte	0x00, 0xf5, 0x21, 0x00


	//----- nvinfo : EIATTR_KPARAM_INFO
	.align		4
.L_159:
        /*0078*/ 	.byte	0x04, 0x17
        /*007a*/ 	.short	(.L_161 - .L_160)
.L_160:
        /*007c*/ 	.word	0x00000000
        /*0080*/ 	.short	0x0001
        /*0082*/ 	.short	0x0008
        /*0084*/ 	.byte	0x00, 0xf5, 0x21, 0x00


	//----- nvinfo : EIATTR_KPARAM_INFO
	.align		4
.L_161:
        /*0088*/ 	.byte	0x04, 0x17
        /*008a*/ 	.short	(.L_163 - .L_162)
.L_162:
        /*008c*/ 	.word	0x00000000
        /*0090*/ 	.short	0x0000
        /*0092*/ 	.short	0x0000
        /*0094*/ 	.byte	0x00, 0xf5, 0x21, 0x00


	//----- nvinfo : EIATTR_SPARSE_MMA_MASK
	.align		4
.L_163:
        /*0098*/ 	.byte	0x03, 0x50
        /*009a*/ 	.short	0x0000


	//----- nvinfo : EIATTR_MAXREG_COUNT
	.align		4
        /*009c*/ 	.byte	0x03, 0x1b
        /*009e*/ 	.short	0x00ff


	//----- nvinfo : EIATTR_NUM_BARRIERS
	.align		4
        /*00a0*/ 	.byte	0x02, 0x4c
        /*00a2*/ 	.byte	0x01
	.zero		1


	//----- nvinfo : EIATTR_MERCURY_ISA_VERSION
	.align		4
        /*00a4*/ 	.byte	0x03, 0x5f
        /*00a6*/ 	.short	0x0101


	//----- nvinfo : EIATTR_VRC_CTA_INIT_COUNT
	.align		4
        /*00a8*/ 	.byte	0x02, 0x4a
	.zero		1
	.zero		1


	//----- nvinfo : EIATTR_EXIT_INSTR_OFFSETS
	.align		4
        /*00ac*/ 	.byte	0x04, 0x1c
        /*00ae*/ 	.short	(.L_165 - .L_164)


	//   ....[0]....
.L_164:
        /*00b0*/ 	.word	0x00000080


	//   ....[1]....
        /*00b4*/ 	.word	0x00010d50


	//----- nvinfo : EIATTR_CRS_STACK_SIZE
	.align		4
.L_165:
        /*00b8*/ 	.byte	0x04, 0x1e
        /*00ba*/ 	.short	(.L_167 - .L_166)
.L_166:
        /*00bc*/ 	.word	0x00000000


	//----- nvinfo : EIATTR_CBANK_PARAM_SIZE
	.align		4
.L_167:
        /*00c0*/ 	.byte	0x03, 0x19
        /*00c2*/ 	.short	0x0040


	//----- nvinfo : EIATTR_PARAM_CBANK
	.align		4
        /*00c4*/ 	.byte	0x04, 0x0a
        /*00c6*/ 	.short	(.L_169 - .L_168)
	.align		4
.L_168:
        /*00c8*/ 	.word	index@(.nv.constant0._Z13particle_pathPdS_S_S_S_S_S_ii)
        /*00cc*/ 	.short	0x0380
        /*00ce*/ 	.short	0x0040


	//----- nvinfo : EIATTR_SW_WAR
	.align		4
.L_169:
        /*00d0*/ 	.byte	0x04, 0x36
        /*00d2*/ 	.short	(.L_171 - .L_170)
.L_170:
        /*00d4*/ 	.word	0x00000008
.L_171:


//--------------------- .nv.callgraph             --------------------------
	.section	.nv.callgraph,"",@"SHT_CUDA_CALLGRAPH"
	.align	4
	.sectionentsize	8
	.align		4
        /*0000*/ 	.word	0x00000000
	.align		4
        /*0004*/ 	.word	0xffffffff
	.align		4
        /*0008*/ 	.word	0x00000000
	.align		4
        /*000c*/ 	.word	0xfffffffe
	.align		4
        /*0010*/ 	.word	0x00000000
	.align		4
        /*0014*/ 	.word	0xfffffffd
	.align		4
        /*0018*/ 	.word	0x00000000
	.align		4
        /*001c*/ 	.word	0xfffffffc


//--------------------- .nv.constant4             --------------------------
	.section	.nv.constant4,"a",@progbits
	.align	8
	.align		8
.nv.constant4:
        /*0000*/ 	.dword	precalc_xorwow_matrix
	.align		8
        /*0008*/ 	.dword	precalc_xorwow_offset_matrix
	.align		8
        /*0010*/ 	.dword	mrg32k3aM1
	.align		8
        /*0018*/ 	.dword	mrg32k3aM2
	.align		8
        /*0020*/ 	.dword	mrg32k3aM1SubSeq
	.align		8
        /*0028*/ 	.dword	mrg32k3aM2SubSeq
	.align		8
        /*0030*/ 	.dword	mrg32k3aM1Seq
	.align		8
        /*0038*/ 	.dword	mrg32k3aM2Seq
	.align		8
        /*0040*/ 	.dword	__cudart_i2opi_d
	.align		8
        /*0048*/ 	.dword	__cudart_sin_cos_coeffs


//--------------------- .nv.constant3             --------------------------
	.section	.nv.constant3,"a",@progbits
	.align	8
.nv.constant3:
	.type		__cr_lgamma_table,@object
	.size		__cr_lgamma_table,(ctes_d - __cr_lgamma_table)
__cr_lgamma_table:
        /*0000*/ 	.byte	0x00, 0x00, 0x00, 0x00, 0x00, 0x00, 0x00, 0x00, 0x00, 0x00, 0x00, 0x00, 0x00, 0x00, 0x00, 0x00
        /*0010*/ 	.byte	0xef, 0x39, 0xfa, 0xfe, 0x42, 0x2e, 0xe6, 0x3f, 0x02, 0x20, 0x2a, 0xfa, 0x0b, 0xab, 0xfc, 0x3f
        /*0020*/ 	.byte	0xf9, 0x2c, 0x92, 0x7c, 0xa7, 0x6c, 0x09, 0x40, 0xc9, 0x79, 0x44, 0x3c, 0x64, 0x26, 0x13, 0x40
        /*0030*/ 	.byte	0xca, 0x01, 0xcf, 0x3a, 0x27, 0x51, 0x1a, 0x40, 0x30, 0xcc, 0x2d, 0xf3, 0xe1, 0x0c, 0x21, 0x40
        /*0040*/ 	.byte	0x0d, 0xb7, 0xfc, 0x82, 0x8e, 0x35, 0x25, 0x40
	.type		ctes_d,@object
	.size		ctes_d,(.L_9 - ctes_d)
ctes_d:
	.zero		168
.L_9:


//--------------------- .text._Z10kernel_etaPdP17curandStateXORWOWi --------------------------
	.section	.text._Z10kernel_etaPdP17curandStateXORWOWi,"ax",@progbits
	.align	128
        .global         _Z10kernel_etaPdP17curandStateXORWOWi
        .type           _Z10kernel_etaPdP17curandStateXORWOWi,@function
        .size           _Z10kernel_etaPdP17curandStateXORWOWi,(.L_x_202 - _Z10kernel_etaPdP17curandStateXORWOWi)
        .other          _Z10kernel_etaPdP17curandStateXORWOWi,@"STO_CUDA_ENTRY STV_DEFAULT"
_Z10kernel_etaPdP17curandStateXORWOWi:
.text._Z10kernel_etaPdP17curandStateXORWOWi:
[----:B------:R-:W-:Y:S01]  /*0000*/  LDC R1, c[0x0][0x37c] ;  /* 0x0000df00ff017b82 */ /* 0x000fe20000000800 */
[----:B------:R-:W0:Y:S01]  /*0010*/  S2R R0, SR_TID.X ;  /* 0x0000000000007919 */ /* 0x000e220000002100 */
[----:B------:R-:W1:Y:S01]  /*0020*/  LDCU UR4, c[0x0][0x390] ;  /* 0x00007200ff0477ac */ /* 0x000e620008000800 */
[----:B------:R-:W0:Y:S01]  /*0030*/  S2R R3, SR_CTAID.X ;  /* 0x0000000000037919 */ /* 0x000e220000002500 */
[----:B-1----:R-:W-:Y:S01]  /*0040*/  USHF.L.U32 UR4, UR4, 0x1, URZ ;  /* 0x0000000104047899 */ /* 0x002fe200080006ff */
[----:B0-----:R-:W-:-:S05]  /*0050*/  IMAD R0, R3, 0x80, R0 ;  /* 0x0000008003007824 */ /* 0x001fca00078e0200 */
[----:B------:R-:W-:-:S13]  /*0060*/  ISETP.GE.AND P0, PT, R0, UR4, PT ;  /* 0x0000000400007c0c */ /* 0x000fda000bf06270 */
[----:B------:R-:W-:Y:S05]  /*0070*/  @P0 EXIT ;  /* 0x000000000000094d */ /* 0x000fea0003800000 */
[----:B------:R-:W0:Y:S01]  /*0080*/  LDC.64 R2, c[0x0][0x388] ;  /* 0x0000e200ff027b82 */ /* 0x000e220000000a00 */
[----:B------:R-:W1:Y:S07]  /*0090*/  LDCU.64 UR4, c[0x0][0x358] ;  /* 0x00006b00ff0477ac */ /* 0x000e6e0008000a00 */
[----:B------:R-:W2:Y:S01]  /*00a0*/  LDC.64 R14, c[0x0][0x380] ;  /* 0x0000e000ff0e7b82 */ /* 0x000ea20000000a00 */
[----:B0-----:R-:W-:-:S05]  /*00b0*/  IMAD.WIDE R2, R0, 0x30, R2 ;  /* 0x0000003000027825 */ /* 0x001fca00078e0202 */
[----:B-1----:R-:W3:Y:S04]  /*00c0*/  LDG.E.64 R10, desc[UR4][R2.64] ;  /* 0x00000004020a7981 */ /* 0x002ee8000c1e1b00 */
[----:B------:R-:W4:Y:S04]  /*00d0*/  LDG.E.64 R6, desc[UR4][R2.64+0x10] ;  /* 0x0000100402067981 */ /* 0x000f28000c1e1b00 */
[----:B------:R-:W5:Y:S01]  /*00e0*/  LDG.E.64 R4, desc[UR4][R2.64+0x8] ;  /* 0x0000080402047981 */ /* 0x000f62000c1e1b00 */
[----:B--2---:R-:W-:Y:S01]  /*00f0*/  IMAD.WIDE R14, R0, 0x8, R14 ;  /* 0x00000008000e7825 */ /* 0x004fe200078e020e */
[----:B---3--:R-:W-:-:S03]  /*0100*/  SHF.R.U32.HI R8, RZ, 0x2, R11 ;  /* 0x00000002ff087819 */ /* 0x008fc6000001160b */
[----:B------:R-:W-:Y:S01]  /*0110*/  VIADD R10, R10, 0x587c5 ;  /* 0x000587c50a0a7836 */ /* 0x000fe20000000000 */
[----:B------:R-:W-:Y:S01]  /*0120*/  LOP3.LUT R8, R8, R11, RZ, 0x3c, !PT ;  /* 0x0000000b08087212 */ /* 0x000fe200078e3cff */
[C---:B----4-:R-:W-:Y:S02]  /*0130*/  IMAD.SHL.U32 R12, R7.reuse, 0x10, RZ ;  /* 0x00000010070c7824 */ /* 0x050fe400078e00ff */
[----:B------:R-:W-:Y:S01]  /*0140*/  IMAD.MOV.U32 R11, RZ, RZ, 0x2f800000 ;  /* 0x2f800000ff0b7424 */ /* 0x000fe200078e00ff */
[----:B------:R-:W-:Y:S01]  /*0150*/  SHF.L.U32 R9, R8, 0x1, RZ ;  /* 0x0000000108097819 */ /* 0x000fe200000006ff */
[----:B------:R-:W-:Y:S01]  /*0160*/  IMAD.MOV.U32 R19, RZ, RZ, R6 ;  /* 0x000000ffff137224 */ /* 0x000fe200078e0006 */
[----:B-----5:R-:W-:Y:S02]  /*0170*/  MOV R18, R5 ;  /* 0x0000000500127202 */ /* 0x020fe40000000f00 */
[----:B------:R-:W-:Y:S02]  /*0180*/  LOP3.LUT R9, R7, R12, R9, 0x96, !PT ;  /* 0x0000000c07097212 */ /* 0x000fe400078e9609 */
[----:B------:R-:W0:Y:S01]  /*0190*/  LDC.64 R12, c[0x3][0x48] ;  /* 0x00c01200ff0c7b82 */ /* 0x000e220000000a00 */
[----:B------:R-:W-:Y:S01]  /*01a0*/  STG.E.64 desc[UR4][R2.64+0x8], R18 ;  /* 0x0000081202007986 */ /* 0x000fe2000c101b04 */
[----:B------:R-:W-:-:S04]  /*01b0*/  LOP3.LUT R9, R9, R8, RZ, 0x3c, !PT ;  /* 0x0000000809097212 */ /* 0x000fc800078e3cff */
[----:B------:R-:W-:-:S04]  /*01c0*/  IADD3 R8, PT, PT, R9, R10, RZ ;  /* 0x0000000a09087210 */ /* 0x000fc80007ffe0ff */
[----:B------:R-:W-:-:S05]  /*01d0*/  I2FP.F32.U32 R8, R8 ;  /* 0x0000000800087245 */ /* 0x000fca0000201000 */
[----:B------:R-:W-:Y:S01]  /*01e0*/  FFMA R16, R8, R11, 1.1641532182693481445e-10 ;  /* 0x2f00000008107423 */ /* 0x000fe2000000000b */
[----:B------:R-:W-:Y:S01]  /*01f0*/  MOV R11, R4 ;  /* 0x00000004000b7202 */ /* 0x000fe20000000f00 */
[----:B------:R-:W-:-:S04]  /*0200*/  IMAD.MOV.U32 R8, RZ, RZ, R7 ;  /* 0x000000ffff087224 */ /* 0x000fc800078e0007 */
[----:B------:R-:W1:Y:S01]  /*0210*/  F2F.F64.F32 R16, R16 ;  /* 0x0000001000107310 */ /* 0x000e620000201800 */
[----:B------:R-:W-:Y:S01]  /*0220*/  STG.E.64 desc[UR4][R2.64], R10 ;  /* 0x0000000a02007986 */ /* 0x000fe2000c101b04 */
[----:B0-----:R-:W-:-:S03]  /*0230*/  DADD R12, R12, R12 ;  /* 0x000000000c0c7229 */ /* 0x001fc6000000000c */
[----:B------:R-:W-:Y:S05]  /*0240*/  STG.E.64 desc[UR4][R2.64+0x10], R8 ;  /* 0x0000100802007986 */ /* 0x000fea000c101b04 */
[----:B-1----:R-:W-:-:S07]  /*0250*/  DMUL R12, R12, R16 ;  /* 0x000000100c0c7228 */ /* 0x002fce0000000000 */
[----:B------:R-:W-:Y:S01]  /*0260*/  STG.E.64 desc[UR4][R14.64], R12 ;  /* 0x0000000c0e007986 */ /* 0x000fe2000c101b04 */
[----:B------:R-:W-:Y:S05]  /*0270*/  EXIT ;  /* 0x000000000000794d */ /* 0x000fea0003800000 */
.L_x_0:
[----:B------:R-:W-:-:S00]  /*0280*/  BRA `(.L_x_0) ;  /* 0xfffffffc00fc7947 */ /* 0x000fc0000383ffff */
[----:B------:R-:W-:-:S00]  /*0290*/  NOP ;  /* 0x0000000000007918 */ /* 0x000fc00000000000 */
        /* <DEDUP_REMOVED lines=14> */
.L_x_202:


//--------------------- .text._Z8kernel_iPdP17curandStateXORWOWi --------------------------
	.section	.text._Z8kernel_iPdP17curandStateXORWOWi,"ax",@progbits
	.align	128
        .global         _Z8kernel_iPdP17curandStateXORWOWi
        .type           _Z8kernel_iPdP17curandStateXORWOWi,@function
        .size           _Z8kernel_iPdP17curandStateXORWOWi,(.L_x_194 - _Z8kernel_iPdP17curandStateXORWOWi)
        .other          _Z8kernel_iPdP17curandStateXORWOWi,@"STO_CUDA_ENTRY STV_DEFAULT"
_Z8kernel_iPdP17curandStateXORWOWi:
.text._Z8kernel_iPdP17curandStateXORWOWi:
[----:B------:R-:W-:Y:S01]  /*0000*/  LDC R1, c[0x0][0x37c] ;  /* 0x0000df00ff017b82 */ /* 0x000fe20000000800 */
[----:B------:R-:W0:Y:S01]  /*0010*/  S2R R6, SR_TID.X ;  /* 0x0000000000067919 */ /* 0x000e220000002100 */
[----:B------:R-:W1:Y:S01]  /*0020*/  LDCU UR4, c[0x0][0x390] ;  /* 0x00007200ff0477ac */ /* 0x000e620008000800 */
[----:B------:R-:W0:Y:S02]  /*0030*/  S2R R3, SR_CTAID.X ;  /* 0x0000000000037919 */ /* 0x000e240000002500 */
[----:B0-----:R-:W-:-:S04]  /*0040*/  LEA R6, R3, R6, 0x7 ;  /* 0x0000000603067211 */ /* 0x001fc800078e38ff */
[----:B-1----:R-:W-:-:S13]  /*0050*/  ISETP.GE.AND P0, PT, R6, UR4, PT ;  /* 0x0000000406007c0c */ /* 0x002fda000bf06270 */
[----:B------:R-:W-:Y:S05]  /*0060*/  @P0 EXIT ;  /* 0x000000000000094d */ /* 0x000fea0003800000 */
[----:B------:R-:W0:Y:S01]  /*0070*/  LDC.64 R2, c[0x0][0x388] ;  /* 0x0000e200ff027b82 */ /* 0x000e220000000a00 */
[----:B------:R-:W1:Y:S01]  /*0080*/  LDCU.64 UR4, c[0x0][0x358] ;  /* 0x00006b00ff0477ac */ /* 0x000e620008000a00 */
[----:B0-----:R-:W-:-:S05]  /*0090*/  IMAD.WIDE R2, R6, 0x30, R2 ;  /* 0x0000003006027825 */ /* 0x001fca00078e0202 */
[----:B-1----:R-:W2:Y:S04]  /*00a0*/  LDG.E.64 R16, desc[UR4][R2.64+0x18] ;  /* 0x0000180402107981 */ /* 0x002ea8000c1e1b00 */
[----:B------:R0:W5:Y:S04]  /*00b0*/  LDG.E.64 R4, desc[UR4][R2.64+0x28] ;  /* 0x0000280402047981 */ /* 0x000168000c1e1b00 */
[----:B------:R0:W5:Y:S04]  /*00c0*/  LDG.E.64 R8, desc[UR4][R2.64] ;  /* 0x0000000402087981 */ /* 0x000168000c1e1b00 */
[----:B------:R0:W5:Y:S04]  /*00d0*/  LDG.E.64 R10, desc[UR4][R2.64+0x8] ;  /* 0x00000804020a7981 */ /* 0x000168000c1e1b00 */
[----:B------:R0:W5:Y:S01]  /*00e0*/  LDG.E.64 R12, desc[UR4][R2.64+0x10] ;  /* 0x00001004020c7981 */ /* 0x000162000c1e1b00 */
[----:B------:R-:W-:Y:S01]  /*00f0*/  BSSY.RECONVERGENT B0, `(.L_x_1) ;  /* 0x0000050000007945 */ /* 0x000fe20003800200 */
[----:B--2---:R-:W-:-:S13]  /*0100*/  ISETP.NE.AND P0, PT, R16, 0x1, PT ;  /* 0x000000011000780c */ /* 0x004fda0003f05270 */
[----:B0-----:R-:W-:Y:S05]  /*0110*/  @!P0 BRA `(.L_x_2) ;  /* 0x0000000400148947 */ /* 0x001fea0003800000 */
[----:B-----5:R-:W-:Y:S01]  /*0120*/  SHF.R.U32.HI R0, RZ, 0x2, R9 ;  /* 0x00000002ff007819 */ /* 0x020fe20000011609 */
[----:B------:R-:W-:Y:S01]  /*0130*/  IMAD.MOV.U32 R16, RZ, RZ, 0x3e055027 ;  /* 0x3e055027ff107424 */ /* 0x000fe200078e00ff */
[----:B------:R-:W-:Y:S01]  /*0140*/  SHF.L.U32 R14, R13, 0x4, RZ ;  /* 0x000000040d0e7819 */ /* 0x000fe200000006ff */
[----:B------:R-:W-:Y:S01]  /*0150*/  BSSY.RECONVERGENT B1, `(.L_x_3) ;  /* 0x000003a000017945 */ /* 0x000fe20003800200 */
[----:B------:R-:W-:-:S05]  /*0160*/  LOP3.LUT R0, R0, R9, RZ, 0x3c, !PT ;  /* 0x0000000900007212 */ /* 0x000fca00078e3cff */
[----:B------:R-:W-:-:S05]  /*0170*/  IMAD.SHL.U32 R7, R0, 0x2, RZ ;  /* 0x0000000200077824 */ /* 0x000fca00078e00ff */
[----:B------:R-:W-:-:S04]  /*0180*/  LOP3.LUT R7, R13, R14, R7, 0x96, !PT ;  /* 0x0000000e0d077212 */ /* 0x000fc800078e9607 */
[----:B------:R-:W-:Y:S01]  /*0190*/  LOP3.LUT R14, R7, R0, RZ, 0x3c, !PT ;  /* 0x00000000070e7212 */ /* 0x000fe200078e3cff */
[----:B------:R-:W-:-:S03]  /*01a0*/  HFMA2 R7, -RZ, RZ, 0.1171875, 0 ;  /* 0x2f800000ff077431 */ /* 0x000fc600000001ff */
[C---:B------:R-:W-:Y:S02]  /*01b0*/  IADD3 R0, PT, PT, R8.reuse, 0x587c5, R14 ;  /* 0x000587c508007810 */ /* 0x040fe40007ffe00e */
[----:B------:R-:W-:Y:S02]  /*01c0*/  IADD3 R8, PT, PT, R8, 0xb0f8a, RZ ;  /* 0x000b0f8a08087810 */ /* 0x000fe40007ffe0ff */
[----:B------:R-:W-:-:S05]  /*01d0*/  I2FP.F32.U32 R0, R0 ;  /* 0x0000000000007245 */ /* 0x000fca0000201000 */
[----:B------:R-:W-:-:S05]  /*01e0*/  FFMA R0, R0, R7, 1.1641532182693481445e-10 ;  /* 0x2f00000000007423 */ /* 0x000fca0000000007 */
[----:B------:R-:W-:-:S13]  /*01f0*/  FSETP.GEU.AND P0, PT, R0, 1.175494350822287508e-38, PT ;  /* 0x008000000000780b */ /* 0x000fda0003f0e000 */
[----:B------:R-:W-:-:S04]  /*0200*/  @!P0 FMUL R0, R0, 8388608 ;  /* 0x4b00000000008820 */ /* 0x000fc80000400000 */
[----:B------:R-:W-:-:S05]  /*0210*/  VIADD R7, R0, 0xc0d55555 ;  /* 0xc0d5555500077836 */ /* 0x000fca0000000000 */
[----:B------:R-:W-:-:S04]  /*0220*/  LOP3.LUT R9, R7, 0xff800000, RZ, 0xc0, !PT ;  /* 0xff80000007097812 */ /* 0x000fc800078ec0ff */
[----:B------:R-:W-:-:S05]  /*0230*/  IADD3 R7, PT, PT, R0, -R9, RZ ;  /* 0x8000000900077210 */ /* 0x000fca0007ffe0ff */
[----:B------:R-:W-:Y:S01]  /*0240*/  FADD R15, R7, -1 ;  /* 0xbf800000070f7421 */ /* 0x000fe20000000000 */
[----:B------:R-:W-:Y:S02]  /*0250*/  FSEL R7, RZ, -23, P0 ;  /* 0xc1b80000ff077808 */ /* 0x000fe40000000000 */
[----:B------:R-:W-:Y:S01]  /*0260*/  ISETP.GT.U32.AND P0, PT, R0, 0x7f7fffff, PT ;  /* 0x7f7fffff0000780c */ /* 0x000fe20003f04070 */
[----:B------:R-:W-:-:S04]  /*0270*/  FFMA R16, R15, -R16, 0.14084610342979431152 ;  /* 0x3e1039f60f107423 */ /* 0x000fc80000000810 */
[----:B------:R-:W-:-:S04]  /*0280*/  FFMA R16, R15, R16, -0.12148627638816833496 ;  /* 0xbdf8cdcc0f107423 */ /* 0x000fc80000000010 */
[----:B------:R-:W-:-:S04]  /*0290*/  FFMA R16, R15, R16, 0.13980610668659210205 ;  /* 0x3e0f29550f107423 */ /* 0x000fc80000000010 */
[----:B------:R-:W-:-:S04]  /*02a0*/  FFMA R16, R15, R16, -0.16684235632419586182 ;  /* 0xbe2ad8b90f107423 */ /* 0x000fc80000000010 */
[----:B------:R-:W-:-:S04]  /*02b0*/  FFMA R16, R15, R16, 0.20012299716472625732 ;  /* 0x3e4ced0b0f107423 */ /* 0x000fc80000000010 */
[----:B------:R-:W-:-:S04]  /*02c0*/  FFMA R16, R15, R16, -0.24999669194221496582 ;  /* 0xbe7fff220f107423 */ /* 0x000fc80000000010 */
[----:B------:R-:W-:-:S04]  /*02d0*/  FFMA R16, R15, R16, 0.33333182334899902344 ;  /* 0x3eaaaa780f107423 */ /* 0x000fc80000000010 */
[C---:B------:R-:W-:Y:S01]  /*02e0*/  FFMA R18, R15.reuse, R16, -0.5 ;  /* 0xbf0000000f127423 */ /* 0x040fe20000000010 */
[----:B------:R-:W-:Y:S02]  /*02f0*/  I2FP.F32.S32 R16, R9 ;  /* 0x0000000900107245 */ /* 0x000fe40000201400 */
[----:B------:R-:W-:Y:S01]  /*0300*/  MOV R9, 0x7f800000 ;  /* 0x7f80000000097802 */ /* 0x000fe20000000f00 */
[C---:B------:R-:W-:Y:S02]  /*0310*/  FMUL R18, R15.reuse, R18 ;  /* 0x000000120f127220 */ /* 0x040fe40000400000 */
[----:B------:R-:W-:Y:S01]  /*0320*/  FFMA R16, R16, 1.1920928955078125e-07, R7 ;  /* 0x3400000010107823 */ /* 0x000fe20000000007 */
[----:B------:R-:W-:Y:S01]  /*0330*/  SHF.R.U32.HI R7, RZ, 0x2, R10 ;  /* 0x00000002ff077819 */ /* 0x000fe2000001160a */
[----:B------:R-:W-:-:S03]  /*0340*/  FFMA R15, R15, R18, R15 ;  /* 0x000000120f0f7223 */ /* 0x000fc6000000000f */
[----:B------:R-:W-:Y:S01]  /*0350*/  LOP3.LUT R7, R7, R10, RZ, 0x3c, !PT ;  /* 0x0000000a07077212 */ /* 0x000fe200078e3cff */
[----:B------:R-:W-:Y:S01]  /*0360*/  FFMA R15, R16, 0.69314718246459960938, R15 ;  /* 0x3f317218100f7823 */ /* 0x000fe2000000000f */
[C---:B------:R-:W-:Y:S01]  /*0370*/  @P0 FFMA R15, R0.reuse, R9, +INF ;  /* 0x7f800000000f0423 */ /* 0x040fe20000000009 */
[----:B------:R-:W-:Y:S01]  /*0380*/  FSETP.NEU.AND P0, PT, R0, RZ, PT ;  /* 0x000000ff0000720b */ /* 0x000fe20003f0d000 */
[----:B------:R-:W-:Y:S01]  /*0390*/  IMAD.SHL.U32 R10, R14, 0x10, RZ ;  /* 0x000000100e0a7824 */ /* 0x000fe200078e00ff */
[----:B------:R-:W-:Y:S01]  /*03a0*/  SHF.L.U32 R9, R7, 0x1, RZ ;  /* 0x0000000107097819 */ /* 0x000fe200000006ff */
[----:B------:R-:W-:-:S03]  /*03b0*/  FMUL R15, R15, -2 ;  /* 0xc00000000f0f7820 */ /* 0x000fc60000400000 */
[----:B------:R-:W-:Y:S02]  /*03c0*/  LOP3.LUT R9, R7, R9, R10, 0x96, !PT ;  /* 0x0000000907097212 */ /* 0x000fe400078e960a */
[----:B------:R-:W-:Y:S02]  /*03d0*/  FSEL R19, R15, +INF , P0 ;  /* 0x7f8000000f137808 */ /* 0x000fe40000000000 */
[----:B------:R-:W-:Y:S02]  /*03e0*/  LOP3.LUT R15, R9, R14, RZ, 0x3c, !PT ;  /* 0x0000000e090f7212 */ /* 0x000fe400078e3cff */
[----:B------:R-:W-:Y:S01]  /*03f0*/  IADD3 R7, PT, PT, R19, -0xd000000, RZ ;  /* 0xf300000013077810 */ /* 0x000fe20007ffe0ff */
[----:B------:R0:W1:Y:S02]  /*0400*/  MUFU.RSQ R10, R19 ;  /* 0x00000013000a7308 */ /* 0x0000640000001400 */
[----:B------:R-:W-:Y:S01]  /*0410*/  IMAD.IADD R0, R15, 0x1, R8 ;  /* 0x000000010f007824 */ /* 0x000fe200078e0208 */
[----:B------:R-:W-:Y:S01]  /*0420*/  ISETP.GT.U32.AND P0, PT, R7, 0x727fffff, PT ;  /* 0x727fffff0700780c */ /* 0x000fe20003f04070 */
[----:B------:R-:W-:-:S03]  /*0430*/  HFMA2 R7, -RZ, RZ, 0.1495361328125, 0.0004794597625732421875 ;  /* 0x30c90fdbff077431 */ /* 0x000fc600000001ff */
[----:B------:R-:W-:-:S05]  /*0440*/  I2FP.F32.U32 R0, R0 ;  /* 0x0000000000007245 */ /* 0x000fca0000201000 */
[----:B------:R-:W-:-:S04]  /*0450*/  FFMA R7, R0, R7, 7.314590599882819788e-10 ;  /* 0x30490fdb00077423 */ /* 0x000fc80000000007 */
[----:B0-----:R-:W-:Y:S05]  /*0460*/  @!P0 BRA `(.L_x_4) ;  /* 0x0000000000108947 */ /* 0x001fea0003800000 */
[----:B------:R-:W-:-:S07]  /*0470*/  MOV R20, 0x490 ;  /* 0x0000049000147802 */ /* 0x000fce0000000f00 */
[----:B-1----:R-:W-:Y:S05]  /*0480*/  CALL.REL.NOINC `($__internal_0_$__cuda_sm20_sqrt_rn_f32_slowpath) ;  /* 0x0000000000987944 */ /* 0x002fea0003c00000 */
[----:B------:R-:W-:Y:S01]  /*0490*/  MOV R0, R9 ;  /* 0x0000000900007202 */ /* 0x000fe20000000f00 */
[----:B------:R-:W-:Y:S06]  /*04a0*/  BRA `(.L_x_5) ;  /* 0x0000000000107947 */ /* 0x000fec0003800000 */
.L_x_4:
[----:B-1----:R-:W-:Y:S01]  /*04b0*/  FMUL.FTZ R0, R19, R10 ;  /* 0x0000000a13007220 */ /* 0x002fe20000410000 */
[----:B------:R-:W-:-:S03]  /*04c0*/  FMUL.FTZ R10, R10, 0.5 ;  /* 0x3f0000000a0a7820 */ /* 0x000fc60000410000 */
[----:B------:R-:W-:-:S04]  /*04d0*/  FFMA R9, -R0, R0, R19 ;  /* 0x0000000000097223 */ /* 0x000fc80000000113 */
[----:B------:R-:W-:-:S07]  /*04e0*/  FFMA R0, R9, R10, R0 ;  /* 0x0000000a09007223 */ /* 0x000fce0000000000 */
.L_x_5:
[----:B------:R-:W-:Y:S05]  /*04f0*/  BSYNC.RECONVERGENT B1 ;  /* 0x0000000000017941 */ /* 0x000fea0003800200 */
.L_x_3:
[----:B------:R-:W-:Y:S01]  /*0500*/  FMUL.RZ R10, R7, 0.15915493667125701904 ;  /* 0x3e22f983070a7820 */ /* 0x000fe2000040c000 */
[----:B------:R-:W-:-:S03]  /*0510*/  IMAD.MOV.U32 R16, RZ, RZ, 0x1 ;  /* 0x00000001ff107424 */ /* 0x000fc600078e00ff */
[----:B------:R-:W0:Y:S08]  /*0520*/  MUFU.SIN R7, R10 ;  /* 0x0000000a00077308 */ /* 0x000e300000000400 */
[----:B------:R-:W1:Y:S01]  /*0530*/  MUFU.COS R9, R10 ;  /* 0x0000000a00097308 */ /* 0x000e620000000000 */
[-C--:B0-----:R-:W-:Y:S01]  /*0540*/  FMUL R7, R7, R0.reuse ;  /* 0x0000000007077220 */ /* 0x081fe20000400000 */
[----:B-1----:R-:W-:Y:S01]  /*0550*/  FMUL R23, R9, R0 ;  /* 0x0000000009177220 */ /* 0x002fe20000400000 */
[----:B------:R-:W-:Y:S06]  /*0560*/  BRA `(.L_x_6) ;  /* 0x0000000000207947 */ /* 0x000fec0003800000 */
.L_x_2:
[----:B------:R-:W2:Y:S01]  /*0570*/  LDG.E R23, desc[UR4][R2.64+0x20] ;  /* 0x0000200402177981 */ /* 0x000ea2000c1e1900 */
[----:B-----5:R-:W-:Y:S01]  /*0580*/  MOV R15, R13 ;  /* 0x0000000d000f7202 */ /* 0x020fe20000000f00 */
[----:B------:R-:W-:Y:S01]  /*0590*/  IMAD.MOV.U32 R16, RZ, RZ, RZ ;  /* 0x000000ffff107224 */ /* 0x000fe200078e00ff */
[----:B------:R-:W-:Y:S02]  /*05a0*/  MOV R14, R12 ;  /* 0x0000000c000e7202 */ /* 0x000fe40000000f00 */
[----:B------:R-:W-:Y:S02]  /*05b0*/  MOV R13, R11 ;  /* 0x0000000b000d7202 */ /* 0x000fe40000000f00 */
[----:B------:R-:W-:Y:S02]  /*05c0*/  MOV R12, R10 ;  /* 0x0000000a000c7202 */ /* 0x000fe40000000f00 */
[----:B------:R-:W-:Y:S01]  /*05d0*/  MOV R11, R9 ;  /* 0x00000009000b7202 */ /* 0x000fe20000000f00 */
[----:B--2---:R-:W-:-:S07]  /*05e0*/  IMAD.MOV.U32 R7, RZ, RZ, R23 ;  /* 0x000000ffff077224 */ /* 0x004fce00078e0017 */
.L_x_6:
[----:B------:R-:W-:Y:S05]  /*05f0*/  BSYNC.RECONVERGENT B0 ;  /* 0x0000000000007941 */ /* 0x000fea0003800200 */
.L_x_1:
[----:B------:R-:W0:Y:S01]  /*0600*/  LDC.64 R18, c[0x0][0x380] ;  /* 0x0000e000ff127b82 */ /* 0x000e220000000a00 */
[----:B------:R-:W1:Y:S01]  /*0610*/  F2F.F64.F32 R20, R7 ;  /* 0x0000000700147310 */ /* 0x000e620000201800 */
[----:B------:R-:W-:Y:S01]  /*0620*/  UMOV UR6, 0x4d551d69 ;  /* 0x4d551d6900067882 */ /* 0x000fe20000000000 */
[----:B------:R-:W-:Y:S01]  /*0630*/  UMOV UR7, 0x3eef7510 ;  /* 0x3eef751000077882 */ /* 0x000fe20000000000 */
[----:B------:R-:W-:Y:S01]  /*0640*/  MOV R9, R11 ;  /* 0x0000000b00097202 */ /* 0x000fe20000000f00 */
[----:B------:R-:W-:Y:S04]  /*0650*/  STG.E.64 desc[UR4][R2.64+0x8], R12 ;  /* 0x0000080c02007986 */ /* 0x000fe8000c101b04 */
[----:B------:R-:W-:Y:S04]  /*0660*/  STG.E.64 desc[UR4][R2.64+0x10], R14 ;  /* 0x0000100e02007986 */ /* 0x000fe8000c101b04 */
[----:B------:R-:W-:Y:S01]  /*0670*/  STG.E.64 desc[UR4][R2.64+0x28], R4 ;  /* 0x0000280402007986 */ /* 0x000fe2000c101b04 */
[----:B-1----:R-:W-:-:S03]  /*0680*/  DMUL R20, R20, UR6 ;  /* 0x0000000614147c28 */ /* 0x002fc60008000000 */
[----:B------:R-:W-:Y:S04]  /*0690*/  STG.E desc[UR4][R2.64+0x20], R23 ;  /* 0x0000201702007986 */ /* 0x000fe8000c101904 */
[----:B------:R-:W-:Y:S01]  /*06a0*/  STG.E.64 desc[UR4][R2.64], R8 ;  /* 0x0000000802007986 */ /* 0x000fe2000c101b04 */
[----:B0-----:R-:W-:-:S03]  /*06b0*/  IMAD.WIDE R18, R6, 0x8, R18 ;  /* 0x0000000806127825 */ /* 0x001fc600078e0212 */
[----:B------:R-:W-:Y:S04]  /*06c0*/  STG.E.64 desc[UR4][R2.64+0x18], R16 ;  /* 0x0000181002007986 */ /* 0x000fe8000c101b04 */
[----:B------:R-:W-:Y:S01]  /*06d0*/  STG.E.64 desc[UR4][R18.64], R20 ;  /* 0x0000001412007986 */ /* 0x000fe2000c101b04 */
[----:B------:R-:W-:Y:S05]  /*06e0*/  EXIT ;  /* 0x000000000000794d */ /* 0x000fea0003800000 */
        .weak           $__internal_0_$__cuda_sm20_sqrt_rn_f32_slowpath
        .type           $__internal_0_$__cuda_sm20_sqrt_rn_f32_slowpath,@function
        .size           $__internal_0_$__cuda_sm20_sqrt_rn_f32_slowpath,(.L_x_194 - $__internal_0_$__cuda_sm20_sqrt_rn_f32_slowpath)
$__internal_0_$__cuda_sm20_sqrt_rn_f32_slowpath:
[----:B------:R-:W-:-:S13]  /*06f0*/  LOP3.LUT P0, RZ, R19, 0x7fffffff, RZ, 0xc0, !PT ;  /* 0x7fffffff13ff7812 */ /* 0x000fda000780c0ff */
[----:B------:R-:W-:Y:S01]  /*0700*/  @!P0 IMAD.MOV.U32 R9, RZ, RZ, R19 ;  /* 0x000000ffff098224 */ /* 0x000fe200078e0013 */
[----:B------:R-:W-:Y:S06]  /*0710*/  @!P0 BRA `(.L_x_7) ;  /* 0x0000000000448947 */ /* 0x000fec0003800000 */
[----:B------:R-:W-:Y:S02]  /*0720*/  FSETP.GEU.FTZ.AND P0, PT, R19, RZ, PT ;  /* 0x000000ff1300720b */ /* 0x000fe40003f1e000 */
[----:B------:R-:W-:-:S11]  /*0730*/  MOV R0, R19 ;  /* 0x0000001300007202 */ /* 0x000fd60000000f00 */
[----:B------:R-:W-:Y:S01]  /*0740*/  @!P0 MOV R9, 0x7fffffff ;  /* 0x7fffffff00098802 */ /* 0x000fe20000000f00 */
[----:B------:R-:W-:Y:S06]  /*0750*/  @!P0 BRA `(.L_x_7) ;  /* 0x0000000000348947 */ /* 0x000fec0003800000 */
[----:B------:R-:W-:-:S13]  /*0760*/  FSETP.GTU.FTZ.AND P0, PT, |R0|, +INF , PT ;  /* 0x7f8000000000780b */ /* 0x000fda0003f1c200 */
[----:B------:R-:W-:Y:S01]  /*0770*/  @P0 FADD.FTZ R9, R0, 1 ;  /* 0x3f80000000090421 */ /* 0x000fe20000010000 */
[----:B------:R-:W-:Y:S06]  /*0780*/  @P0 BRA `(.L_x_7) ;  /* 0x0000000000280947 */ /* 0x000fec0003800000 */
[----:B------:R-:W-:-:S13]  /*0790*/  FSETP.NEU.FTZ.AND P0, PT, |R0|, +INF , PT ;  /* 0x7f8000000000780b */ /* 0x000fda0003f1d200 */
[----:B------:R-:W-:-:S04]  /*07a0*/  @P0 FFMA R10, R0, 1.84467440737095516160e+19, RZ ;  /* 0x5f800000000a0823 */ /* 0x000fc800000000ff */
[----:B------:R-:W0:Y:S02]  /*07b0*/  @P0 MUFU.RSQ R9, R10 ;  /* 0x0000000a00090308 */ /* 0x000e240000001400 */
[----:B0-----:R-:W-:Y:S01]  /*07c0*/  @P0 FMUL.FTZ R19, R10, R9 ;  /* 0x000000090a130220 */ /* 0x001fe20000410000 */
[----:B------:R-:W-:Y:S01]  /*07d0*/  @P0 FMUL.FTZ R18, R9, 0.5 ;  /* 0x3f00000009120820 */ /* 0x000fe20000410000 */
[----:B------:R-:W-:Y:S02]  /*07e0*/  @!P0 IMAD.MOV.U32 R9, RZ, RZ, R0 ;  /* 0x000000ffff098224 */ /* 0x000fe400078e0000 */
[----:B------:R-:W-:-:S04]  /*07f0*/  @P0 FADD.FTZ R16, -R19, -RZ ;  /* 0x800000ff13100221 */ /* 0x000fc80000010100 */
[----:B------:R-:W-:-:S04]  /*0800*/  @P0 FFMA R16, R19, R16, R10 ;  /* 0x0000001013100223 */ /* 0x000fc8000000000a */
[----:B------:R-:W-:-:S04]  /*0810*/  @P0 FFMA R16, R16, R18, R19 ;  /* 0x0000001210100223 */ /* 0x000fc80000000013 */
[----:B------:R-:W-:-:S07]  /*0820*/  @P0 FMUL.FTZ R9, R16, 2.3283064365386962891e-10 ;  /* 0x2f80000010090820 */ /* 0x000fce0000410000 */
.L_x_7:
[----:B------:R-:W-:Y:S01]  /*0830*/  HFMA2 R19, -RZ, RZ, 0, 0 ;  /* 0x00000000ff137431 */ /* 0x000fe200000001ff */
[----:B------:R-:W-:-:S04]  /*0840*/  MOV R18, R20 ;  /* 0x0000001400127202 */ /* 0x000fc80000000f00 */
[----:B------:R-:W-:Y:S05]  /*0850*/  RET.REL.NODEC R18 `(_Z8kernel_iPdP17curandStateXORWOWi) ;  /* 0xfffffff412e87950 */ /* 0x000fea0003c3ffff */
.L_x_8:
        /* <DEDUP_REMOVED lines=10> */
.L_x_194:


//--------------------- .text._Z8kernel_kPdddi    --------------------------
	.section	.text._Z8kernel_kPdddi,"ax",@progbits
	.align	128
        .global         _Z8kernel_kPdddi
        .type           _Z8kernel_kPdddi,@function
        .size           _Z8kernel_kPdddi,(.L_x_196 - _Z8kernel_kPdddi)
        .other          _Z8kernel_kPdddi,@"STO_CUDA_ENTRY STV_DEFAULT"
_Z8kernel_kPdddi:
.text._Z8kernel_kPdddi:
[----:B------:R-:W-:Y:S08]  /*0000*/  LDC R1, c[0x0][0x37c] ;  /* 0x0000df00ff017b82 */ /* 0x000ff00000000800 */
[----:B------:R-:W0:Y:S01]  /*0010*/  LDC.64 R24, c[0x3][0xe0] ;  /* 0x00c03800ff187b82 */ /* 0x000e220000000a00 */
[----:B------:R-:W1:Y:S01]  /*0020*/  S2R R0, SR_TID.X ;  /* 0x0000000000007919 */ /* 0x000e620000002100 */
[----:B------:R-:W-:Y:S01]  /*0030*/  BSSY.RECONVERGENT B0, `(.L_x_9) ;  /* 0x000000b000007945 */ /* 0x000fe20003800200 */
[----:B------:R-:W1:Y:S05]  /*0040*/  S2R R5, SR_CTAID.X ;  /* 0x0000000000057919 */ /* 0x000e6a0000002500 */
[----:B------:R-:W0:Y:S02]  /*0050*/  LDC.64 R2, c[0x0][0x388] ;  /* 0x0000e200ff027b82 */ /* 0x000e240000000a00 */
[----:B0-----:R-:W-:Y:S01]  /*0060*/  DFMA R24, R24, -0.5, R2 ;  /* 0xbfe000001818782b */ /* 0x001fe20000000002 */
[----:B------:R-:W-:-:S02]  /*0070*/  IMAD.MOV.U32 R3, RZ, RZ, 0x40080000 ;  /* 0x40080000ff037424 */ /* 0x000fc400078e00ff */
[----:B-1----:R-:W-:Y:S01]  /*0080*/  IMAD R2, R5, 0x80, R0 ;  /* 0x0000008005027824 */ /* 0x002fe200078e0200 */
[----:B------:R-:W-:-:S04]  /*0090*/  MOV R0, 0xe0 ;  /* 0x000000e000007802 */ /* 0x000fc80000000f00 */
[----:B------:R-:W-:-:S10]  /*00a0*/  DADD R26, -RZ, |R24| ;  /* 0x00000000ff1a7229 */ /* 0x000fd40000000518 */
[----:B------:R-:W-:Y:S02]  /*00b0*/  IMAD.MOV.U32 R14, RZ, RZ, R26 ;  /* 0x000000ffff0e7224 */ /* 0x000fe400078e001a */
[----:B------:R-:W-:-:S07]  /*00c0*/  IMAD.MOV.U32 R26, RZ, RZ, RZ ;  /* 0x000000ffff1a7224 */ /* 0x000fce00078e00ff */
[----:B------:R-:W-:Y:S05]  /*00d0*/  CALL.REL.NOINC `($_Z8kernel_kPdddi$__internal_accurate_pow) ;  /* 0x0000000c00547944 */ /* 0x000fea0003c00000 */
[----:B------:R-:W-:Y:S05]  /*00e0*/  BSYNC.RECONVERGENT B0 ;  /* 0x0000000000007941 */ /* 0x000fea0003800200 */
.L_x_9:
[C---:B------:R-:W-:Y:S01]  /*00f0*/  DADD R6, R24.reuse, 3 ;  /* 0x4008000018067429 */ /* 0x040fe20000000000 */
[----:B------:R-:W0:Y:S01]  /*0100*/  LDCU.64 UR4, c[0x3][0x68] ;  /* 0x00c00d00ff0477ac */ /* 0x000e220008000a00 */
[----:B------:R-:W-:Y:S01]  /*0110*/  IMAD.MOV.U32 R5, RZ, RZ, R3 ;  /* 0x000000ffff057224 */ /* 0x000fe200078e0003 */
[C---:B------:R-:W-:Y:S01]  /*0120*/  DSETP.NEU.AND P2, PT, R24.reuse, RZ, PT ;  /* 0x000000ff1800722a */ /* 0x040fe20003f4d000 */
[----:B------:R-:W-:Y:S01]  /*0130*/  ISETP.GE.AND P0, PT, R25, RZ, PT ;  /* 0x000000ff1900720c */ /* 0x000fe20003f06270 */
[----:B------:R-:W-:-:S03]  /*0140*/  DSETP.NEU.AND P1, PT, R24, 1, PT ;  /* 0x3ff000001800742a */ /* 0x000fc60003f2d000 */
[----:B------:R-:W-:Y:S02]  /*0150*/  DADD R8, -RZ, -R4 ;  /* 0x00000000ff087229 */ /* 0x000fe40000000904 */
[----:B------:R-:W-:-:S04]  /*0160*/  LOP3.LUT R6, R7, 0x7ff00000, RZ, 0xc0, !PT ;  /* 0x7ff0000007067812 */ /* 0x000fc800078ec0ff */
[----:B------:R-:W-:-:S04]  /*0170*/  ISETP.NE.AND P3, PT, R6, 0x7ff00000, PT ;  /* 0x7ff000000600780c */ /* 0x000fc80003f65270 */
[----:B------:R-:W-:Y:S01]  /*0180*/  FSEL R4, R8, R4, !P0 ;  /* 0x0000000408047208 */ /* 0x000fe20004000000 */
[----:B0-----:R-:W-:Y:S01]  /*0190*/  DADD R26, -RZ, |UR4| ;  /* 0x40000004ff1a7e29 */ /* 0x001fe20008000100 */
[----:B------:R-:W-:Y:S01]  /*01a0*/  FSEL R5, R9, R3, !P0 ;  /* 0x0000000309057208 */ /* 0x000fe20004000000 */
[----:B------:R-:W-:Y:S02]  /*01b0*/  @!P2 IMAD.MOV.U32 R4, RZ, RZ, RZ ;  /* 0x000000ffff04a224 */ /* 0x000fe400078e00ff */
[----:B------:R-:W-:-:S06]  /*01c0*/  @!P2 IMAD.MOV.U32 R5, RZ, RZ, R25 ;  /* 0x000000ffff05a224 */ /* 0x000fcc00078e0019 */
[----:B------:R-:W-:Y:S01]  /*01d0*/  IMAD.MOV.U32 R14, RZ, RZ, R26 ;  /* 0x000000ffff0e7224 */ /* 0x000fe200078e001a */
[----:B------:R-:W-:Y:S06]  /*01e0*/  @P3 BRA `(.L_x_10) ;  /* 0x00000000001c3947 */ /* 0x000fec0003800000 */
[----:B------:R-:W-:-:S14]  /*01f0*/  DSETP.NAN.AND P2, PT, R24, R24, PT ;  /* 0x000000181800722a */ /* 0x000fdc0003f48000 */
[----:B------:R-:W-:Y:S01]  /*0200*/  @P2 DADD R4, R24, 3 ;  /* 0x4008000018042429 */ /* 0x000fe20000000000 */
[----:B------:R-:W-:Y:S10]  /*0210*/  @P2 BRA `(.L_x_10) ;  /* 0x0000000000102947 */ /* 0x000ff40003800000 */
[----:B------:R-:W-:-:S14]  /*0220*/  DSETP.NEU.AND P2, PT, |R24|, +INF , PT ;  /* 0x7ff000001800742a */ /* 0x000fdc0003f4d200 */
[----:B------:R-:W-:Y:S02]  /*0230*/  @!P2 IMAD.MOV.U32 R0, RZ, RZ, -0x100000 ;  /* 0xfff00000ff00a424 */ /* 0x000fe400078e00ff */
[----:B------:R-:W-:-:S03]  /*0240*/  @!P2 IMAD.MOV.U32 R4, RZ, RZ, RZ ;  /* 0x000000ffff04a224 */ /* 0x000fc600078e00ff */
[----:B------:R-:W-:-:S07]  /*0250*/  @!P2 SEL R5, R0, 0x7ff00000, !P0 ;  /* 0x7ff000000005a807 */ /* 0x000fce0004000000 */
.L_x_10:
[----:B------:R-:W-:Y:S01]  /*0260*/  BSSY.RECONVERGENT B0, `(.L_x_11) ;  /* 0x0000007000007945 */ /* 0x000fe20003800200 */
[----:B------:R-:W-:Y:S01]  /*0270*/  FSEL R24, R4, RZ, P1 ;  /* 0x000000ff04187208 */ /* 0x000fe20000800000 */
[----:B------:R-:W-:Y:S01]  /*0280*/  IMAD.MOV.U32 R26, RZ, RZ, RZ ;  /* 0x000000ffff1a7224 */ /* 0x000fe200078e00ff */
[----:B------:R-:W-:Y:S01]  /*0290*/  FSEL R25, R5, 1.875, P1 ;  /* 0x3ff0000005197808 */ /* 0x000fe20000800000 */
[----:B------:R-:W-:Y:S01]  /*02a0*/  IMAD.MOV.U32 R3, RZ, RZ, 0x40080000 ;  /* 0x40080000ff037424 */ /* 0x000fe200078e00ff */
[----:B------:R-:W-:-:S07]  /*02b0*/  MOV R0, 0x2d0 ;  /* 0x000002d000007802 */ /* 0x000fce0000000f00 */
[----:B------:R-:W-:Y:S05]  /*02c0*/  CALL.REL.NOINC `($_Z8kernel_kPdddi$__internal_accurate_pow) ;  /* 0x0000000800d87944 */ /* 0x000fea0003c00000 */
[----:B------:R-:W-:Y:S05]  /*02d0*/  BSYNC.RECONVERGENT B0 ;  /* 0x0000000000007941 */ /* 0x000fea0003800200 */
.L_x_11:
[----:B------:R-:W0:Y:S01]  /*02e0*/  LDC.64 R10, c[0x3][0x68] ;  /* 0x00c01a00ff0a7b82 */ /* 0x000e220000000a00 */
[----:B------:R-:W1:Y:S01]  /*02f0*/  LDCU UR4, c[0x3][0x6c] ;  /* 0x00c00d80ff0477ac */ /* 0x000e620008000800 */
[----:B------:R-:W-:-:S06]  /*0300*/  IMAD.MOV.U32 R5, RZ, RZ, R3 ;  /* 0x000000ffff057224 */ /* 0x000fcc00078e0003 */
[----:B------:R-:W-:Y:S01]  /*0310*/  DADD R8, -RZ, -R4 ;  /* 0x00000000ff087229 */ /* 0x000fe20000000904 */
[----:B-1----:R-:W-:Y:S01]  /*0320*/  ISETP.LE.AND P0, PT, RZ, UR4, PT ;  /* 0x00000004ff007c0c */ /* 0x002fe2000bf03270 */
[----:B------:R-:W-:-:S08]  /*0330*/  IMAD.U32 R0, RZ, RZ, UR4 ;  /* 0x00000004ff007e24 */ /* 0x000fd0000f8e00ff */
[----:B------:R-:W-:Y:S01]  /*0340*/  FSEL R4, R8, R4, !P0 ;  /* 0x0000000408047208 */ /* 0x000fe20004000000 */
[C---:B0-----:R-:W-:Y:S01]  /*0350*/  DADD R6, R10.reuse, 3 ;  /* 0x400800000a067429 */ /* 0x041fe20000000000 */
[----:B------:R-:W-:Y:S01]  /*0360*/  FSEL R5, R9, R3, !P0 ;  /* 0x0000000309057208 */ /* 0x000fe20004000000 */
[----:B------:R-:W-:-:S08]  /*0370*/  DSETP.NEU.AND P1, PT, R10, RZ, PT ;  /* 0x000000ff0a00722a */ /* 0x000fd00003f2d000 */
[----:B------:R-:W-:-:S04]  /*0380*/  LOP3.LUT R6, R7, 0x7ff00000, RZ, 0xc0, !PT ;  /* 0x7ff0000007067812 */ /* 0x000fc800078ec0ff */
[----:B------:R-:W-:Y:S02]  /*0390*/  ISETP.NE.AND P2, PT, R6, 0x7ff00000, PT ;  /* 0x7ff000000600780c */ /* 0x000fe40003f45270 */
[----:B------:R-:W-:Y:S02]  /*03a0*/  @!P1 IMAD.MOV.U32 R4, RZ, RZ, RZ ;  /* 0x000000ffff049224 */ /* 0x000fe400078e00ff */
[----:B------:R-:W-:-:S09]  /*03b0*/  @!P1 IMAD.MOV.U32 R5, RZ, RZ, R0 ;  /* 0x000000ffff059224 */ /* 0x000fd200078e0000 */
[----:B------:R-:W-:Y:S05]  /*03c0*/  @P2 BRA `(.L_x_12) ;  /* 0x00000000001c2947 */ /* 0x000fea0003800000 */
[----:B------:R-:W-:-:S14]  /*03d0*/  DSETP.NAN.AND P1, PT, R10, R10, PT ;  /* 0x0000000a0a00722a */ /* 0x000fdc0003f28000 */
[----:B------:R-:W-:Y:S01]  /*03e0*/  @P1 DADD R4, R10, 3 ;  /* 0x400800000a041429 */ /* 0x000fe20000000000 */
[----:B------:R-:W-:Y:S10]  /*03f0*/  @P1 BRA `(.L_x_12) ;  /* 0x0000000000101947 */ /* 0x000ff40003800000 */
[----:B------:R-:W-:-:S14]  /*0400*/  DSETP.NEU.AND P1, PT, |R10|, +INF , PT ;  /* 0x7ff000000a00742a */ /* 0x000fdc0003f2d200 */
[----:B------:R-:W-:Y:S02]  /*0410*/  @!P1 IMAD.MOV.U32 R0, RZ, RZ, -0x100000 ;  /* 0xfff00000ff009424 */ /* 0x000fe400078e00ff */
[----:B------:R-:W-:-:S03]  /*0420*/  @!P1 IMAD.MOV.U32 R4, RZ, RZ, RZ ;  /* 0x000000ffff049224 */ /* 0x000fc600078e00ff */
[----:B------:R-:W-:-:S07]  /*0430*/  @!P1 SEL R5, R0, 0x7ff00000, !P0 ;  /* 0x7ff0000000059807 */ /* 0x000fce0004000000 */
.L_x_12:
[----:B------:R-:W-:Y:S01]  /*0440*/  DMUL R4, R4, 3 ;  /* 0x4008000004047828 */ /* 0x000fe20000000000 */
[----:B------:R-:W-:Y:S01]  /*0450*/  FSETP.GEU.AND P1, PT, |R25|, 6.5827683646048100446e-37, PT ;  /* 0x036000001900780b */ /* 0x000fe20003f2e200 */
[----:B------:R-:W-:Y:S01]  /*0460*/  DSETP.NEU.AND P0, PT, R10, 1, PT ;  /* 0x3ff000000a00742a */ /* 0x000fe20003f0d000 */
[----:B------:R-:W-:Y:S07]  /*0470*/  BSSY.RECONVERGENT B0, `(.L_x_13) ;  /* 0x0000014000007945 */ /* 0x000fee0003800200 */
[----:B------:R-:W-:-:S02]  /*0480*/  FSEL R7, R5, 2.125, P0 ;  /* 0x4008000005077808 */ /* 0x000fc40000000000 */
[----:B------:R-:W-:Y:S01]  /*0490*/  FSEL R6, R4, RZ, P0 ;  /* 0x000000ff04067208 */ /* 0x000fe20000000000 */
[----:B------:R-:W-:Y:S01]  /*04a0*/  IMAD.MOV.U32 R4, RZ, RZ, 0x1 ;  /* 0x00000001ff047424 */ /* 0x000fe200078e00ff */
[----:B------:R-:W0:Y:S05]  /*04b0*/  MUFU.RCP64H R5, R7 ;  /* 0x0000000700057308 */ /* 0x000e2a0000001800 */
[----:B0-----:R-:W-:-:S08]  /*04c0*/  DFMA R8, -R6, R4, 1 ;  /* 0x3ff000000608742b */ /* 0x001fd00000000104 */
[----:B------:R-:W-:-:S08]  /*04d0*/  DFMA R8, R8, R8, R8 ;  /* 0x000000080808722b */ /* 0x000fd00000000008 */
[----:B------:R-:W-:-:S08]  /*04e0*/  DFMA R8, R4, R8, R4 ;  /* 0x000000080408722b */ /* 0x000fd00000000004 */
[----:B------:R-:W-:-:S08]  /*04f0*/  DFMA R4, -R6, R8, 1 ;  /* 0x3ff000000604742b */ /* 0x000fd00000000108 */
[----:B------:R-:W-:-:S08]  /*0500*/  DFMA R4, R8, R4, R8 ;  /* 0x000000040804722b */ /* 0x000fd00000000008 */
[----:B------:R-:W-:-:S08]  /*0510*/  DMUL R8, R4, R24 ;  /* 0x0000001804087228 */ /* 0x000fd00000000000 */
[----:B------:R-:W-:-:S08]  /*0520*/  DFMA R10, -R6, R8, R24 ;  /* 0x00000008060a722b */ /* 0x000fd00000000118 */
[----:B------:R-:W-:-:S10]  /*0530*/  DFMA R4, R4, R10, R8 ;  /* 0x0000000a0404722b */ /* 0x000fd40000000008 */
[----:B------:R-:W-:-:S05]  /*0540*/  FFMA R0, RZ, R7, R5 ;  /* 0x00000007ff007223 */ /* 0x000fca0000000005 */
[----:B------:R-:W-:-:S13]  /*0550*/  FSETP.GT.AND P0, PT, |R0|, 1.469367938527859385e-39, PT ;  /* 0x001000000000780b */ /* 0x000fda0003f04200 */
[----:B------:R-:W-:Y:S05]  /*0560*/  @P0 BRA P1, `(.L_x_14) ;  /* 0x0000000000100947 */ /* 0x000fea0000800000 */
[----:B------:R-:W-:-:S07]  /*0570*/  MOV R0, 0x590 ;  /* 0x0000059000007802 */ /* 0x000fce0000000f00 */
[----:B------:R-:W-:Y:S05]  /*0580*/  CALL.REL.NOINC `($__internal_1_$__cuda_sm20_div_rn_f64_full) ;  /* 0x0000000000b87944 */ /* 0x000fea0003c00000 */
[----:B------:R-:W-:Y:S02]  /*0590*/  IMAD.MOV.U32 R4, RZ, RZ, R10 ;  /* 0x000000ffff047224 */ /* 0x000fe400078e000a */
[----:B------:R-:W-:-:S07]  /*05a0*/  IMAD.MOV.U32 R5, RZ, RZ, R11 ;  /* 0x000000ffff057224 */ /* 0x000fce00078e000b */
.L_x_14:
[----:B------:R-:W-:Y:S05]  /*05b0*/  BSYNC.RECONVERGENT B0 ;  /* 0x0000000000007941 */ /* 0x000fea0003800200 */
.L_x_13:
[----:B------:R-:W-:Y:S01]  /*05c0*/  VIADD R0, R2, 0xffffffff ;  /* 0xffffffff02007836 */ /* 0x000fe20000000000 */
[----:B------:R-:W0:Y:S01]  /*05d0*/  LDCU.64 UR4, c[0x0][0x390] ;  /* 0x00007200ff0477ac */ /* 0x000e220008000a00 */
[----:B------:R-:W-:Y:S02]  /*05e0*/  BSSY.RECONVERGENT B0, `(.L_x_15) ;  /* 0x0000012000007945 */ /* 0x000fe40003800200 */
[----:B------:R-:W0:Y:S02]  /*05f0*/  I2F.F64 R6, R0 ;  /* 0x0000000000067312 */ /* 0x000e240000201c00 */
[----:B0-----:R-:W-:-:S08]  /*0600*/  DFMA R6, R6, UR4, R4 ;  /* 0x0000000406067c2b */ /* 0x001fd00008000004 */
[----:B------:R-:W-:-:S08]  /*0610*/  DMUL R24, R6, 3 ;  /* 0x4008000006187828 */ /* 0x000fd00000000000 */
[----:B------:R-:W-:-:S14]  /*0620*/  DSETP.NEU.AND P0, PT, R24, RZ, PT ;  /* 0x000000ff1800722a */ /* 0x000fdc0003f0d000 */
[----:B------:R-:W-:Y:S01]  /*0630*/  @!P0 CS2R R4, SRZ ;  /* 0x0000000000048805 */ /* 0x000fe2000001ff00 */
[----:B------:R-:W-:Y:S06]  /*0640*/  @!P0 BRA `(.L_x_16) ;  /* 0x00000000002c8947 */ /* 0x000fec0003800000 */
[----:B------:R-:W-:Y:S01]  /*0650*/  DADD R26, -RZ, |R24| ;  /* 0x00000000ff1a7229 */ /* 0x000fe20000000518 */
[----:B------:R-:W-:Y:S01]  /*0660*/  BSSY.RECONVERGENT B1, `(.L_x_17) ;  /* 0x0000007000017945 */ /* 0x000fe20003800200 */
[----:B------:R-:W-:Y:S01]  /*0670*/  ISETP.GE.AND P0, PT, R25, RZ, PT ;  /* 0x000000ff1900720c */ /* 0x000fe20003f06270 */
[----:B------:R-:W-:Y:S01]  /*0680*/  IMAD.MOV.U32 R3, RZ, RZ, 0x3fd55555 ;  /* 0x3fd55555ff037424 */ /* 0x000fe200078e00ff */
[----:B------:R-:W-:-:S06]  /*0690*/  MOV R0, 0x6d0 ;  /* 0x000006d000007802 */ /* 0x000fcc0000000f00 */
[----:B------:R-:W-:Y:S02]  /*06a0*/  IMAD.MOV.U32 R14, RZ, RZ, R26 ;  /* 0x000000ffff0e7224 */ /* 0x000fe400078e001a */
[----:B------:R-:W-:-:S07]  /*06b0*/  IMAD.MOV.U32 R26, RZ, RZ, 0x55555555 ;  /* 0x55555555ff1a7424 */ /* 0x000fce00078e00ff */
[----:B------:R-:W-:Y:S05]  /*06c0*/  CALL.REL.NOINC `($_Z8kernel_kPdddi$__internal_accurate_pow) ;  /* 0x0000000400d87944 */ /* 0x000fea0003c00000 */
[----:B------:R-:W-:Y:S05]  /*06d0*/  BSYNC.RECONVERGENT B1 ;  /* 0x0000000000017941 */ /* 0x000fea0003800200 */
.L_x_17:
[----:B------:R-:W-:Y:S02]  /*06e0*/  FSEL R4, R4, RZ, P0 ;  /* 0x000000ff04047208 */ /* 0x000fe40000000000 */
[----:B------:R-:W-:-:S07]  /*06f0*/  FSEL R5, R3, -QNAN , P0 ;  /* 0xfff8000003057808 */ /* 0x000fce0000000000 */
.L_x_16:
[----:B------:R-:W-:Y:S05]  /*0700*/  BSYNC.RECONVERGENT B0 ;  /* 0x0000000000007941 */ /* 0x000fea0003800200 */
.L_x_15:
[----:B------:R-:W-:Y:S01]  /*0710*/  UMOV UR6, 0x55555555 ;  /* 0x5555555500067882 */ /* 0x000fe20000000000 */
[----:B------:R-:W-:Y:S01]  /*0720*/  UMOV UR7, 0x3fd55555 ;  /* 0x3fd5555500077882 */ /* 0x000fe20000000000 */
[----:B------:R-:W0:Y:S01]  /*0730*/  LDC.64 R8, c[0x0][0x380] ;  /* 0x0000e000ff087b82 */ /* 0x000e220000000a00 */
[C---:B------:R-:W-:Y:S01]  /*0740*/  DADD R6, R24.reuse, UR6 ;  /* 0x0000000618067e29 */ /* 0x040fe20008000000 */
[----:B------:R-:W1:Y:S01]  /*0750*/  LDCU.64 UR4, c[0x0][0x358] ;  /* 0x00006b00ff0477ac */ /* 0x000e620008000a00 */
[----:B------:R-:W-:Y:S01]  /*0760*/  BSSY.RECONVERGENT B0, `(.L_x_18) ;  /* 0x000000b000007945 */ /* 0x000fe20003800200 */
[----:B------:R-:W-:-:S07]  /*0770*/  DSETP.NEU.AND P1, PT, R24, 1, PT ;  /* 0x3ff000001800742a */ /* 0x000fce0003f2d000 */
[----:B------:R-:W-:-:S04]  /*0780*/  LOP3.LUT R6, R7, 0x7ff00000, RZ, 0xc0, !PT ;  /* 0x7ff0000007067812 */ /* 0x000fc800078ec0ff */
[----:B------:R-:W-:-:S13]  /*0790*/  ISETP.NE.AND P0, PT, R6, 0x7ff00000, PT ;  /* 0x7ff000000600780c */ /* 0x000fda0003f05270 */
[----:B-1----:R-:W-:Y:S05]  /*07a0*/  @P0 BRA `(.L_x_19) ;  /* 0x0000000000180947 */ /* 0x002fea0003800000 */
[----:B------:R-:W-:-:S14]  /*07b0*/  DSETP.NAN.AND P0, PT, R24, R24, PT ;  /* 0x000000181800722a */ /* 0x000fdc0003f08000 */
[----:B------:R-:W-:Y:S01]  /*07c0*/  @P0 DADD R4, R24, UR6 ;  /* 0x0000000618040e29 */ /* 0x000fe20008000000 */
[----:B------:R-:W-:Y:S10]  /*07d0*/  @P0 BRA `(.L_x_19) ;  /* 0x00000000000c0947 */ /* 0x000ff40003800000 */
[----:B------:R-:W-:-:S14]  /*07e0*/  DSETP.NEU.AND P0, PT, |R24|, +INF , PT ;  /* 0x7ff000001800742a */ /* 0x000fdc0003f0d200 */
[----:B------:R-:W-:Y:S02]  /*07f0*/  @!P0 IMAD.MOV.U32 R4, RZ, RZ, 0x0 ;  /* 0x00000000ff048424 */ /* 0x000fe400078e00ff */
[----:B------:R-:W-:-:S07]  /*0800*/  @!P0 IMAD.MOV.U32 R5, RZ, RZ, 0x7ff00000 ;  /* 0x7ff00000ff058424 */ /* 0x000fce00078e00ff */
.L_x_19:
[----:B------:R-:W-:Y:S05]  /*0810*/  BSYNC.RECONVERGENT B0 ;  /* 0x0000000000007941 */ /* 0x000fea0003800200 */
.L_x_18:
[----:B------:R-:W-:Y:S01]  /*0820*/  FSEL R4, R4, RZ, P1 ;  /* 0x000000ff04047208 */ /* 0x000fe20000800000 */
[----:B0-----:R-:W-:Y:S01]  /*0830*/  IMAD.WIDE R2, R2, 0x8, R8 ;  /* 0x0000000802027825 */ /* 0x001fe200078e0208 */
[----:B------:R-:W-:-:S05]  /*0840*/  FSEL R5, R5, 1.875, P1 ;  /* 0x3ff0000005057808 */ /* 0x000fca0000800000 */
[----:B------:R-:W-:Y:S01]  /*0850*/  STG.E.64 desc[UR4][R2.64], R4 ;  /* 0x0000000402007986 */ /* 0x000fe2000c101b04 */
[----:B------:R-:W-:Y:S05]  /*0860*/  EXIT ;  /* 0x000000000000794d */ /* 0x000fea0003800000 */
        .weak           $__internal_1_$__cuda_sm20_div_rn_f64_full
        .type           $__internal_1_$__cuda_sm20_div_rn_f64_full,@function
        .size           $__internal_1_$__cuda_sm20_div_rn_f64_full,($_Z8kernel_kPdddi$__internal_accurate_pow - $__internal_1_$__cuda_sm20_div_rn_f64_full)
$__internal_1_$__cuda_sm20_div_rn_f64_full:
[C---:B------:R-:W-:Y:S01]  /*0870*/  FSETP.GEU.AND P0, PT, |R7|.reuse, 1.469367938527859385e-39, PT ;  /* 0x001000000700780b */ /* 0x040fe20003f0e200 */
[----:B------:R-:W-:Y:S01]  /*0880*/  IMAD.MOV.U32 R14, RZ, RZ, 0x1 ;  /* 0x00000001ff0e7424 */ /* 0x000fe200078e00ff */
[----:B------:R-:W-:Y:S01]  /*0890*/  LOP3.LUT R4, R7, 0x800fffff, RZ, 0xc0, !PT ;  /* 0x800fffff07047812 */ /* 0x000fe200078ec0ff */
[----:B------:R-:W-:Y:S01]  /*08a0*/  BSSY.RECONVERGENT B1, `(.L_x_20) ;  /* 0x0000055000017945 */ /* 0x000fe20003800200 */
[C---:B------:R-:W-:Y:S02]  /*08b0*/  FSETP.GEU.AND P2, PT, |R25|.reuse, 1.469367938527859385e-39, PT ;  /* 0x001000001900780b */ /* 0x040fe40003f4e200 */
[----:B------:R-:W-:Y:S01]  /*08c0*/  LOP3.LUT R5, R4, 0x3ff00000, RZ, 0xfc, !PT ;  /* 0x3ff0000004057812 */ /* 0x000fe200078efcff */
[----:B------:R-:W-:Y:S01]  /*08d0*/  IMAD.MOV.U32 R4, RZ, RZ, R6 ;  /* 0x000000ffff047224 */ /* 0x000fe200078e0006 */
[----:B------:R-:W-:Y:S02]  /*08e0*/  LOP3.LUT R3, R25, 0x7ff00000, RZ, 0xc0, !PT ;  /* 0x7ff0000019037812 */ /* 0x000fe400078ec0ff */
[----:B------:R-:W-:-:S03]  /*08f0*/  LOP3.LUT R12, R7, 0x7ff00000, RZ, 0xc0, !PT ;  /* 0x7ff00000070c7812 */ /* 0x000fc600078ec0ff */
[----:B------:R-:W-:Y:S01]  /*0900*/  @!P0 DMUL R4, R6, 8.98846567431157953865e+307 ;  /* 0x7fe0000006048828 */ /* 0x000fe20000000000 */
[----:B------:R-:W-:-:S03]  /*0910*/  ISETP.GE.U32.AND P1, PT, R3, R12, PT ;  /* 0x0000000c0300720c */ /* 0x000fc60003f26070 */
[----:B------:R-:W-:Y:S01]  /*0920*/  @!P2 LOP3.LUT R10, R7, 0x7ff00000, RZ, 0xc0, !PT ;  /* 0x7ff00000070aa812 */ /* 0x000fe200078ec0ff */
[----:B------:R-:W-:Y:S01]  /*0930*/  @!P2 IMAD.MOV.U32 R16, RZ, RZ, RZ ;  /* 0x000000ffff10a224 */ /* 0x000fe200078e00ff */
[----:B------:R-:W0:Y:S02]  /*0940*/  MUFU.RCP64H R15, R5 ;  /* 0x00000005000f7308 */ /* 0x000e240000001800 */
[----:B------:R-:W-:Y:S01]  /*0950*/  @!P2 ISETP.GE.U32.AND P3, PT, R3, R10, PT ;  /* 0x0000000a0300a20c */ /* 0x000fe20003f66070 */
[----:B------:R-:W-:-:S05]  /*0960*/  IMAD.MOV.U32 R10, RZ, RZ, 0x1ca00000 ;  /* 0x1ca00000ff0a7424 */ /* 0x000fca00078e00ff */
[----:B------:R-:W-:-:S04]  /*0970*/  @!P2 SEL R11, R10, 0x63400000, !P3 ;  /* 0x634000000a0ba807 */ /* 0x000fc80005800000 */
[----:B------:R-:W-:-:S04]  /*0980*/  @!P2 LOP3.LUT R11, R11, 0x80000000, R25, 0xf8, !PT ;  /* 0x800000000b0ba812 */ /* 0x000fc800078ef819 */
[----:B------:R-:W-:Y:S01]  /*0990*/  @!P2 LOP3.LUT R17, R11, 0x100000, RZ, 0xfc, !PT ;  /* 0x001000000b11a812 */ /* 0x000fe200078efcff */
[----:B0-----:R-:W-:-:S08]  /*09a0*/  DFMA R8, R14, -R4, 1 ;  /* 0x3ff000000e08742b */ /* 0x001fd00000000804 */
[----:B------:R-:W-:-:S08]  /*09b0*/  DFMA R8, R8, R8, R8 ;  /* 0x000000080808722b */ /* 0x000fd00000000008 */
[----:B------:R-:W-:Y:S01]  /*09c0*/  DFMA R14, R14, R8, R14 ;  /* 0x000000080e0e722b */ /* 0x000fe2000000000e */
[----:B------:R-:W-:Y:S01]  /*09d0*/  SEL R9, R10, 0x63400000, !P1 ;  /* 0x634000000a097807 */ /* 0x000fe20004800000 */
[----:B------:R-:W-:-:S03]  /*09e0*/  IMAD.MOV.U32 R8, RZ, RZ, R24 ;  /* 0x000000ffff087224 */ /* 0x000fc600078e0018 */
[----:B------:R-:W-:-:S03]  /*09f0*/  LOP3.LUT R9, R9, 0x800fffff, R25, 0xf8, !PT ;  /* 0x800fffff09097812 */ /* 0x000fc600078ef819 */
[----:B------:R-:W-:-:S03]  /*0a00*/  DFMA R18, R14, -R4, 1 ;  /* 0x3ff000000e12742b */ /* 0x000fc60000000804 */
[----:B------:R-:W-:-:S05]  /*0a10*/  @!P2 DFMA R8, R8, 2, -R16 ;  /* 0x400000000808a82b */ /* 0x000fca0000000810 */
[----:B------:R-:W-:Y:S01]  /*0a20*/  DFMA R14, R14, R18, R14 ;  /* 0x000000120e0e722b */ /* 0x000fe2000000000e */
[----:B------:R-:W-:Y:S02]  /*0a30*/  IMAD.MOV.U32 R19, RZ, RZ, R3 ;  /* 0x000000ffff137224 */ /* 0x000fe400078e0003 */
[----:B------:R-:W-:Y:S01]  /*0a40*/  IMAD.MOV.U32 R18, RZ, RZ, R12 ;  /* 0x000000ffff127224 */ /* 0x000fe200078e000c */
[----:B------:R-:W-:Y:S02]  /*0a50*/  @!P0 LOP3.LUT R18, R5, 0x7ff00000, RZ, 0xc0, !PT ;  /* 0x7ff0000005128812 */ /* 0x000fe400078ec0ff */
[----:B------:R-:W-:Y:S02]  /*0a60*/  @!P2 LOP3.LUT R19, R9, 0x7ff00000, RZ, 0xc0, !PT ;  /* 0x7ff000000913a812 */ /* 0x000fe400078ec0ff */
[----:B------:R-:W-:Y:S01]  /*0a70*/  DMUL R16, R14, R8 ;  /* 0x000000080e107228 */ /* 0x000fe20000000000 */
[----:B------:R-:W-:Y:S02]  /*0a80*/  VIADD R20, R18, 0xffffffff ;  /* 0xffffffff12147836 */ /* 0x000fe40000000000 */
[----:B------:R-:W-:-:S05]  /*0a90*/  VIADD R11, R19, 0xffffffff ;  /* 0xffffffff130b7836 */ /* 0x000fca0000000000 */
[----:B------:R-:W-:Y:S01]  /*0aa0*/  DFMA R12, R16, -R4, R8 ;  /* 0x80000004100c722b */ /* 0x000fe20000000008 */
[----:B------:R-:W-:-:S04]  /*0ab0*/  ISETP.GT.U32.AND P0, PT, R11, 0x7feffffe, PT ;  /* 0x7feffffe0b00780c */ /* 0x000fc80003f04070 */
[----:B------:R-:W-:-:S03]  /*0ac0*/  ISETP.GT.U32.OR P0, PT, R20, 0x7feffffe, P0 ;  /* 0x7feffffe1400780c */ /* 0x000fc60000704470 */
[----:B------:R-:W-:-:S10]  /*0ad0*/  DFMA R12, R14, R12, R16 ;  /* 0x0000000c0e0c722b */ /* 0x000fd40000000010 */
[----:B------:R-:W-:Y:S05]  /*0ae0*/  @P0 BRA `(.L_x_21) ;  /* 0x00000000006c0947 */ /* 0x000fea0003800000 */
[----:B------:R-:W-:-:S04]  /*0af0*/  LOP3.LUT R14, R7, 0x7ff00000, RZ, 0xc0, !PT ;  /* 0x7ff00000070e7812 */ /* 0x000fc800078ec0ff */
[CC--:B------:R-:W-:Y:S02]  /*0b00*/  VIADDMNMX R11, R3.reuse, -R14.reuse, 0xb9600000, !PT ;  /* 0xb9600000030b7446 */ /* 0x0c0fe4000780090e */
[----:B------:R-:W-:Y:S01]  /*0b10*/  ISETP.GE.U32.AND P0, PT, R3, R14, PT ;  /* 0x0000000e0300720c */ /* 0x000fe20003f06070 */
[----:B------:R-:W-:Y:S01]  /*0b20*/  IMAD.MOV.U32 R14, RZ, RZ, RZ ;  /* 0x000000ffff0e7224 */ /* 0x000fe200078e00ff */
[----:B------:R-:W-:Y:S02]  /*0b30*/  VIMNMX R11, PT, PT, R11, 0x46a00000, PT ;  /* 0x46a000000b0b7848 */ /* 0x000fe40003fe0100 */
[----:B------:R-:W-:-:S05]  /*0b40*/  SEL R10, R10, 0x63400000, !P0 ;  /* 0x634000000a0a7807 */ /* 0x000fca0004000000 */
[----:B------:R-:W-:-:S04]  /*0b50*/  IMAD.IADD R3, R11, 0x1, -R10 ;  /* 0x000000010b037824 */ /* 0x000fc800078e0a0a */
[----:B------:R-:W-:-:S06]  /*0b60*/  VIADD R15, R3, 0x7fe00000 ;  /* 0x7fe00000030f7836 */ /* 0x000fcc0000000000 */
[----:B------:R-:W-:-:S10]  /*0b70*/  DMUL R10, R12, R14 ;  /* 0x0000000e0c0a7228 */ /* 0x000fd40000000000 */
[----:B------:R-:W-:-:S13]  /*0b80*/  FSETP.GTU.AND P0, PT, |R11|, 1.469367938527859385e-39, PT ;  /* 0x001000000b00780b */ /* 0x000fda0003f0c200 */
[----:B------:R-:W-:Y:S05]  /*0b90*/  @P0 BRA `(.L_x_22) ;  /* 0x0000000000940947 */ /* 0x000fea0003800000 */
[----:B------:R-:W-:Y:S01]  /*0ba0*/  DFMA R4, R12, -R4, R8 ;  /* 0x800000040c04722b */ /* 0x000fe20000000008 */
[----:B------:R-:W-:-:S09]  /*0bb0*/  IMAD.MOV.U32 R14, RZ, RZ, RZ ;  /* 0x000000ffff0e7224 */ /* 0x000fd200078e00ff */
[C---:B------:R-:W-:Y:S02]  /*0bc0*/  FSETP.NEU.AND P0, PT, R5.reuse, RZ, PT ;  /* 0x000000ff0500720b */ /* 0x040fe40003f0d000 */
[----:B------:R-:W-:-:S04]  /*0bd0*/  LOP3.LUT R7, R5, 0x80000000, R7, 0x48, !PT ;  /* 0x8000000005077812 */ /* 0x000fc800078e4807 */
[----:B------:R-:W-:-:S07]  /*0be0*/  LOP3.LUT R15, R7, R15, RZ, 0xfc, !PT ;  /* 0x0000000f070f7212 */ /* 0x000fce00078efcff */
[----:B------:R-:W-:Y:S05]  /*0bf0*/  @!P0 BRA `(.L_x_22) ;  /* 0x00000000007c8947 */ /* 0x000fea0003800000 */
[----:B------:R-:W-:Y:S01]  /*0c00*/  IMAD.MOV R5, RZ, RZ, -R3 ;  /* 0x000000ffff057224 */ /* 0x000fe200078e0a03 */
[----:B------:R-:W-:Y:S01]  /*0c10*/  IADD3 R3, PT, PT, -R3, -0x43300000, RZ ;  /* 0xbcd0000003037810 */ /* 0x000fe20007ffe1ff */
[----:B------:R-:W-:-:S06]  /*0c20*/  IMAD.MOV.U32 R4, RZ, RZ, RZ ;  /* 0x000000ffff047224 */ /* 0x000fcc00078e00ff */
[----:B------:R-:W-:Y:S02]  /*0c30*/  DFMA R4, R10, -R4, R12 ;  /* 0x800000040a04722b */ /* 0x000fe4000000000c */
[----:B------:R-:W-:-:S08]  /*0c40*/  DMUL.RP R12, R12, R14 ;  /* 0x0000000e0c0c7228 */ /* 0x000fd00000008000 */
[----:B------:R-:W-:Y:S02]  /*0c50*/  FSETP.NEU.AND P0, PT, |R5|, R3, PT ;  /* 0x000000030500720b */ /* 0x000fe40003f0d200 */
[----:B------:R-:W-:Y:S02]  /*0c60*/  LOP3.LUT R7, R13, R7, RZ, 0x3c, !PT ;  /* 0x000000070d077212 */ /* 0x000fe400078e3cff */
[----:B------:R-:W-:Y:S02]  /*0c70*/  FSEL R10, R12, R10, !P0 ;  /* 0x0000000a0c0a7208 */ /* 0x000fe40004000000 */
[----:B------:R-:W-:Y:S01]  /*0c80*/  FSEL R11, R7, R11, !P0 ;  /* 0x0000000b070b7208 */ /* 0x000fe20004000000 */
[----:B------:R-:W-:Y:S06]  /*0c90*/  BRA `(.L_x_22) ;  /* 0x0000000000547947 */ /* 0x000fec0003800000 */
.L_x_21:
[----:B------:R-:W-:-:S14]  /*0ca0*/  DSETP.NAN.AND P0, PT, R24, R24, PT ;  /* 0x000000181800722a */ /* 0x000fdc0003f08000 */
[----:B------:R-:W-:Y:S05]  /*0cb0*/  @P0 BRA `(.L_x_23) ;  /* 0x0000000000440947 */ /* 0x000fea0003800000 */
[----:B------:R-:W-:-:S14]  /*0cc0*/  DSETP.NAN.AND P0, PT, R6, R6, PT ;  /* 0x000000060600722a */ /* 0x000fdc0003f08000 */
[----:B------:R-:W-:Y:S05]  /*0cd0*/  @P0 BRA `(.L_x_24) ;  /* 0x0000000000300947 */ /* 0x000fea0003800000 */
[----:B------:R-:W-:Y:S01]  /*0ce0*/  ISETP.NE.AND P0, PT, R19, R18, PT ;  /* 0x000000121300720c */ /* 0x000fe20003f05270 */
[----:B------:R-:W-:Y:S02]  /*0cf0*/  IMAD.MOV.U32 R10, RZ, RZ, 0x0 ;  /* 0x00000000ff0a7424 */ /* 0x000fe400078e00ff */
[----:B------:R-:W-:-:S10]  /*0d00*/  IMAD.MOV.U32 R11, RZ, RZ, -0x80000 ;  /* 0xfff80000ff0b7424 */ /* 0x000fd400078e00ff */
[----:B------:R-:W-:Y:S05]  /*0d10*/  @!P0 BRA `(.L_x_22) ;  /* 0x0000000000348947 */ /* 0x000fea0003800000 */
[----:B------:R-:W-:Y:S02]  /*0d20*/  ISETP.NE.AND P0, PT, R19, 0x7ff00000, PT ;  /* 0x7ff000001300780c */ /* 0x000fe40003f05270 */
[----:B------:R-:W-:Y:S02]  /*0d30*/  LOP3.LUT R11, R25, 0x80000000, R7, 0x48, !PT ;  /* 0x80000000190b7812 */ /* 0x000fe400078e4807 */
[----:B------:R-:W-:-:S13]  /*0d40*/  ISETP.EQ.OR P0, PT, R18, RZ, !P0 ;  /* 0x000000ff1200720c */ /* 0x000fda0004702670 */
[----:B------:R-:W-:Y:S01]  /*0d50*/  @P0 LOP3.LUT R3, R11, 0x7ff00000, RZ, 0xfc, !PT ;  /* 0x7ff000000b030812 */ /* 0x000fe200078efcff */
[----:B------:R-:W-:Y:S02]  /*0d60*/  @!P0 IMAD.MOV.U32 R10, RZ, RZ, RZ ;  /* 0x000000ffff0a8224 */ /* 0x000fe400078e00ff */
[----:B------:R-:W-:Y:S02]  /*0d70*/  @P0 IMAD.MOV.U32 R10, RZ, RZ, RZ ;  /* 0x000000ffff0a0224 */ /* 0x000fe400078e00ff */
[----:B------:R-:W-:Y:S01]  /*0d80*/  @P0 IMAD.MOV.U32 R11, RZ, RZ, R3 ;  /* 0x000000ffff0b0224 */ /* 0x000fe200078e0003 */
[----:B------:R-:W-:Y:S06]  /*0d90*/  BRA `(.L_x_22) ;  /* 0x0000000000147947 */ /* 0x000fec0003800000 */
.L_x_24:
[----:B------:R-:W-:Y:S01]  /*0da0*/  LOP3.LUT R11, R7, 0x80000, RZ, 0xfc, !PT ;  /* 0x00080000070b7812 */ /* 0x000fe200078efcff */
[----:B------:R-:W-:Y:S01]  /*0db0*/  IMAD.MOV.U32 R10, RZ, RZ, R6 ;  /* 0x000000ffff0a7224 */ /* 0x000fe200078e0006 */
[----:B------:R-:W-:Y:S06]  /*0dc0*/  BRA `(.L_x_22) ;  /* 0x0000000000087947 */ /* 0x000fec0003800000 */
.L_x_23:
[----:B------:R-:W-:Y:S01]  /*0dd0*/  LOP3.LUT R11, R25, 0x80000, RZ, 0xfc, !PT ;  /* 0x00080000190b7812 */ /* 0x000fe200078efcff */
[----:B------:R-:W-:-:S07]  /*0de0*/  IMAD.MOV.U32 R10, RZ, RZ, R24 ;  /* 0x000000ffff0a7224 */ /* 0x000fce00078e0018 */
.L_x_22:
[----:B------:R-:W-:Y:S05]  /*0df0*/  BSYNC.RECONVERGENT B1 ;  /* 0x0000000000017941 */ /* 0x000fea0003800200 */
.L_x_20:
[----:B------:R-:W-:Y:S02]  /*0e00*/  IMAD.MOV.U32 R4, RZ, RZ, R0 ;  /* 0x000000ffff047224 */ /* 0x000fe400078e0000 */
[----:B------:R-:W-:-:S04]  /*0e10*/  IMAD.MOV.U32 R5, RZ, RZ, 0x0 ;  /* 0x00000000ff057424 */ /* 0x000fc800078e00ff */
[----:B------:R-:W-:Y:S05]  /*0e20*/  RET.REL.NODEC R4 `(_Z8kernel_kPdddi) ;  /* 0xfffffff004747950 */ /* 0x000fea0003c3ffff */
        .type           $_Z8kernel_kPdddi$__internal_accurate_pow,@function
        .size           $_Z8kernel_kPdddi$__internal_accurate_pow,(.L_x_196 - $_Z8kernel_kPdddi$__internal_accurate_pow)
$_Z8kernel_kPdddi$__internal_accurate_pow:
[----:B------:R-:W-:Y:S01]  /*0e30*/  ISETP.GT.U32.AND P1, PT, R27, 0xfffff, PT ;  /* 0x000fffff1b00780c */ /* 0x000fe20003f24070 */
[----:B------:R-:W-:Y:S01]  /*0e40*/  IMAD.MOV.U32 R4, RZ, RZ, R14 ;  /* 0x000000ffff047224 */ /* 0x000fe200078e000e */
[----:B------:R-:W-:Y:S01]  /*0e50*/  UMOV UR4, 0x7d2cafe2 ;  /* 0x7d2cafe200047882 */ /* 0x000fe20000000000 */
[--C-:B------:R-:W-:Y:S01]  /*0e60*/  IMAD.MOV.U32 R5, RZ, RZ, R27.reuse ;  /* 0x000000ffff057224 */ /* 0x100fe200078e001b */
[----:B------:R-:W-:Y:S01]  /*0e70*/  UMOV UR5, 0x3eb0f5ff ;  /* 0x3eb0f5ff00057882 */ /* 0x000fe20000000000 */
[--C-:B------:R-:W-:Y:S01]  /*0e80*/  IMAD.MOV.U32 R6, RZ, RZ, R27.reuse ;  /* 0x000000ffff067224 */ /* 0x100fe200078e001b */
[----:B------:R-:W-:Y:S01]  /*0e90*/  SHF.R.U32.HI R27, RZ, 0x14, R27 ;  /* 0x00000014ff1b7819 */ /* 0x000fe2000001161b */
[----:B------:R-:W-:Y:S01]  /*0ea0*/  IMAD.MOV.U32 R18, RZ, RZ, RZ ;  /* 0x000000ffff127224 */ /* 0x000fe200078e00ff */
[----:B------:R-:W-:Y:S01]  /*0eb0*/  UMOV UR6, 0x3b39803f ;  /* 0x3b39803f00067882 */ /* 0x000fe20000000000 */
[----:B------:R-:W-:Y:S01]  /*0ec0*/  IMAD.MOV.U32 R10, RZ, RZ, 0x41ad3b5a ;  /* 0x41ad3b5aff0a7424 */ /* 0x000fe200078e00ff */
[----:B------:R-:W-:Y:S01]  /*0ed0*/  UMOV UR7, 0x3c7abc9e ;  /* 0x3c7abc9e00077882 */ /* 0x000fe20000000000 */
[----:B------:R-:W-:-:S02]  /*0ee0*/  IMAD.MOV.U32 R11, RZ, RZ, 0x3ed0f5d2 ;  /* 0x3ed0f5d2ff0b7424 */ /* 0x000fc400078e00ff */
[----:B------:R-:W-:-:S10]  /*0ef0*/  @!P1 DMUL R4, R4, 1.80143985094819840000e+16 ;  /* 0x4350000004049828 */ /* 0x000fd40000000000 */
[----:B------:R-:W-:Y:S01]  /*0f00*/  @!P1 IMAD.MOV.U32 R6, RZ, RZ, R5 ;  /* 0x000000ffff069224 */ /* 0x000fe200078e0005 */
[----:B------:R-:W-:Y:S01]  /*0f10*/  @!P1 LEA.HI R27, R5, 0xffffffca, RZ, 0xc ;  /* 0xffffffca051b9811 */ /* 0x000fe200078f60ff */
[----:B------:R-:W-:-:S03]  /*0f20*/  @!P1 IMAD.MOV.U32 R14, RZ, RZ, R4 ;  /* 0x000000ffff0e9224 */ /* 0x000fc600078e0004 */
[----:B------:R-:W-:Y:S01]  /*0f30*/  LOP3.LUT R6, R6, 0x800fffff, RZ, 0xc0, !PT ;  /* 0x800fffff06067812 */ /* 0x000fe200078ec0ff */
[----:B------:R-:W-:-:S03]  /*0f40*/  VIADD R4, R27, 0xfffffc01 ;  /* 0xfffffc011b047836 */ /* 0x000fc60000000000 */
[----:B------:R-:W-:-:S04]  /*0f50*/  LOP3.LUT R15, R6, 0x3ff00000, RZ, 0xfc, !PT ;  /* 0x3ff00000060f7812 */ /* 0x000fc800078efcff */
[----:B------:R-:W-:-:S13]  /*0f60*/  ISETP.GE.U32.AND P2, PT, R15, 0x3ff6a09f, PT ;  /* 0x3ff6a09f0f00780c */ /* 0x000fda0003f46070 */
[----:B------:R-:W-:Y:S02]  /*0f70*/  @P2 VIADD R7, R15, 0xfff00000 ;  /* 0xfff000000f072836 */ /* 0x000fe40000000000 */
[----:B------:R-:W-:Y:S02]  /*0f80*/  @P2 VIADD R4, R27, 0xfffffc02 ;  /* 0xfffffc021b042836 */ /* 0x000fe40000000000 */
[----:B------:R-:W-:Y:S02]  /*0f90*/  @P2 IMAD.MOV.U32 R15, RZ, RZ, R7 ;  /* 0x000000ffff0f2224 */ /* 0x000fe400078e0007 */
[----:B------:R-:W-:-:S04]  /*0fa0*/  IMAD.MOV.U32 R27, RZ, RZ, R3 ;  /* 0x000000ffff1b7224 */ /* 0x000fc800078e0003 */
[C---:B------:R-:W-:Y:S01]  /*0fb0*/  DADD R8, R14.reuse, 1 ;  /* 0x3ff000000e087429 */ /* 0x040fe20000000000 */
[----:B------:R-:W-:Y:S01]  /*0fc0*/  IMAD.SHL.U32 R3, R27, 0x2, RZ ;  /* 0x000000021b037824 */ /* 0x000fe200078e00ff */
[----:B------:R-:W-:-:S04]  /*0fd0*/  DADD R14, R14, -1 ;  /* 0xbff000000e0e7429 */ /* 0x000fc80000000000 */
[----:B------:R-:W0:Y:S01]  /*0fe0*/  MUFU.RCP64H R19, R9 ;  /* 0x0000000900137308 */ /* 0x000e220000001800 */
[----:B------:R-:W-:Y:S01]  /*0ff0*/  ISETP.GT.U32.AND P1, PT, R3, -0x2000001, PT ;  /* 0xfdffffff0300780c */ /* 0x000fe20003f24070 */
[----:B0-----:R-:W-:-:S08]  /*1000*/  DFMA R6, -R8, R18, 1 ;  /* 0x3ff000000806742b */ /* 0x001fd00000000112 */
[----:B------:R-:W-:-:S08]  /*1010*/  DFMA R6, R6, R6, R6 ;  /* 0x000000060606722b */ /* 0x000fd00000000006 */
[----:B------:R-:W-:-:S08]  /*1020*/  DFMA R18, R18, R6, R18 ;  /* 0x000000061212722b */ /* 0x000fd00000000012 */
[----:B------:R-:W-:-:S08]  /*1030*/  DMUL R6, R14, R18 ;  /* 0x000000120e067228 */ /* 0x000fd00000000000 */
[----:B------:R-:W-:-:S08]  /*1040*/  DFMA R6, R14, R18, R6 ;  /* 0x000000120e06722b */ /* 0x000fd00000000006 */
[CC--:B------:R-:W-:Y:S02]  /*1050*/  DMUL R16, R6.reuse, R6.reuse ;  /* 0x0000000606107228 */ /* 0x0c0fe40000000000 */
[----:B------:R-:W-:-:S06]  /*1060*/  DMUL R22, R6, R6 ;  /* 0x0000000606167228 */ /* 0x000fcc0000000000 */
[----:B------:R-:W-:Y:S01]  /*1070*/  DFMA R8, R16, UR4, R10 ;  /* 0x0000000410087c2b */ /* 0x000fe2000800000a */
[----:B------:R-:W-:Y:S01]  /*1080*/  UMOV UR4, 0x75488a3f ;  /* 0x75488a3f00047882 */ /* 0x000fe20000000000 */
[----:B------:R-:W-:Y:S01]  /*1090*/  UMOV UR5, 0x3ef3b20a ;  /* 0x3ef3b20a00057882 */ /* 0x000fe20000000000 */
[----:B------:R-:W-:-:S05]  /*10a0*/  DADD R10, R14, -R6 ;  /* 0x000000000e0a7229 */ /* 0x000fca0000000806 */
[----:B------:R-:W-:Y:S01]  /*10b0*/  DFMA R8, R16, R8, UR4 ;  /* 0x0000000410087e2b */ /* 0x000fe20008000008 */
[----:B------:R-:W-:Y:S01]  /*10c0*/  UMOV UR4, 0xe4faecd5 ;  /* 0xe4faecd500047882 */ /* 0x000fe20000000000 */
[----:B------:R-:W-:Y:S01]  /*10d0*/  UMOV UR5, 0x3f1745cd ;  /* 0x3f1745cd00057882 */ /* 0x000fe20000000000 */
[----:B------:R-:W-:-:S05]  /*10e0*/  DADD R10, R10, R10 ;  /* 0x000000000a0a7229 */ /* 0x000fca000000000a */
[----:B------:R-:W-:Y:S01]  /*10f0*/  DFMA R8, R16, R8, UR4 ;  /* 0x0000000410087e2b */ /* 0x000fe20008000008 */
[----:B------:R-:W-:Y:S01]  /*1100*/  UMOV UR4, 0x258a578b ;  /* 0x258a578b00047882 */ /* 0x000fe20000000000 */
[----:B------:R-:W-:Y:S01]  /*1110*/  UMOV UR5, 0x3f3c71c7 ;  /* 0x3f3c71c700057882 */ /* 0x000fe20000000000 */
[----:B------:R-:W-:-:S05]  /*1120*/  DFMA R10, R14, -R6, R10 ;  /* 0x800000060e0a722b */ /* 0x000fca000000000a */
[----:B------:R-:W-:Y:S01]  /*1130*/  DFMA R8, R16, R8, UR4 ;  /* 0x0000000410087e2b */ /* 0x000fe20008000008 */
[----:B------:R-:W-:Y:S01]  /*1140*/  UMOV UR4, 0x9242b910 ;  /* 0x9242b91000047882 */ /* 0x000fe20000000000 */
[----:B------:R-:W-:Y:S01]  /*1150*/  UMOV UR5, 0x3f624924 ;  /* 0x3f62492400057882 */ /* 0x000fe20000000000 */
[----:B------:R-:W-:Y:S02]  /*1160*/  DMUL R10, R18, R10 ;  /* 0x0000000a120a7228 */ /* 0x000fe40000000000 */
[----:B------:R-:W-:-:S03]  /*1170*/  DFMA R18, R6, R6, -R22 ;  /* 0x000000060612722b */ /* 0x000fc60000000816 */
[----:B------:R-:W-:Y:S01]  /*1180*/  DFMA R12, R16, R8, UR4 ;  /* 0x00000004100c7e2b */ /* 0x000fe20008000008 */
[----:B------:R-:W-:Y:S01]  /*1190*/  UMOV UR4, 0x99999dfb ;  /* 0x99999dfb00047882 */ /* 0x000fe20000000000 */
[----:B------:R-:W-:-:S06]  /*11a0*/  UMOV UR5, 0x3f899999 ;  /* 0x3f89999900057882 */ /* 0x000fcc0000000000 */
[----:B------:R-:W-:Y:S01]  /*11b0*/  DFMA R12, R16, R12, UR4 ;  /* 0x00000004100c7e2b */ /* 0x000fe2000800000c */
[----:B------:R-:W-:Y:S01]  /*11c0*/  UMOV UR4, 0x55555555 ;  /* 0x5555555500047882 */ /* 0x000fe20000000000 */
[----:B------:R-:W-:-:S06]  /*11d0*/  UMOV UR5, 0x3fb55555 ;  /* 0x3fb5555500057882 */ /* 0x000fcc0000000000 */
[----:B------:R-:W-:-:S08]  /*11e0*/  DFMA R8, R16, R12, UR4 ;  /* 0x0000000410087e2b */ /* 0x000fd0000800000c */
[----:B------:R-:W-:Y:S01]  /*11f0*/  DADD R14, -R8, UR4 ;  /* 0x00000004080e7e29 */ /* 0x000fe20008000100 */
[----:B------:R-:W-:Y:S01]  /*1200*/  UMOV UR4, 0xb9e7b0 ;  /* 0x00b9e7b000047882 */ /* 0x000fe20000000000 */
[----:B------:R-:W-:-:S06]  /*1210*/  UMOV UR5, 0x3c46a4cb ;  /* 0x3c46a4cb00057882 */ /* 0x000fcc0000000000 */
[----:B------:R-:W-:Y:S02]  /*1220*/  DFMA R14, R16, R12, R14 ;  /* 0x0000000c100e722b */ /* 0x000fe4000000000e */
[----:B------:R-:W-:Y:S01]  /*1230*/  DMUL R12, R6, R22 ;  /* 0x00000016060c7228 */ /* 0x000fe20000000000 */
[----:B------:R-:W-:Y:S02]  /*1240*/  VIADD R17, R11, 0x100000 ;  /* 0x001000000b117836 */ /* 0x000fe40000000000 */
[----:B------:R-:W-:-:S03]  /*1250*/  IMAD.MOV.U32 R16, RZ, RZ, R10 ;  /* 0x000000ffff107224 */ /* 0x000fc600078e000a */
[----:B------:R-:W-:Y:S01]  /*1260*/  DADD R14, R14, -UR4 ;  /* 0x800000040e0e7e29 */ /* 0x000fe20008000000 */
[----:B------:R-:W-:Y:S01]  /*1270*/  UMOV UR4, 0x80000000 ;  /* 0x8000000000047882 */ /* 0x000fe20000000000 */
[C---:B------:R-:W-:Y:S01]  /*1280*/  DFMA R20, R6.reuse, R22, -R12 ;  /* 0x000000160614722b */ /* 0x040fe2000000080c */
[----:B------:R-:W-:Y:S01]  /*1290*/  UMOV UR5, 0x43300000 ;  /* 0x4330000000057882 */ /* 0x000fe20000000000 */
[----:B------:R-:W-:-:S04]  /*12a0*/  DFMA R16, R6, R16, R18 ;  /* 0x000000100610722b */ /* 0x000fc80000000012 */
[----:B------:R-:W-:Y:S02]  /*12b0*/  DADD R18, R8, R14 ;  /* 0x0000000008127229 */ /* 0x000fe4000000000e */
[----:B------:R-:W-:-:S06]  /*12c0*/  DFMA R20, R10, R22, R20 ;  /* 0x000000160a14722b */ /* 0x000fcc0000000014 */
[----:B------:R-:W-:Y:S02]  /*12d0*/  DMUL R22, R18, R12 ;  /* 0x0000000c12167228 */ /* 0x000fe40000000000 */
[----:B------:R-:W-:Y:S02]  /*12e0*/  DFMA R16, R6, R16, R20 ;  /* 0x000000100610722b */ /* 0x000fe40000000014 */
[----:B------:R-:W-:-:S04]  /*12f0*/  DADD R20, R8, -R18 ;  /* 0x0000000008147229 */ /* 0x000fc80000000812 */
[----:B------:R-:W-:-:S04]  /*1300*/  DFMA R8, R18, R12, -R22 ;  /* 0x0000000c1208722b */ /* 0x000fc80000000816 */
[----:B------:R-:W-:-:S04]  /*1310*/  DADD R20, R14, R20 ;  /* 0x000000000e147229 */ /* 0x000fc80000000014 */
[----:B------:R-:W-:-:S08]  /*1320*/  DFMA R8, R18, R16, R8 ;  /* 0x000000101208722b */ /* 0x000fd00000000008 */
[----:B------:R-:W-:-:S08]  /*1330*/  DFMA R20, R20, R12, R8 ;  /* 0x0000000c1414722b */ /* 0x000fd00000000008 */
[----:B------:R-:W-:-:S08]  /*1340*/  DADD R8, R22, R20 ;  /* 0x0000000016087229 */ /* 0x000fd00000000014 */
[--C-:B------:R-:W-:Y:S02]  /*1350*/  DADD R12, R6, R8.reuse ;  /* 0x00000000060c7229 */ /* 0x100fe40000000008 */
[----:B------:R-:W-:-:S06]  /*1360*/  DADD R22, R22, -R8 ;  /* 0x0000000016167229 */ /* 0x000fcc0000000808 */
[----:B------:R-:W-:Y:S02]  /*1370*/  DADD R6, R6, -R12 ;  /* 0x0000000006067229 */ /* 0x000fe4000000080c */
[----:B------:R-:W-:-:S06]  /*1380*/  DADD R22, R20, R22 ;  /* 0x0000000014167229 */ /* 0x000fcc0000000016 */
[----:B------:R-:W-:-:S08]  /*1390*/  DADD R6, R8, R6 ;  /* 0x0000000008067229 */ /* 0x000fd00000000006 */
[----:B------:R-:W-:-:S08]  /*13a0*/  DADD R6, R22, R6 ;  /* 0x0000000016067229 */ /* 0x000fd00000000006 */
[----:B------:R-:W-:Y:S01]  /*13b0*/  DADD R10, R10, R6 ;  /* 0x000000000a0a7229 */ /* 0x000fe20000000006 */
[----:B------:R-:W-:Y:S01]  /*13c0*/  LOP3.LUT R6, R4, 0x80000000, RZ, 0x3c, !PT ;  /* 0x8000000004067812 */ /* 0x000fe200078e3cff */
[----:B------:R-:W-:-:S06]  /*13d0*/  IMAD.MOV.U32 R7, RZ, RZ, 0x43300000 ;  /* 0x43300000ff077424 */ /* 0x000fcc00078e00ff */
[----:B------:R-:W-:Y:S02]  /*13e0*/  DADD R8, R12, R10 ;  /* 0x000000000c087229 */ /* 0x000fe4000000000a */
[----:B------:R-:W-:Y:S01]  /*13f0*/  DADD R6, R6, -UR4 ;  /* 0x8000000406067e29 */ /* 0x000fe20008000000 */
[----:B------:R-:W-:Y:S01]  /*1400*/  UMOV UR4, 0xfefa39ef ;  /* 0xfefa39ef00047882 */ /* 0x000fe20000000000 */
[----:B------:R-:W-:-:S04]  /*1410*/  UMOV UR5, 0x3fe62e42 ;  /* 0x3fe62e4200057882 */ /* 0x000fc80000000000 */
[--C-:B------:R-:W-:Y:S02]  /*1420*/  DADD R12, R12, -R8.reuse ;  /* 0x000000000c0c7229 */ /* 0x100fe40000000808 */
[----:B------:R-:W-:-:S06]  /*1430*/  DFMA R4, R6, UR4, R8 ;  /* 0x0000000406047c2b */ /* 0x000fcc0008000008 */
[----:B------:R-:W-:Y:S02]  /*1440*/  DADD R12, R10, R12 ;  /* 0x000000000a0c7229 */ /* 0x000fe4000000000c */
[----:B------:R-:W-:-:S08]  /*1450*/  DFMA R14, R6, -UR4, R4 ;  /* 0x80000004060e7c2b */ /* 0x000fd00008000004 */
[----:B------:R-:W-:-:S08]  /*1460*/  DADD R14, -R8, R14 ;  /* 0x00000000080e7229 */ /* 0x000fd0000000010e */
[----:B------:R-:W-:-:S08]  /*1470*/  DADD R12, R12, -R14 ;  /* 0x000000000c0c7229 */ /* 0x000fd0000000080e */
[----:B------:R-:W-:Y:S01]  /*1480*/  DFMA R6, R6, UR6, R12 ;  /* 0x0000000606067c2b */ /* 0x000fe2000800000c */
[----:B------:R-:W-:Y:S01]  /*1490*/  LOP3.LUT R13, R27, 0xff0fffff, RZ, 0xc0, !PT ;  /* 0xff0fffff1b0d7812 */ /* 0x000fe200078ec0ff */
[----:B------:R-:W-:-:S03]  /*14a0*/  IMAD.MOV.U32 R12, RZ, RZ, R26 ;  /* 0x000000ffff0c7224 */ /* 0x000fc600078e001a */
[----:B------:R-:W-:-:S03]  /*14b0*/  SEL R13, R13, R27, P1 ;  /* 0x0000001b0d0d7207 */ /* 0x000fc60000800000 */
[----:B------:R-:W-:-:S08]  /*14c0*/  DADD R8, R4, R6 ;  /* 0x0000000004087229 */ /* 0x000fd00000000006 */
[----:B------:R-:W-:Y:S02]  /*14d0*/  DADD R10, R4, -R8 ;  /* 0x00000000040a7229 */ /* 0x000fe40000000808 */
[----:B------:R-:W-:-:S06]  /*14e0*/  DMUL R4, R8, R12 ;  /* 0x0000000c08047228 */ /* 0x000fcc0000000000 */
[----:B------:R-:W-:Y:S02]  /*14f0*/  DADD R10, R6, R10 ;  /* 0x00000000060a7229 */ /* 0x000fe4000000000a */
[----:B------:R-:W-:-:S08]  /*1500*/  DFMA R8, R8, R12, -R4 ;  /* 0x0000000c0808722b */ /* 0x000fd00000000804 */
[----:B------:R-:W-:Y:S01]  /*1510*/  DFMA R10, R10, R12, R8 ;  /* 0x0000000c0a0a722b */ /* 0x000fe20000000008 */
[----:B------:R-:W-:Y:S02]  /*1520*/  IMAD.MOV.U32 R8, RZ, RZ, 0x652b82fe ;  /* 0x652b82feff087424 */ /* 0x000fe400078e00ff */
[----:B------:R-:W-:-:S05]  /*1530*/  IMAD.MOV.U32 R9, RZ, RZ, 0x3ff71547 ;  /* 0x3ff71547ff097424 */ /* 0x000fca00078e00ff */
[----:B------:R-:W-:-:S08]  /*1540*/  DADD R6, R4, R10 ;  /* 0x0000000004067229 */ /* 0x000fd0000000000a */
[----:B------:R-:W-:Y:S02]  /*1550*/  DFMA R8, R6, R8, 6.75539944105574400000e+15 ;  /* 0x433800000608742b */ /* 0x000fe40000000008 */
[----:B------:R-:W-:Y:S01]  /*1560*/  FSETP.GEU.AND P1, PT, |R7|, 4.1917929649353027344, PT ;  /* 0x4086232b0700780b */ /* 0x000fe20003f2e200 */
[----:B------:R-:W-:-:S05]  /*1570*/  DADD R4, R4, -R6 ;  /* 0x0000000004047229 */ /* 0x000fca0000000806 */
[----:B------:R-:W-:-:S03]  /*1580*/  DADD R12, R8, -6.75539944105574400000e+15 ;  /* 0xc3380000080c7429 */ /* 0x000fc60000000000 */
[----:B------:R-:W-:-:S05]  /*1590*/  DADD R10, R10, R4 ;  /* 0x000000000a0a7229 */ /* 0x000fca0000000004 */
[----:B------:R-:W-:Y:S01]  /*15a0*/  DFMA R14, R12, -UR4, R6 ;  /* 0x800000040c0e7c2b */ /* 0x000fe20008000006 */
[----:B------:R-:W-:Y:S01]  /*15b0*/  UMOV UR4, 0x3b39803f ;  /* 0x3b39803f00047882 */ /* 0x000fe20000000000 */
[----:B------:R-:W-:-:S06]  /*15c0*/  UMOV UR5, 0x3c7abc9e ;  /* 0x3c7abc9e00057882 */ /* 0x000fcc0000000000 */
[----:B------:R-:W-:Y:S01]  /*15d0*/  DFMA R12, R12, -UR4, R14 ;  /* 0x800000040c0c7c2b */ /* 0x000fe2000800000e */
[----:B------:R-:W-:Y:S01]  /*15e0*/  UMOV UR4, 0x69ce2bdf ;  /* 0x69ce2bdf00047882 */ /* 0x000fe20000000000 */
[----:B------:R-:W-:Y:S01]  /*15f0*/  IMAD.MOV.U32 R14, RZ, RZ, -0x35dec16 ;  /* 0xfca213eaff0e7424 */ /* 0x000fe200078e00ff */
[----:B------:R-:W-:Y:S01]  /*1600*/  UMOV UR5, 0x3e5ade15 ;  /* 0x3e5ade1500057882 */ /* 0x000fe20000000000 */
[----:B------:R-:W-:-:S06]  /*1610*/  IMAD.MOV.U32 R15, RZ, RZ, 0x3e928af3 ;  /* 0x3e928af3ff0f7424 */ /* 0x000fcc00078e00ff */
[----:B------:R-:W-:Y:S01]  /*1620*/  DFMA R14, R12, UR4, R14 ;  /* 0x000000040c0e7c2b */ /* 0x000fe2000800000e */
[----:B------:R-:W-:Y:S01]  /*1630*/  UMOV UR4, 0x62401315 ;  /* 0x6240131500047882 */ /* 0x000fe20000000000 */
[----:B------:R-:W-:-:S06]  /*1640*/  UMOV UR5, 0x3ec71dee ;  /* 0x3ec71dee00057882 */ /* 0x000fcc0000000000 */
[----:B------:R-:W-:Y:S01]  /*1650*/  DFMA R14, R12, R14, UR4 ;  /* 0x000000040c0e7e2b */ /* 0x000fe2000800000e */
        /* <DEDUP_REMOVED lines=20> */
[----:B------:R-:W-:-:S08]  /*17a0*/  DFMA R14, R12, R14, UR4 ;  /* 0x000000040c0e7e2b */ /* 0x000fd0000800000e */
[----:B------:R-:W-:-:S08]  /*17b0*/  DFMA R14, R12, R14, 1 ;  /* 0x3ff000000c0e742b */ /* 0x000fd0000000000e */
[----:B------:R-:W-:-:S10]  /*17c0*/  DFMA R12, R12, R14, 1 ;  /* 0x3ff000000c0c742b */ /* 0x000fd4000000000e */
[----:B------:R-:W-:Y:S02]  /*17d0*/  IMAD R5, R8, 0x100000, R13 ;  /* 0x0010000008057824 */ /* 0x000fe400078e020d */
[----:B------:R-:W-:Y:S01]  /*17e0*/  IMAD.MOV.U32 R4, RZ, RZ, R12 ;  /* 0x000000ffff047224 */ /* 0x000fe200078e000c */
[----:B------:R-:W-:Y:S06]  /*17f0*/  @!P1 BRA `(.L_x_25) ;  /* 0x0000000000309947 */ /* 0x000fec0003800000 */
[----:B------:R-:W-:Y:S01]  /*1800*/  FSETP.GEU.AND P2, PT, |R7|, 4.2275390625, PT ;  /* 0x408748000700780b */ /* 0x000fe20003f4e200 */
[C---:B------:R-:W-:Y:S02]  /*1810*/  DADD R4, R6.reuse, +INF ;  /* 0x7ff0000006047429 */ /* 0x040fe40000000000 */
[----:B------:R-:W-:-:S08]  /*1820*/  DSETP.GEU.AND P1, PT, R6, RZ, PT ;  /* 0x000000ff0600722a */ /* 0x000fd00003f2e000 */
[----:B------:R-:W-:Y:S02]  /*1830*/  FSEL R4, R4, RZ, P1 ;  /* 0x000000ff04047208 */ /* 0x000fe40000800000 */
[----:B------:R-:W-:Y:S02]  /*1840*/  @!P2 LEA.HI R3, R8, R8, RZ, 0x1 ;  /* 0x000000080803a211 */ /* 0x000fe400078f08ff */
[----:B------:R-:W-:Y:S02]  /*1850*/  FSEL R5, R5, RZ, P1 ;  /* 0x000000ff05057208 */ /* 0x000fe40000800000 */
[----:B------:R-:W-:-:S05]  /*1860*/  @!P2 SHF.R.S32.HI R3, RZ, 0x1, R3 ;  /* 0x00000001ff03a819 */ /* 0x000fca0000011403 */
[----:B------:R-:W-:Y:S02]  /*1870*/  @!P2 IMAD.IADD R6, R8, 0x1, -R3 ;  /* 0x000000010806a824 */ /* 0x000fe400078e0a03 */
[----:B------:R-:W-:-:S03]  /*1880*/  @!P2 IMAD R13, R3, 0x100000, R13 ;  /* 0x00100000030da824 */ /* 0x000fc600078e020d */
[----:B------:R-:W-:Y:S01]  /*1890*/  @!P2 LEA R7, R6, 0x3ff00000, 0x14 ;  /* 0x3ff000000607a811 */ /* 0x000fe200078ea0ff */
[----:B------:R-:W-:-:S06]  /*18a0*/  @!P2 IMAD.MOV.U32 R6, RZ, RZ, RZ ;  /* 0x000000ffff06a224 */ /* 0x000fcc00078e00ff */
[----:B------:R-:W-:-:S11]  /*18b0*/  @!P2 DMUL R4, R12, R6 ;  /* 0x000000060c04a228 */ /* 0x000fd60000000000 */
.L_x_25:
[----:B------:R-:W-:Y:S01]  /*18c0*/  DFMA R10, R10, R4, R4 ;  /* 0x000000040a0a722b */ /* 0x000fe20000000004 */
[----:B------:R-:W-:Y:S01]  /*18d0*/  IMAD.MOV.U32 R6, RZ, RZ, R0 ;  /* 0x000000ffff067224 */ /* 0x000fe200078e0000 */
[----:B------:R-:W-:Y:S01]  /*18e0*/  DSETP.NEU.AND P1, PT, |R4|, +INF , PT ;  /* 0x7ff000000400742a */ /* 0x000fe20003f2d200 */
[----:B------:R-:W-:-:S07]  /*18f0*/  IMAD.MOV.U32 R7, RZ, RZ, 0x0 ;  /* 0x00000000ff077424 */ /* 0x000fce00078e00ff */
[----:B------:R-:W-:Y:S02]  /*1900*/  FSEL R4, R4, R10, !P1 ;  /* 0x0000000a04047208 */ /* 0x000fe40004800000 */
[----:B------:R-:W-:Y:S01]  /*1910*/  FSEL R3, R5, R11, !P1 ;  /* 0x0000000b05037208 */ /* 0x000fe20004800000 */
[----:B------:R-:W-:Y:S06]  /*1920*/  RET.REL.NODEC R6 `(_Z8kernel_kPdddi) ;  /* 0xffffffe406b47950 */ /* 0x000fec0003c3ffff */
.L_x_26:
        /* <DEDUP_REMOVED lines=13> */
.L_x_196:


//--------------------- .text._Z10kernel_angPdP17curandStateXORWOWii --------------------------
	.section	.text._Z10kernel_angPdP17curandStateXORWOWii,"ax",@progbits
	.align	128
        .global         _Z10kernel_angPdP17curandStateXORWOWii
        .type           _Z10kernel_angPdP17curandStateXORWOWii,@function
        .size           _Z10kernel_angPdP17curandStateXORWOWii,(.L_x_197 - _Z10kernel_angPdP17curandStateXORWOWii)
        .other          _Z10kernel_angPdP17curandStateXORWOWii,@"STO_CUDA_ENTRY STV_DEFAULT"
_Z10kernel_angPdP17curandStateXORWOWii:
.text._Z10kernel_angPdP17curandStateXORWOWii:
[----:B------:R-:W-:Y:S01]  /*0000*/  LDC R1, c[0x0][0x37c] ;  /* 0x0000df00ff017b82 */ /* 0x000fe20000000800 */
[----:B------:R-:W0:Y:S01]  /*0010*/  S2R R0, SR_TID.X ;  /* 0x0000000000007919 */ /* 0x000e220000002100 */
[----:B------:R-:W1:Y:S01]  /*0020*/  LDCU UR4, c[0x0][0x390] ;  /* 0x00007200ff0477ac */ /* 0x000e620008000800 */
[----:B------:R-:W0:Y:S02]  /*0030*/  S2R R3, SR_CTAID.X ;  /* 0x0000000000037919 */ /* 0x000e240000002500 */
[----:B0-----:R-:W-:-:S05]  /*0040*/  IMAD R0, R3, 0x80, R0 ;  /* 0x0000008003007824 */ /* 0x001fca00078e0200 */
[----:B-1----:R-:W-:-:S13]  /*0050*/  ISETP.GE.AND P0, PT, R0, UR4, PT ;  /* 0x0000000400007c0c */ /* 0x002fda000bf06270 */
[----:B------:R-:W-:Y:S05]  /*0060*/  @P0 EXIT ;  /* 0x000000000000094d */ /* 0x000fea0003800000 */
[----:B------:R-:W0:Y:S01]  /*0070*/  LDC.64 R30, c[0x0][0x388] ;  /* 0x0000e200ff1e7b82 */ /* 0x000e220000000a00 */
[----:B------:R-:W1:Y:S01]  /*0080*/  LDCU.64 UR4, c[0x0][0x358] ;  /* 0x00006b00ff0477ac */ /* 0x000e620008000a00 */
[----:B------:R-:W2:Y:S01]  /*0090*/  LDCU UR6, c[0x0][0x394] ;  /* 0x00007280ff0677ac */ /* 0x000ea20008000800 */
[----:B0-----:R-:W-:-:S05]  /*00a0*/  IMAD.WIDE R30, R0, 0x30, R30 ;  /* 0x00000030001e7825 */ /* 0x001fca00078e021e */
[----:B-1----:R0:W5:Y:S04]  /*00b0*/  LDG.E R28, desc[UR4][R30.64+0x20] ;  /* 0x000020041e1c7981 */ /* 0x002168000c1e1900 */
[----:B------:R0:W5:Y:S04]  /*00c0*/  LDG.E.64 R2, desc[UR4][R30.64+0x28] ;  /* 0x000028041e027981 */ /* 0x000168000c1e1b00 */
[----:B------:R0:W5:Y:S04]  /*00d0*/  LDG.E.64 R4, desc[UR4][R30.64] ;  /* 0x000000041e047981 */ /* 0x000168000c1e1b00 */
[----:B------:R0:W5:Y:S04]  /*00e0*/  LDG.E.64 R6, desc[UR4][R30.64+0x8] ;  /* 0x000008041e067981 */ /* 0x000168000c1e1b00 */
[----:B------:R0:W5:Y:S04]  /*00f0*/  LDG.E.64 R8, desc[UR4][R30.64+0x10] ;  /* 0x000010041e087981 */ /* 0x000168000c1e1b00 */
[----:B------:R0:W5:Y:S01]  /*0100*/  LDG.E.64 R10, desc[UR4][R30.64+0x18] ;  /* 0x000018041e0a7981 */ /* 0x000162000c1e1b00 */
[----:B--2---:R-:W-:Y:S01]  /*0110*/  UISETP.NE.AND UP0, UPT, UR6, 0x2, UPT ;  /* 0x000000020600788c */ /* 0x004fe2000bf05270 */
[----:B------:R-:W-:Y:S08]  /*0120*/  BSSY.RECONVERGENT B0, `(.L_x_27) ;  /* 0x0000104000007945 */ /* 0x000ff00003800200 */
[----:B0-----:R-:W-:Y:S05]  /*0130*/  BRA.U !UP0, `(.L_x_28) ;  /* 0x0000000d08c07547 */ /* 0x001fea000b800000 */
[----:B------:R-:W-:-:S09]  /*0140*/  UISETP.NE.AND UP0, UPT, UR6, 0x1, UPT ;  /* 0x000000010600788c */ /* 0x000fd2000bf05270 */
[----:B------:R-:W-:Y:S05]  /*0150*/  BRA.U UP0, `(.L_x_29) ;  /* 0x0000000900607547 */ /* 0x000fea000b800000 */
[----:B-----5:R-:W-:Y:S01]  /*0160*/  SHF.R.U32.HI R12, RZ, 0x2, R5 ;  /* 0x00000002ff0c7819 */ /* 0x020fe20000011605 */
[----:B------:R-:W-:Y:S02]  /*0170*/  IMAD.SHL.U32 R14, R9, 0x10, RZ ;  /* 0x00000010090e7824 */ /* 0x000fe400078e00ff */
[----:B------:R-:W-:Y:S01]  /*0180*/  VIADD R4, R4, 0x587c5 ;  /* 0x000587c504047836 */ /* 0x000fe20000000000 */
[----:B------:R-:W-:-:S04]  /*0190*/  LOP3.LUT R12, R12, R5, RZ, 0x3c, !PT ;  /* 0x000000050c0c7212 */ /* 0x000fc800078e3cff */
[----:B------:R-:W-:-:S04]  /*01a0*/  SHF.L.U32 R5, R12, 0x1, RZ ;  /* 0x000000010c057819 */ /* 0x000fc800000006ff */
[----:B------:R-:W-:-:S04]  /*01b0*/  LOP3.LUT R5, R9, R14, R5, 0x96, !PT ;  /* 0x0000000e09057212 */ /* 0x000fc800078e9605 */
[----:B------:R-:W-:Y:S01]  /*01c0*/  LOP3.LUT R15, R5, R12, RZ, 0x3c, !PT ;  /* 0x0000000c050f7212 */ /* 0x000fe200078e3cff */
[----:B------:R-:W-:-:S04]  /*01d0*/  HFMA2 R12, -RZ, RZ, 0.1171875, 0 ;  /* 0x2f800000ff0c7431 */ /* 0x000fc800000001ff */
[----:B------:R-:W-:-:S05]  /*01e0*/  IMAD.IADD R5, R15, 0x1, R4 ;  /* 0x000000010f057824 */ /* 0x000fca00078e0204 */
[----:B------:R-:W-:-:S05]  /*01f0*/  I2FP.F32.U32 R5, R5 ;  /* 0x0000000500057245 */ /* 0x000fca0000201000 */
[----:B------:R-:W-:-:S04]  /*0200*/  FFMA R5, R5, R12, 1.1641532182693481445e-10 ;  /* 0x2f00000005057423 */ /* 0x000fc8000000000c */
[----:B------:R-:W0:Y:S02]  /*0210*/  F2F.F64.F32 R12, R5 ;  /* 0x00000005000c7310 */ /* 0x000e240000201800 */
[----:B0-----:R-:W-:-:S08]  /*0220*/  DADD R12, R12, -0.5 ;  /* 0xbfe000000c0c7429 */ /* 0x001fd00000000000 */
[----:B------:R-:W-:-:S08]  /*0230*/  DADD R12, R12, R12 ;  /* 0x000000000c0c7229 */ /* 0x000fd0000000000c */
[----:B------:R-:W-:-:S10]  /*0240*/  DADD R16, -RZ, |R12| ;  /* 0x00000000ff107229 */ /* 0x000fd4000000050c */
[----:B------:R-:W-:-:S13]  /*0250*/  ISETP.GT.AND P0, PT, R17, 0x3fe26665, PT ;  /* 0x3fe266651100780c */ /* 0x000fda0003f04270 */
[----:B------:R-:W-:Y:S05]  /*0260*/  @P0 BRA `(.L_x_30) ;  /* 0x0000000000ec0947 */ /* 0x000fea0003800000 */
[----:B------:R-:W-:Y:S01]  /*0270*/  DMUL R16, R12, R12 ;  /* 0x0000000c0c107228 */ /* 0x000fe20000000000 */
[----:B------:R-:W-:Y:S01]  /*0280*/  IMAD.MOV.U32 R18, RZ, RZ, 0x180754af ;  /* 0x180754afff127424 */ /* 0x000fe200078e00ff */
[----:B------:R-:W-:Y:S01]  /*0290*/  UMOV UR6, 0xdc1895e9 ;  /* 0xdc1895e900067882 */ /* 0x000fe20000000000 */
[----:B------:R-:W-:Y:S01]  /*02a0*/  IMAD.MOV.U32 R19, RZ, RZ, 0x3fb3823b ;  /* 0x3fb3823bff137424 */ /* 0x000fe200078e00ff */
[----:B------:R-:W-:Y:S01]  /*02b0*/  UMOV UR7, 0x3fb0066b ;  /* 0x3fb0066b00077882 */ /* 0x000fe20000000000 */
[----:B------:R-:W-:-:S04]  /*02c0*/  ISETP.GT.AND P0, PT, R13, -0x1, PT ;  /* 0xffffffff0d00780c */ /* 0x000fc80003f04270 */
[----:B------:R-:W-:Y:S01]  /*02d0*/  DFMA R18, R16, UR6, -R18 ;  /* 0x0000000610127c2b */ /* 0x000fe20008000812 */
[----:B------:R-:W-:Y:S01]  /*02e0*/  UMOV UR6, 0xcc2f79ae ;  /* 0xcc2f79ae00067882 */ /* 0x000fe20000000000 */
[----:B------:R-:W-:-:S06]  /*02f0*/  UMOV UR7, 0x3fb11e52 ;  /* 0x3fb11e5200077882 */ /* 0x000fcc0000000000 */
[C---:B------:R-:W-:Y:S01]  /*0300*/  DFMA R18, R16.reuse, R18, UR6 ;  /* 0x0000000610127e2b */ /* 0x040fe20008000012 */
[----:B------:R-:W-:Y:S01]  /*0310*/  UMOV UR6, 0x3526861b ;  /* 0x3526861b00067882 */ /* 0x000fe20000000000 */
[----:B------:R-:W-:Y:S01]  /*0320*/  UMOV UR7, 0x3f924eaf ;  /* 0x3f924eaf00077882 */ /* 0x000fe20000000000 */
[--C-:B------:R-:W-:Y:S01]  /*0330*/  @!P0 IMAD.MOV.U32 R14, RZ, RZ, R9.reuse ;  /* 0x000000ffff0e8224 */ /* 0x100fe200078e0009 */
[-C--:B------:R-:W-:Y:S01]  /*0340*/  @!P0 MOV R5, R6.reuse ;  /* 0x0000000600058202 */ /* 0x080fe20000000f00 */
[----:B------:R-:W-:Y:S01]  /*0350*/  @P0 IMAD.MOV.U32 R14, RZ, RZ, R9 ;  /* 0x000000ffff0e0224 */ /* 0x000fe200078e0009 */
[----:B------:R-:W-:Y:S02]  /*0360*/  @P0 MOV R5, R6 ;  /* 0x0000000600050202 */ /* 0x000fe40000000f00 */
[----:B------:R-:W-:Y:S01]  /*0370*/  DFMA R18, R16, R18, -UR6 ;  /* 0x8000000610127e2b */ /* 0x000fe20008000012 */
        /* <DEDUP_REMOVED lines=29> */
[----:B------:R-:W-:-:S08]  /*0550*/  DMUL R18, R16, R18 ;  /* 0x0000001210127228 */ /* 0x000fd00000000000 */
[----:B------:R-:W-:Y:S01]  /*0560*/  DFMA R16, |R12|, R18, |R12| ;  /* 0x000000120c10722b */ /* 0x000fe2000000060c */
[----:B------:R-:W-:Y:S01]  /*0570*/  @!P0 MOV R12, 0x33145c07 ;  /* 0x33145c07000c8802 */ /* 0x000fe20000000f00 */
[----:B------:R-:W-:Y:S01]  /*0580*/  @!P0 IMAD.MOV.U32 R13, RZ, RZ, 0x3c91a626 ;  /* 0x3c91a626ff0d8424 */ /* 0x000fe200078e00ff */
[----:B------:R-:W-:Y:S01]  /*0590*/  @P0 MOV R19, 0x3c91a626 ;  /* 0x3c91a62600130802 */ /* 0x000fe20000000f00 */
[----:B------:R-:W-:-:S04]  /*05a0*/  @P0 IMAD.MOV.U32 R18, RZ, RZ, 0x33145c07 ;  /* 0x33145c07ff120424 */ /* 0x000fc800078e00ff */
[C---:B------:R-:W-:Y:S02]  /*05b0*/  @!P0 DADD R12, R16.reuse, R12 ;  /* 0x00000000100c8229 */ /* 0x040fe4000000000c */
[----:B------:R-:W-:-:S06]  /*05c0*/  @P0 DADD R18, R16, -R18 ;  /* 0x0000000010120229 */ /* 0x000fcc0000000812 */
[----:B------:R-:W-:Y:S02]  /*05d0*/  @!P0 DADD R16, R12, UR6 ;  /* 0x000000060c108e29 */ /* 0x000fe40008000000 */
[----:B------:R-:W-:Y:S01]  /*05e0*/  @P0 DADD R16, -R18, UR6 ;  /* 0x0000000612100e29 */ /* 0x000fe20008000100 */
[--C-:B------:R-:W-:Y:S02]  /*05f0*/  @!P0 IMAD.MOV.U32 R13, RZ, RZ, R8.reuse ;  /* 0x000000ffff0d8224 */ /* 0x100fe400078e0008 */
[----:B------:R-:W-:Y:S01]  /*0600*/  @P0 IMAD.MOV.U32 R13, RZ, RZ, R8 ;  /* 0x000000ffff0d0224 */ /* 0x000fe200078e0008 */
[----:B------:R-:W-:Y:S07]  /*0610*/  BRA `(.L_x_31) ;  /* 0x0000000800d07947 */ /* 0x000fee0003800000 */
.L_x_30:
[----:B------:R-:W-:Y:S01]  /*0620*/  DADD R16, -|R12|, 1 ;  /* 0x3ff000000c107429 */ /* 0x000fe20000000300 */
[----:B------:R-:W-:Y:S01]  /*0630*/  MOV R20, RZ ;  /* 0x000000ff00147202 */ /* 0x000fe20000000f00 */
[----:B------:R-:W-:Y:S01]  /*0640*/  IMAD.MOV.U32 R24, RZ, RZ, RZ ;  /* 0x000000ffff187224 */ /* 0x000fe200078e00ff */
[----:B------:R-:W-:Y:S01]  /*0650*/  UMOV UR6, 0x71155f70 ;  /* 0x71155f7000067882 */ /* 0x000fe20000000000 */
[----:B------:R-:W-:Y:S01]  /*0660*/  UMOV UR7, 0x3ec715b3 ;  /* 0x3ec715b300077882 */ /* 0x000fe20000000000 */
[----:B------:R-:W-:Y:S02]  /*0670*/  IMAD.MOV.U32 R14, RZ, RZ, R9 ;  /* 0x000000ffff0e7224 */ /* 0x000fe400078e0009 */
[----:B------:R-:W-:-:S03]  /*0680*/  IMAD.MOV.U32 R5, RZ, RZ, R6 ;  /* 0x000000ffff057224 */ /* 0x000fc600078e0006 */
[C---:B------:R-:W-:Y:S01]  /*0690*/  VIADD R19, R17.reuse, 0xfff00000 ;  /* 0xfff0000011137836 */ /* 0x040fe20000000000 */
[----:B------:R-:W-:Y:S01]  /*06a0*/  ISETP.GE.AND P0, PT, R17, 0x1, PT ;  /* 0x000000011100780c */ /* 0x000fe20003f06270 */
[----:B------:R-:W-:Y:S02]  /*06b0*/  IMAD.MOV.U32 R18, RZ, RZ, R16 ;  /* 0x000000ffff127224 */ /* 0x000fe400078e0010 */
[----:B------:R-:W0:Y:S04]  /*06c0*/  MUFU.RSQ64H R21, R19 ;  /* 0x0000001300157308 */ /* 0x000e280000001c00 */
[----:B0-----:R-:W-:Y:S01]  /*06d0*/  DMUL R22, R18, R20 ;  /* 0x0000001412167228 */ /* 0x001fe20000000000 */
[----:B------:R-:W-:-:S07]  /*06e0*/  VIADD R25, R21, 0xfff00000 ;  /* 0xfff0000015197836 */ /* 0x000fce0000000000 */
[----:B------:R-:W-:-:S08]  /*06f0*/  DFMA R26, R22, -R22, R18 ;  /* 0x80000016161a722b */ /* 0x000fd00000000012 */
[----:B------:R-:W-:Y:S02]  /*0700*/  DFMA R26, R24, R26, R22 ;  /* 0x0000001a181a722b */ /* 0x000fe40000000016 */
[----:B------:R-:W-:-:S06]  /*0710*/  DMUL R22, RZ, |R12| ;  /* 0x4000000cff167228 */ /* 0x000fcc0000000000 */
[-C--:B------:R-:W-:Y:S02]  /*0720*/  DFMA R20, R20, -R26.reuse, 1 ;  /* 0x3ff000001414742b */ /* 0x080fe4000000081a */
[----:B------:R-:W-:-:S06]  /*0730*/  DFMA R18, R26, -R26, R18 ;  /* 0x8000001a1a12722b */ /* 0x000fcc0000000012 */
[----:B------:R-:W-:Y:S01]  /*0740*/  DFMA R24, R24, R20, R24 ;  /* 0x000000141818722b */ /* 0x000fe20000000018 */
[----:B------:R-:W-:Y:S01]  /*0750*/  MOV R20, 0x66faac4b ;  /* 0x66faac4b00147802 */ /* 0x000fe20000000f00 */
[----:B------:R-:W-:-:S06]  /*0760*/  IMAD.MOV.U32 R21, RZ, RZ, 0x3ebac2fe ;  /* 0x3ebac2feff157424 */ /* 0x000fcc00078e00ff */
[----:B------:R-:W-:Y:S02]  /*0770*/  DFMA R18, R24, R18, R26 ;  /* 0x000000121812722b */ /* 0x000fe4000000001a */
[----:B------:R-:W-:Y:S01]  /*0780*/  DFMA R20, R16, UR6, -R20 ;  /* 0x0000000610147c2b */ /* 0x000fe20008000814 */
[----:B------:R-:W-:Y:S01]  /*0790*/  UMOV UR6, 0x8efcd9b8 ;  /* 0x8efcd9b800067882 */ /* 0x000fe20000000000 */
[----:B------:R-:W-:-:S06]  /*07a0*/  UMOV UR7, 0x3ed9a9b8 ;  /* 0x3ed9a9b800077882 */ /* 0x000fcc0000000000 */
[----:B------:R-:W-:Y:S01]  /*07b0*/  DFMA R20, R16, R20, UR6 ;  /* 0x0000000610147e2b */ /* 0x000fe20008000014 */
[----:B------:R-:W-:Y:S01]  /*07c0*/  UMOV UR6, 0xa8a0c4c3 ;  /* 0xa8a0c4c300067882 */ /* 0x000fe20000000000 */
[----:B------:R-:W-:Y:S01]  /*07d0*/  UMOV UR7, 0x3edd0f40 ;  /* 0x3edd0f4000077882 */ /* 0x000fe20000000000 */
[----:B------:R-:W-:-:S05]  /*07e0*/  IADD3 R19, PT, PT, R19, 0x100000, RZ ;  /* 0x0010000013137810 */ /* 0x000fca0007ffe0ff */
        /* <DEDUP_REMOVED lines=31> */
[----:B------:R-:W-:-:S10]  /*09e0*/  DFMA R20, R18, R20, R18 ;  /* 0x000000141214722b */ /* 0x000fd40000000012 */
[----:B------:R-:W-:Y:S02]  /*09f0*/  FSEL R20, R22, R20, !P0 ;  /* 0x0000001416147208 */ /* 0x000fe40004000000 */
[----:B------:R-:W-:Y:S02]  /*0a00*/  FSEL R21, R23, R21, !P0 ;  /* 0x0000001517157208 */ /* 0x000fe40004000000 */
[----:B------:R-:W-:-:S04]  /*0a10*/  ISETP.GE.AND P0, PT, R17, RZ, PT ;  /* 0x000000ff1100720c */ /* 0x000fc80003f06270 */
[----:B------:R-:W-:-:S10]  /*0a20*/  DMUL R18, R20, +INF ;  /* 0x7ff0000014127828 */ /* 0x000fd40000000000 */
[----:B------:R-:W-:Y:S02]  /*0a30*/  FSEL R18, R18, R20, !P0 ;  /* 0x0000001412127208 */ /* 0x000fe40004000000 */
[----:B------:R-:W-:Y:S02]  /*0a40*/  FSEL R19, R19, R21, !P0 ;  /* 0x0000001513137208 */ /* 0x000fe40004000000 */
[----:B------:R-:W-:Y:S02]  /*0a50*/  ISETP.GE.AND P0, PT, R13, RZ, PT ;  /* 0x000000ff0d00720c */ /* 0x000fe40003f06270 */
[----:B------:R-:W-:Y:S02]  /*0a60*/  MOV R13, R8 ;  /* 0x00000008000d7202 */ /* 0x000fe40000000f00 */
[----:B------:R-:W-:Y:S01]  /*0a70*/  DADD R16, R18, -UR6 ;  /* 0x8000000612107e29 */ /* 0x000fe20008000000 */
[----:B------:R-:W-:Y:S01]  /*0a80*/  UMOV UR6, 0x54442d18 ;  /* 0x54442d1800067882 */ /* 0x000fe20000000000 */
[----:B------:R-:W-:-:S06]  /*0a90*/  UMOV UR7, 0x400921fb ;  /* 0x400921fb00077882 */ /* 0x000fcc0000000000 */
[----:B------:R-:W-:-:S10]  /*0aa0*/  DADD R16, -R16, UR6 ;  /* 0x0000000610107e29 */ /* 0x000fd40008000100 */
[----:B------:R-:W-:Y:S02]  /*0ab0*/  FSEL R16, R16, R18, !P0 ;  /* 0x0000001210107208 */ /* 0x000fe40004000000 */
[----:B------:R-:W-:Y:S01]  /*0ac0*/  FSEL R17, R17, R19, !P0 ;  /* 0x0000001311117208 */ /* 0x000fe20004000000 */
[----:B------:R-:W-:Y:S06]  /*0ad0*/  BRA `(.L_x_31) ;  /* 0x0000000400a07947 */ /* 0x000fec0003800000 */
.L_x_29:
[----:B-----5:R-:W-:Y:S01]  /*0ae0*/  ISETP.NE.AND P0, PT, R10, 0x1, PT ;  /* 0x000000010a00780c */ /* 0x020fe20003f05270 */
[----:B------:R-:W-:Y:S01]  /*0af0*/  BSSY.RECONVERGENT B1, `(.L_x_32) ;  /* 0x000004e000017945 */ /* 0x000fe20003800200 */
[----:B------:R-:W-:Y:S01]  /*0b00*/  HFMA2 R10, -RZ, RZ, 0, 0 ;  /* 0x00000000ff0a7431 */ /* 0x000fe200000001ff */
[----:B------:R-:W-:Y:S01]  /*0b10*/  MOV R12, R28 ;  /* 0x0000001c000c7202 */ /* 0x000fe20000000f00 */
[----:B------:R-:W-:Y:S01]  /*0b20*/  IMAD.MOV.U32 R15, RZ, RZ, R9 ;  /* 0x000000ffff0f7224 */ /* 0x000fe200078e0009 */
[----:B------:R-:W-:Y:S01]  /*0b30*/  MOV R14, R8 ;  /* 0x00000008000e7202 */ /* 0x000fe20000000f00 */
[----:B------:R-:W-:-:S07]  /*0b40*/  IMAD.MOV.U32 R13, RZ, RZ, R7 ;  /* 0x000000ffff0d7224 */ /* 0x000fce00078e0007 */
[----:B------:R-:W-:Y:S05]  /*0b50*/  @!P0 BRA `(.L_x_33) ;  /* 0x00000004001c8947 */ /* 0x000fea0003800000 */
[----:B------:R-:W-:Y:S01]  /*0b60*/  SHF.R.U32.HI R10, RZ, 0x2, R5 ;  /* 0x00000002ff0a7819 */ /* 0x000fe20000011605 */
[----:B------:R-:W-:Y:S01]  /*0b70*/  IMAD.SHL.U32 R12, R9, 0x10, RZ ;  /* 0x00000010090c7824 */ /* 0x000fe200078e00ff */
[----:B------:R-:W-:Y:S01]  /*0b80*/  MOV R16, 0x3e055027 ;  /* 0x3e05502700107802 */ /* 0x000fe20000000f00 */
[----:B------:R-:W-:Y:S01]  /*0b90*/  BSSY.RECONVERGENT B2, `(.L_x_34) ;  /* 0x000003a000027945 */ /* 0x000fe20003800200 */
[----:B------:R-:W-:-:S04]  /*0ba0*/  LOP3.LUT R10, R10, R5, RZ, 0x3c, !PT ;  /* 0x000000050a0a7212 */ /* 0x000fc800078e3cff */
[----:B------:R-:W-:-:S04]  /*0bb0*/  SHF.L.U32 R5, R10, 0x1, RZ ;  /* 0x000000010a057819 */ /* 0x000fc800000006ff */
[----:B------:R-:W-:-:S04]  /*0bc0*/  LOP3.LUT R5, R9, R12, R5, 0x96, !PT ;  /* 0x0000000c09057212 */ /* 0x000fc800078e9605 */
[----:B------:R-:W-:Y:S01]  /*0bd0*/  LOP3.LUT R14, R5, R10, RZ, 0x3c, !PT ;  /* 0x0000000a050e7212 */ /* 0x000fe200078e3cff */
[----:B------:R-:W-:-:S03]  /*0be0*/  IMAD.MOV.U32 R10, RZ, RZ, 0x2f800000 ;  /* 0x2f800000ff0a7424 */ /* 0x000fc600078e00ff */
[C---:B------:R-:W-:Y:S02]  /*0bf0*/  IADD3 R5, PT, PT, R4.reuse, 0x587c5, R14 ;  /* 0x000587c504057810 */ /* 0x040fe40007ffe00e */
[----:B------:R-:W-:Y:S02]  /*0c00*/  IADD3 R4, PT, PT, R4, 0xb0f8a, RZ ;  /* 0x000b0f8a04047810 */ /* 0x000fe40007ffe0ff */
[----:B------:R-:W-:-:S05]  /*0c10*/  I2FP.F32.U32 R5, R5 ;  /* 0x0000000500057245 */ /* 0x000fca0000201000 */
[----:B------:R-:W-:-:S05]  /*0c20*/  FFMA R5, R5, R10, 1.1641532182693481445e-10 ;  /* 0x2f00000005057423 */ /* 0x000fca000000000a */
[----:B------:R-:W-:-:S13]  /*0c30*/  FSETP.GEU.AND P0, PT, R5, 1.175494350822287508e-38, PT ;  /* 0x008000000500780b */ /* 0x000fda0003f0e000 */
[----:B------:R-:W-:-:S05]  /*0c40*/  @!P0 FMUL R5, R5, 8388608 ;  /* 0x4b00000005058820 */ /* 0x000fca0000400000 */
[----:B------:R-:W-:-:S04]  /*0c50*/  IADD3 R10, PT, PT, R5, -0x3f2aaaab, RZ ;  /* 0xc0d55555050a7810 */ /* 0x000fc80007ffe0ff */
[----:B------:R-:W-:-:S04]  /*0c60*/  LOP3.LUT R12, R10, 0xff800000, RZ, 0xc0, !PT ;  /* 0xff8000000a0c7812 */ /* 0x000fc800078ec0ff */
[----:B------:R-:W-:Y:S01]  /*0c70*/  I2FP.F32.S32 R13, R12 ;  /* 0x0000000c000d7245 */ /* 0x000fe20000201400 */
[----:B------:R-:W-:Y:S02]  /*0c80*/  IMAD.IADD R10, R5, 0x1, -R12 ;  /* 0x00000001050a7824 */ /* 0x000fe400078e0a0c */
[----:B------:R-:W-:Y:S02]  /*0c90*/  IMAD.MOV.U32 R12, RZ, RZ, 0x7f800000 ;  /* 0x7f800000ff0c7424 */ /* 0x000fe400078e00ff */
[----:B------:R-:W-:-:S04]  /*0ca0*/  FADD R15, R10, -1 ;  /* 0xbf8000000a0f7421 */ /* 0x000fc80000000000 */
[----:B------:R-:W-:-:S04]  /*0cb0*/  FFMA R10, R15, -R16, 0.14084610342979431152 ;  /* 0x3e1039f60f0a7423 */ /* 0x000fc80000000810 */
[----:B------:R-:W-:-:S04]  /*0cc0*/  FFMA R10, R15, R10, -0.12148627638816833496 ;  /* 0xbdf8cdcc0f0a7423 */ /* 0x000fc8000000000a */
[----:B------:R-:W-:-:S04]  /*0cd0*/  FFMA R10, R15, R10, 0.13980610668659210205 ;  /* 0x3e0f29550f0a7423 */ /* 0x000fc8000000000a */
[----:B------:R-:W-:-:S04]  /*0ce0*/  FFMA R10, R15, R10, -0.16684235632419586182 ;  /* 0xbe2ad8b90f0a7423 */ /* 0x000fc8000000000a */
[----:B------:R-:W-:-:S04]  /*0cf0*/  FFMA R10, R15, R10, 0.20012299716472625732 ;  /* 0x3e4ced0b0f0a7423 */ /* 0x000fc8000000000a */
[----:B------:R-:W-:-:S04]  /*0d00*/  FFMA R10, R15, R10, -0.24999669194221496582 ;  /* 0xbe7fff220f0a7423 */ /* 0x000fc8000000000a */
[----:B------:R-:W-:-:S04]  /*0d10*/  FFMA R10, R15, R10, 0.33333182334899902344 ;  /* 0x3eaaaa780f0a7423 */ /* 0x000fc8000000000a */
[----:B------:R-:W-:Y:S01]  /*0d20*/  FFMA R16, R15, R10, -0.5 ;  /* 0xbf0000000f107423 */ /* 0x000fe2000000000a */
[----:B------:R-:W-:Y:S02]  /*0d30*/  FSEL R10, RZ, -23, P0 ;  /* 0xc1b80000ff0a7808 */ /* 0x000fe40000000000 */
[----:B------:R-:W-:Y:S01]  /*0d40*/  ISETP.GT.U32.AND P0, PT, R5, 0x7f7fffff, PT ;  /* 0x7f7fffff0500780c */ /* 0x000fe20003f04070 */
[----:B------:R-:W-:Y:S02]  /*0d50*/  FMUL R16, R15, R16 ;  /* 0x000000100f107220 */ /* 0x000fe40000400000 */
[----:B------:R-:W-:Y:S01]  /*0d60*/  FFMA R10, R13, 1.1920928955078125e-07, R10 ;  /* 0x340000000d0a7823 */ /* 0x000fe2000000000a */
[----:B------:R-:W-:Y:S01]  /*0d70*/  SHF.R.U32.HI R13, RZ, 0x2, R6 ;  /* 0x00000002ff0d7819 */ /* 0x000fe20000011606 */
[----:B------:R-:W-:-:S03]  /*0d80*/  FFMA R15, R15, R16, R15 ;  /* 0x000000100f0f7223 */ /* 0x000fc6000000000f */
[----:B------:R-:W-:Y:S01]  /*0d90*/  LOP3.LUT R13, R13, R6, RZ, 0x3c, !PT ;  /* 0x000000060d0d7212 */ /* 0x000fe200078e3cff */
[----:B------:R-:W-:Y:S01]  /*0da0*/  FFMA R15, R10, 0.69314718246459960938, R15 ;  /* 0x3f3172180a0f7823 */ /* 0x000fe2000000000f */
[----:B------:R-:W-:Y:S02]  /*0db0*/  IMAD.SHL.U32 R6, R14, 0x10, RZ ;  /* 0x000000100e067824 */ /* 0x000fe400078e00ff */
[----:B------:R-:W-:Y:S01]  /*0dc0*/  SHF.L.U32 R10, R13, 0x1, RZ ;  /* 0x000000010d0a7819 */ /* 0x000fe200000006ff */
[C---:B------:R-:W-:Y:S01]  /*0dd0*/  @P0 FFMA R15, R5.reuse, R12, +INF ;  /* 0x7f800000050f0423 */ /* 0x040fe2000000000c */
[----:B------:R-:W-:Y:S02]  /*0de0*/  FSETP.NEU.AND P0, PT, R5, RZ, PT ;  /* 0x000000ff0500720b */ /* 0x000fe40003f0d000 */
[----:B------:R-:W-:Y:S01]  /*0df0*/  LOP3.LUT R13, R13, R10, R6, 0x96, !PT ;  /* 0x0000000a0d0d7212 */ /* 0x000fe200078e9606 */
[----:B------:R-:W-:-:S05]  /*0e00*/  FMUL R15, R15, -2 ;  /* 0xc00000000f0f7820 */ /* 0x000fca0000400000 */
[----:B------:R-:W-:Y:S02]  /*0e10*/  FSEL R17, R15, +INF , P0 ;  /* 0x7f8000000f117808 */ /* 0x000fe40000000000 */
[----:B------:R-:W-:Y:S02]  /*0e20*/  LOP3.LUT R15, R13, R14, RZ, 0x3c, !PT ;  /* 0x0000000e0d0f7212 */ /* 0x000fe400078e3cff */
[----:B------:R0:W1:Y:S01]  /*0e30*/  MUFU.RSQ R10, R17 ;  /* 0x00000011000a7308 */ /* 0x0000620000001400 */
[----:B------:R-:W-:Y:S01]  /*0e40*/  VIADD R6, R17, 0xf3000000 ;  /* 0xf300000011067836 */ /* 0x000fe20000000000 */
[----:B------:R-:W-:-:S04]  /*0e50*/  IADD3 R5, PT, PT, R15, R4, RZ ;  /* 0x000000040f057210 */ /* 0x000fc80007ffe0ff */
[----:B------:R-:W-:Y:S01]  /*0e60*/  ISETP.GT.U32.AND P0, PT, R6, 0x727fffff, PT ;  /* 0x727fffff0600780c */ /* 0x000fe20003f04070 */
[----:B------:R-:W-:Y:S01]  /*0e70*/  IMAD.MOV.U32 R6, RZ, RZ, 0x30c90fdb ;  /* 0x30c90fdbff067424 */ /* 0x000fe200078e00ff */
[----:B------:R-:W-:-:S05]  /*0e80*/  I2FP.F32.U32 R5, R5 ;  /* 0x0000000500057245 */ /* 0x000fca0000201000 */
[----:B------:R-:W-:-:S06]  /*0e90*/  FFMA R6, R5, R6, 7.314590599882819788e-10 ;  /* 0x30490fdb05067423 */ /* 0x000fcc0000000006 */
[----:B01----:R-:W-:Y:S05]  /*0ea0*/  @!P0 BRA `(.L_x_35) ;  /* 0x0000000000108947 */ /* 0x003fea0003800000 */
[----:B------:R-:W-:-:S07]  /*0eb0*/  MOV R18, 0xed0 ;  /* 0x00000ed000127802 */ /* 0x000fce0000000f00 */
[----:B------:R-:W-:Y:S05]  /*0ec0*/  CALL.REL.NOINC `($__internal_2_$__cuda_sm20_sqrt_rn_f32_slowpath) ;  /* 0x0000000000d47944 */ /* 0x000fea0003c00000 */
[----:B------:R-:W-:Y:S01]  /*0ed0*/  MOV R28, R10 ;  /* 0x0000000a001c7202 */ /* 0x000fe20000000f00 */
[----:B------:R-:W-:Y:S06]  /*0ee0*/  BRA `(.L_x_36) ;  /* 0x0000000000107947 */ /* 0x000fec0003800000 */
.L_x_35:
[----:B------:R-:W-:Y:S01]  /*0ef0*/  FMUL.FTZ R28, R17, R10 ;  /* 0x0000000a111c7220 */ /* 0x000fe20000410000 */
[----:B------:R-:W-:-:S03]  /*0f00*/  FMUL.FTZ R10, R10, 0.5 ;  /* 0x3f0000000a0a7820 */ /* 0x000fc60000410000 */
[----:B------:R-:W-:-:S04]  /*0f10*/  FFMA R5, -R28, R28, R17 ;  /* 0x0000001c1c057223 */ /* 0x000fc80000000111 */
[----:B------:R-:W-:-:S07]  /*0f20*/  FFMA R28, R5, R10, R28 ;  /* 0x0000000a051c7223 */ /* 0x000fce000000001c */
.L_x_36:
[----:B------:R-:W-:Y:S05]  /*0f30*/  BSYNC.RECONVERGENT B2 ;  /* 0x0000000000027941 */ /* 0x000fea0003800200 */
.L_x_34:
[----:B------:R-:W-:Y:S01]  /*0f40*/  FMUL.RZ R16, R6, 0.15915493667125701904 ;  /* 0x3e22f98306107820 */ /* 0x000fe2000040c000 */
[----:B------:R-:W-:Y:S02]  /*0f50*/  HFMA2 R10, -RZ, RZ, 0, 5.9604644775390625e-08 ;  /* 0x00000001ff0a7431 */ /* 0x000fe400000001ff */
[----:B------:R-:W-:Y:S01]  /*0f60*/  IMAD.MOV.U32 R13, RZ, RZ, R9 ;  /* 0x000000ffff0d7224 */ /* 0x000fe200078e0009 */
[----:B------:R-:W-:Y:S01]  /*0f70*/  MOV R6, R8 ;  /* 0x0000000800067202 */ /* 0x000fe20000000f00 */
[----:B------:R-:W0:Y:S08]  /*0f80*/  MUFU.SIN R5, R16 ;  /* 0x0000001000057308 */ /* 0x000e300000000400 */
[----:B------:R-:W1:Y:S01]  /*0f90*/  MUFU.COS R17, R16 ;  /* 0x0000001000117308 */ /* 0x000e620000000000 */
[----:B0-----:R-:W-:Y:S01]  /*0fa0*/  FMUL R12, R5, R28 ;  /* 0x0000001c050c7220 */ /* 0x001fe20000400000 */
[----:B------:R-:W-:-:S02]  /*0fb0*/  IMAD.MOV.U32 R5, RZ, RZ, R7 ;  /* 0x000000ffff057224 */ /* 0x000fc400078e0007 */
[----:B-1----:R-:W-:-:S07]  /*0fc0*/  FMUL R28, R17, R28 ;  /* 0x0000001c111c7220 */ /* 0x002fce0000400000 */
.L_x_33:
[----:B------:R-:W-:Y:S05]  /*0fd0*/  BSYNC.RECONVERGENT B1 ;  /* 0x0000000000017941 */ /* 0x000fea0003800200 */
.L_x_32:
[----:B------:R-:W0:Y:S01]  /*0fe0*/  F2F.F64.F32 R16, R12 ;  /* 0x0000000c00107310 */ /* 0x000e220000201800 */
[----:B------:R-:W-:Y:S01]  /*0ff0*/  UMOV UR6, 0x4d551d69 ;  /* 0x4d551d6900067882 */ /* 0x000fe20000000000 */
[----:B------:R-:W-:Y:S01]  /*1000*/  UMOV UR7, 0x3eef7510 ;  /* 0x3eef751000077882 */ /* 0x000fe20000000000 */
[----:B------:R-:W-:Y:S01]  /*1010*/  IMAD.MOV.U32 R7, RZ, RZ, R6 ;  /* 0x000000ffff077224 */ /* 0x000fe200078e0006 */
[----:B0-----:R-:W-:Y:S01]  /*1020*/  DMUL R16, R16, UR6 ;  /* 0x0000000610107c28 */ /* 0x001fe20008000000 */
[----:B------:R-:W-:Y:S10]  /*1030*/  BRA `(.L_x_31) ;  /* 0x0000000000487947 */ /* 0x000ff40003800000 */
.L_x_28:
[----:B-----5:R-:W-:Y:S02]  /*1040*/  SHF.R.U32.HI R12, RZ, 0x2, R5 ;  /* 0x00000002ff0c7819 */ /* 0x020fe40000011605 */
[----:B------:R-:W-:Y:S02]  /*1050*/  IADD3 R4, PT, PT, R4, 0x587c5, RZ ;  /* 0x000587c504047810 */ /* 0x000fe40007ffe0ff */
[----:B------:R-:W-:Y:S02]  /*1060*/  LOP3.LUT R15, R12, R5, RZ, 0x3c, !PT ;  /* 0x000000050c0f7212 */ /* 0x000fe400078e3cff */
[----:B------:R-:W-:-:S03]  /*1070*/  SHF.L.U32 R12, R9, 0x4, RZ ;  /* 0x00000004090c7819 */ /* 0x000fc600000006ff */
[----:B------:R-:W-:-:S05]  /*1080*/  IMAD.SHL.U32 R5, R15, 0x2, RZ ;  /* 0x000000020f057824 */ /* 0x000fca00078e00ff */
[----:B------:R-:W-:Y:S02]  /*1090*/  LOP3.LUT R14, R9, R12, R5, 0x96, !PT ;  /* 0x0000000c090e7212 */ /* 0x000fe400078e9605 */
[----:B------:R-:W0:Y:S02]  /*10a0*/  LDC.64 R12, c[0x3][0x48] ;  /* 0x00c01200ff0c7b82 */ /* 0x000e240000000a00 */
[----:B------:R-:W-:Y:S02]  /*10b0*/  LOP3.LUT R15, R14, R15, RZ, 0x3c, !PT ;  /* 0x0000000f0e0f7212 */ /* 0x000fe400078e3cff */
[----:B------:R-:W-:-:S03]  /*10c0*/  MOV R14, 0x2f800000 ;  /* 0x2f800000000e7802 */ /* 0x000fc60000000f00 */
[----:B------:R-:W-:-:S05]  /*10d0*/  IMAD.IADD R5, R15, 0x1, R4 ;  /* 0x000000010f057824 */ /* 0x000fca00078e0204 */
[----:B------:R-:W-:-:S05]  /*10e0*/  I2FP.F32.U32 R5, R5 ;  /* 0x0000000500057245 */ /* 0x000fca0000201000 */
[----:B------:R-:W-:Y:S01]  /*10f0*/  FFMA R18, R5, R14, 1.1641532182693481445e-10 ;  /* 0x2f00000005127423 */ /* 0x000fe2000000000e */
[----:B------:R-:W-:Y:S01]  /*1100*/  MOV R14, R9 ;  /* 0x00000009000e7202 */ /* 0x000fe20000000f00 */
[----:B------:R-:W-:Y:S02]  /*1110*/  IMAD.MOV.U32 R5, RZ, RZ, R6 ;  /* 0x000000ffff057224 */ /* 0x000fe400078e0006 */
[----:B------:R-:W1:Y:S01]  /*1120*/  F2F.F64.F32 R16, R18 ;  /* 0x0000001200107310 */ /* 0x000e620000201800 */
[----:B0-----:R-:W-:-:S08]  /*1130*/  DADD R12, R12, R12 ;  /* 0x000000000c0c7229 */ /* 0x001fd0000000000c */
[----:B-1----:R-:W-:Y:S01]  /*1140*/  DMUL R16, R16, R12 ;  /* 0x0000000c10107228 */ /* 0x002fe20000000000 */
[----:B------:R-:W-:-:S10]  /*1150*/  IMAD.MOV.U32 R13, RZ, RZ, R8 ;  /* 0x000000ffff0d7224 */ /* 0x000fd400078e0008 */
.L_x_31:
[----:B------:R-:W-:Y:S05]  /*1160*/  BSYNC.RECONVERGENT B0 ;  /* 0x0000000000007941 */ /* 0x000fea0003800200 */
.L_x_27:
[----:B------:R-:W0:Y:S01]  /*1170*/  LDC.64 R8, c[0x0][0x380] ;  /* 0x0000e000ff087b82 */ /* 0x000e220000000a00 */
[----:B------:R-:W-:Y:S01]  /*1180*/  MOV R12, R7 ;  /* 0x00000007000c7202 */ /* 0x000fe20000000f00 */
[----:B------:R-:W-:Y:S04]  /*1190*/  STG.E.64 desc[UR4][R30.64], R4 ;  /* 0x000000041e007986 */ /* 0x000fe8000c101b04 */
[----:B------:R-:W-:Y:S04]  /*11a0*/  STG.E.64 desc[UR4][R30.64+0x10], R14 ;  /* 0x0000100e1e007986 */ /* 0x000fe8000c101b04 */
[----:B------:R-:W-:Y:S04]  /*11b0*/  STG.E.64 desc[UR4][R30.64+0x18], R10 ;  /* 0x0000180a1e007986 */ /* 0x000fe8000c101b04 */
[----:B------:R-:W-:Y:S04]  /*11c0*/  STG.E.64 desc[UR4][R30.64+0x28], R2 ;  /* 0x000028021e007986 */ /* 0x000fe8000c101b04 */
[----:B------:R-:W-:Y:S04]  /*11d0*/  STG.E desc[UR4][R30.64+0x20], R28 ;  /* 0x0000201c1e007986 */ /* 0x000fe8000c101904 */
[----:B------:R-:W-:Y:S01]  /*11e0*/  STG.E.64 desc[UR4][R30.64+0x8], R12 ;  /* 0x0000080c1e007986 */ /* 0x000fe2000c101b04 */
[----:B0-----:R-:W-:-:S05]  /*11f0*/  IMAD.WIDE R6, R0, 0x8, R8 ;  /* 0x0000000800067825 */ /* 0x001fca00078e0208 */
[----:B------:R-:W-:Y:S01]  /*1200*/  STG.E.64 desc[UR4][R6.64], R16 ;  /* 0x0000001006007986 */ /* 0x000fe2000c101b04 */
[----:B------:R-:W-:Y:S05]  /*1210*/  EXIT ;  /* 0x000000000000794d */ /* 0x000fea0003800000 */
        .weak           $__internal_2_$__cuda_sm20_sqrt_rn_f32_slowpath
        .type           $__internal_2_$__cuda_sm20_sqrt_rn_f32_slowpath,@function
        .size           $__internal_2_$__cuda_sm20_sqrt_rn_f32_slowpath,(.L_x_197 - $__internal_2_$__cuda_sm20_sqrt_rn_f32_slowpath)
$__internal_2_$__cuda_sm20_sqrt_rn_f32_slowpath:
[----:B------:R-:W-:-:S13]  /*1220*/  LOP3.LUT P0, RZ, R17, 0x7fffffff, RZ, 0xc0, !PT ;  /* 0x7fffffff11ff7812 */ /* 0x000fda000780c0ff */
[----:B------:R-:W-:Y:S01]  /*1230*/  @!P0 IMAD.MOV.U32 R10, RZ, RZ, R17 ;  /* 0x000000ffff0a8224 */ /* 0x000fe200078e0011 */
[----:B------:R-:W-:Y:S06]  /*1240*/  @!P0 BRA `(.L_x_37) ;  /* 0x0000000000448947 */ /* 0x000fec0003800000 */
[----:B------:R-:W-:Y:S02]  /*1250*/  FSETP.GEU.FTZ.AND P0, PT, R17, RZ, PT ;  /* 0x000000ff1100720b */ /* 0x000fe40003f1e000 */
[----:B------:R-:W-:-:S11]  /*1260*/  MOV R5, R17 ;  /* 0x0000001100057202 */ /* 0x000fd60000000f00 */
[----:B------:R-:W-:Y:S01]  /*1270*/  @!P0 IMAD.MOV.U32 R10, RZ, RZ, 0x7fffffff ;  /* 0x7fffffffff0a8424 */ /* 0x000fe200078e00ff */
        /* <DEDUP_REMOVED lines=8> */
[----:B------:R-:W-:-:S03]  /*1300*/  @P0 FMUL.FTZ R13, R13, 0.5 ;  /* 0x3f0000000d0d0820 */ /* 0x000fc60000410000 */
[----:B------:R-:W-:-:S04]  /*1310*/  @P0 FADD.FTZ R10, -R17, -RZ ;  /* 0x800000ff110a0221 */ /* 0x000fc80000010100 */
[----:B------:R-:W-:Y:S01]  /*1320*/  @P0 FFMA R16, R17, R10, R12 ;  /* 0x0000000a11100223 */ /* 0x000fe2000000000c */
[----:B------:R-:W-:-:S03]  /*1330*/  @!P0 MOV R10, R5 ;  /* 0x00000005000a8202 */ /* 0x000fc60000000f00 */
[----:B------:R-:W-:-:S04]  /*1340*/  @P0 FFMA R13, R16, R13, R17 ;  /* 0x0000000d100d0223 */ /* 0x000fc80000000011 */
[----:B------:R-:W-:-:S07]  /*1350*/  @P0 FMUL.FTZ R10, R13, 2.3283064365386962891e-10 ;  /* 0x2f8000000d0a0820 */ /* 0x000fce0000410000 */
.L_x_37:
[----:B------:R-:W-:Y:S02]  /*1360*/  HFMA2 R13, -RZ, RZ, 0, 0 ;  /* 0x00000000ff0d7431 */ /* 0x000fe400000001ff */
[----:B------:R-:W-:-:S04]  /*1370*/  IMAD.MOV.U32 R12, RZ, RZ, R18 ;  /* 0x000000ffff0c7224 */ /* 0x000fc800078e0012 */
[----:B------:R-:W-:Y:S05]  /*1380*/  RET.REL.NODEC R12 `(_Z10kernel_angPdP17curandStateXORWOWii) ;  /* 0xffffffec0c1c7950 */ /* 0x000fea0003c3ffff */
.L_x_38:
        /* <DEDUP_REMOVED lines=15> */
.L_x_197:


//--------------------- .text._Z13setup_kernelsP17curandStateXORWOWm --------------------------
	.section	.text._Z13setup_kernelsP17curandStateXORWOWm,"ax",@progbits
	.align	128
        .global         _Z13setup_kernelsP17curandStateXORWOWm
        .type           _Z13setup_kernelsP17curandStateXORWOWm,@function
        .size           _Z13setup_kernelsP17curandStateXORWOWm,(.L_x_206 - _Z13setup_kernelsP17curandStateXORWOWm)
        .other          _Z13setup_kernelsP17curandStateXORWOWm,@"STO_CUDA_ENTRY STV_DEFAULT"
_Z13setup_kernelsP17curandStateXORWOWm:
.text._Z13setup_kernelsP17curandStateXORWOWm:
[----:B------:R-:W-:Y:S01]  /*0000*/  LDC R1, c[0x0][0x37c] ;  /* 0x0000df00ff017b82 */ /* 0x000fe20000000800 */
[----:B------:R-:W0:Y:S07]  /*0010*/  S2R R11, SR_TID.X ;  /* 0x00000000000b7919 */ /* 0x000e2e0000002100 */
[----:B------:R-:W1:Y:S01]  /*0020*/  LDC.64 R4, c[0x0][0x388] ;  /* 0x0000e200ff047b82 */ /* 0x000e620000000a00 */
[----:B------:R-:W2:Y:S01]  /*0030*/  LDCU.64 UR4, c[0x0][0x358] ;  /* 0x00006b00ff0477ac */ /* 0x000ea20008000a00 */
[----:B------:R-:W-:Y:S01]  /*0040*/  BSSY.RECONVERGENT B0, `(.L_x_39) ;  /* 0x00000eb000007945 */ /* 0x000fe20003800200 */
[----:B------:R-:W0:Y:S05]  /*0050*/  S2R R0, SR_CTAID.X ;  /* 0x0000000000007919 */ /* 0x000e2a0000002500 */
[----:B------:R-:W3:Y:S01]  /*0060*/  LDC.64 R2, c[0x0][0x380] ;  /* 0x0000e000ff027b82 */ /* 0x000ee20000000a00 */
[----:B-1----:R-:W-:-:S02]  /*0070*/  LOP3.LUT R4, R4, 0xaad26b49, RZ, 0x3c, !PT ;  /* 0xaad26b4904047812 */ /* 0x002fc400078e3cff */
[----:B------:R-:W-:-:S03]  /*0080*/  LOP3.LUT R5, R5, 0xf7dcefdd, RZ, 0x3c, !PT ;  /* 0xf7dcefdd05057812 */ /* 0x000fc600078e3cff */
[----:B------:R-:W-:Y:S02]  /*0090*/  IMAD R4, R4, 0x4182bed5, RZ ;  /* 0x4182bed504047824 */ /* 0x000fe400078e02ff */
[----:B------:R-:W-:Y:S02]  /*00a0*/  IMAD R5, R5, -0x658354e5, RZ ;  /* 0x9a7cab1b05057824 */ /* 0x000fe400078e02ff */
[C---:B------:R-:W-:Y:S01]  /*00b0*/  VIADD R7, R4.reuse, 0x75bcd15 ;  /* 0x075bcd1504077836 */ /* 0x040fe20000000000 */
[----:B------:R-:W-:Y:S01]  /*00c0*/  LOP3.LUT R8, R4, 0x159a55e5, RZ, 0x3c, !PT ;  /* 0x159a55e504087812 */ /* 0x000fe200078e3cff */
[----:B0-----:R-:W-:Y:S01]  /*00d0*/  IMAD R11, R0, 0x80, R11 ;  /* 0x00000080000b7824 */ /* 0x001fe200078e020b */
[C---:B------:R-:W-:Y:S01]  /*00e0*/  IADD3 R6, PT, PT, R4.reuse, 0x64f0c9, R5 ;  /* 0x0064f0c904067810 */ /* 0x040fe20007ffe005 */
[----:B------:R-:W-:Y:S01]  /*00f0*/  VIADD R13, R4, 0x583f19 ;  /* 0x00583f19040d7836 */ /* 0x000fe20000000000 */
[----:B------:R-:W-:Y:S01]  /*0100*/  LOP3.LUT R12, R5, 0x5491333, RZ, 0x3c, !PT ;  /* 0x05491333050c7812 */ /* 0x000fe200078e3cff */
[C---:B---3--:R-:W-:Y:S01]  /*0110*/  IMAD.WIDE R2, R11.reuse, 0x30, R2 ;  /* 0x000000300b027825 */ /* 0x048fe200078e0202 */
[----:B------:R-:W-:-:S03]  /*0120*/  ISETP.NE.AND P0, PT, R11, RZ, PT ;  /* 0x000000ff0b00720c */ /* 0x000fc60003f05270 */
[----:B------:R-:W-:Y:S01]  /*0130*/  VIADD R9, R5, 0x1f123bb5 ;  /* 0x1f123bb505097836 */ /* 0x000fe20000000000 */
[----:B--2---:R0:W-:Y:S04]  /*0140*/  STG.E.64 desc[UR4][R2.64], R6 ;  /* 0x0000000602007986 */ /* 0x0041e8000c101b04 */
[----:B------:R0:W-:Y:S04]  /*0150*/  STG.E.64 desc[UR4][R2.64+0x8], R8 ;  /* 0x0000080802007986 */ /* 0x0001e8000c101b04 */
[----:B------:R0:W-:Y:S01]  /*0160*/  STG.E.64 desc[UR4][R2.64+0x10], R12 ;  /* 0x0000100c02007986 */ /* 0x0001e2000c101b04 */
[----:B------:R-:W-:Y:S05]  /*0170*/  @!P0 BRA `(.L_x_40) ;  /* 0x0000000c005c8947 */ /* 0x000fea0003800000 */
[----:B------:R-:W-:Y:S01]  /*0180*/  SHF.R.S32.HI R10, RZ, 0x1f, R11 ;  /* 0x0000001fff0a7819 */ /* 0x000fe2000001140b */
[----:B0-----:R-:W-:-:S07]  /*0190*/  IMAD.MOV.U32 R12, RZ, RZ, RZ ;  /* 0x000000ffff0c7224 */ /* 0x001fce00078e00ff */
.L_x_46:
[----:B0-----:R-:W-:Y:S01]  /*01a0*/  LOP3.LUT R2, R11, 0x3, RZ, 0xc0, !PT ;  /* 0x000000030b027812 */ /* 0x001fe200078ec0ff */
[----:B------:R-:W-:Y:S03]  /*01b0*/  BSSY.RECONVERGENT B1, `(.L_x_41) ;  /* 0x00000cd000017945 */ /* 0x000fe60003800200 */
[----:B------:R-:W-:-:S04]  /*01c0*/  ISETP.NE.U32.AND P0, PT, R2, RZ, PT ;  /* 0x000000ff0200720c */ /* 0x000fc80003f05070 */
[----:B------:R-:W-:-:S13]  /*01d0*/  ISETP.NE.AND.EX P0, PT, RZ, RZ, PT, P0 ;  /* 0x000000ffff00720c */ /* 0x000fda0003f05300 */
[----:B------:R-:W-:Y:S05]  /*01e0*/  @!P0 BRA `(.L_x_42) ;  /* 0x0000000c00248947 */ /* 0x000fea0003800000 */
[----:B------:R-:W0:Y:S01]  /*01f0*/  LDC.64 R4, c[0x4][RZ] ;  /* 0x01000000ff047b82 */ /* 0x000e220000000a00 */
[----:B------:R-:W-:Y:S02]  /*0200*/  IMAD.MOV.U32 R13, RZ, RZ, RZ ;  /* 0x000000ffff0d7224 */ /* 0x000fe400078e00ff */
[----:B0-----:R-:W-:-:S07]  /*0210*/  IMAD.WIDE.U32 R4, R12, 0xc80, R4 ;  /* 0x00000c800c047825 */ /* 0x001fce00078e0004 */
.L_x_45:
[----:B0-----:R-:W-:Y:S01]  /*0220*/  IMAD.MOV.U32 R14, RZ, RZ, RZ ;  /* 0x000000ffff0e7224 */ /* 0x001fe200078e00ff */
[----:B------:R-:W-:Y:S01]  /*0230*/  CS2R R6, SRZ ;  /* 0x0000000000067805 */ /* 0x000fe2000001ff00 */
[----:B------:R-:W-:Y:S01]  /*0240*/  IMAD.MOV.U32 R16, RZ, RZ, RZ ;  /* 0x000000ffff107224 */ /* 0x000fe200078e00ff */
[----:B------:R-:W-:-:S07]  /*0250*/  CS2R R2, SRZ ;  /* 0x0000000000027805 */ /* 0x000fce000001ff00 */
.L_x_44:
[----:B------:R-:W0:Y:S01]  /*0260*/  S2R R15, SR_TID.X ;  /* 0x00000000000f7919 */ /* 0x000e220000002100 */
[----:B------:R-:W1:Y:S01]  /*0270*/  LDC.64 R8, c[0x0][0x380] ;  /* 0x0000e000ff087b82 */ /* 0x000e620000000a00 */
[----:B0-----:R-:W-:-:S04]  /*0280*/  IMAD R17, R0, 0x80, R15 ;  /* 0x0000008000117824 */ /* 0x001fc800078e020f */
[----:B-1----:R-:W-:-:S04]  /*0290*/  IMAD.WIDE R8, R17, 0x30, R8 ;  /* 0x0000003011087825 */ /* 0x002fc800078e0208 */
[----:B------:R-:W-:-:S05]  /*02a0*/  IMAD.WIDE.U32 R8, R16, 0x4, R8 ;  /* 0x0000000410087825 */ /* 0x000fca00078e0008 */
[----:B------:R0:W5:Y:S01]  /*02b0*/  LDG.E R17, desc[UR4][R8.64+0x4] ;  /* 0x0000040408117981 */ /* 0x000162000c1e1900 */
[----:B------:R-:W-:-:S07]  /*02c0*/  IMAD.MOV.U32 R18, RZ, RZ, RZ ;  /* 0x000000ffff127224 */ /* 0x000fce00078e00ff */
.L_x_43:
[----:B-----5:R-:W-:Y:S01]  /*02d0*/  SHF.R.U32.HI R22, RZ, R18, R17 ;  /* 0x00000012ff167219 */ /* 0x020fe20000011611 */
[----:B0-----:R-:W-:-:S03]  /*02e0*/  IMAD.SHL.U32 R9, R16, 0x20, RZ ;  /* 0x0000002010097824 */ /* 0x001fc600078e00ff */
[----:B------:R-:W-:Y:S01]  /*02f0*/  LOP3.LUT R19, R22, 0x1, RZ, 0xc0, !PT ;  /* 0x0000000116137812 */ /* 0x000fe200078ec0ff */
[----:B------:R-:W-:-:S03]  /*0300*/  IMAD.IADD R8, R9, 0x1, R18 ;  /* 0x0000000109087824 */ /* 0x000fc600078e0212 */
[----:B------:R-:W-:Y:S01]  /*0310*/  ISETP.NE.U32.AND P0, PT, R19, 0x1, PT ;  /* 0x000000011300780c */ /* 0x000fe20003f05070 */
[----:B------:R-:W-:-:S03]  /*0320*/  IMAD R9, R8, 0x5, RZ ;  /* 0x0000000508097824 */ /* 0x000fc600078e02ff */
[----:B------:R-:W-:Y:S01]  /*0330*/  R2P PR, R22, 0x7e ;  /* 0x0000007e16007804 */ /* 0x000fe20000000000 */
[----:B------:R-:W-:-:S08]  /*0340*/  IMAD.WIDE.U32 R8, R9, 0x4, R4 ;  /* 0x0000000409087825 */ /* 0x000fd000078e0004 */
[----:B------:R-:W2:Y:S04]  /*0350*/  @!P0 LDG.E R19, desc[UR4][R8.64] ;  /* 0x0000000408138981 */ /* 0x000ea8000c1e1900 */
[----:B------:R-:W3:Y:S04]  /*0360*/  @!P0 LDG.E R20, desc[UR4][R8.64+0x10] ;  /* 0x0000100408148981 */ /* 0x000ee8000c1e1900 */
[----:B------:R-:W4:Y:S04]  /*0370*/  @P1 LDG.E R21, desc[UR4][R8.64+0x14] ;  /* 0x0000140408151981 */ /* 0x000f28000c1e1900 */
[----:B------:R-:W4:Y:S04]  /*0380*/  @P2 LDG.E R23, desc[UR4][R8.64+0x28] ;  /* 0x0000280408172981 */ /* 0x000f28000c1e1900 */
[----:B------:R-:W4:Y:S04]  /*0390*/  @P1 LDG.E R24, desc[UR4][R8.64+0x24] ;  /* 0x0000240408181981 */ /* 0x000f28000c1e1900 */
[----:B------:R-:W4:Y:S04]  /*03a0*/  @P2 LDG.E R26, desc[UR4][R8.64+0x38] ;  /* 0x00003804081a2981 */ /* 0x000f28000c1e1900 */
[----:B------:R-:W4:Y:S04]  /*03b0*/  @P3 LDG.E R25, desc[UR4][R8.64+0x3c] ;  /* 0x00003c0408193981 */ /* 0x000f28000c1e1900 */
[----:B------:R-:W4:Y:S01]  /*03c0*/  @P4 LDG.E R27, desc[UR4][R8.64+0x50] ;  /* 0x00005004081b4981 */ /* 0x000f22000c1e1900 */
[----:B--2---:R-:W-:-:S03]  /*03d0*/  @!P0 LOP3.LUT R14, R14, R19, RZ, 0x3c, !PT ;  /* 0x000000130e0e8212 */ /* 0x004fc600078e3cff */
[----:B------:R-:W2:Y:S01]  /*03e0*/  @!P0 LDG.E R19, desc[UR4][R8.64+0x4] ;  /* 0x0000040408138981 */ /* 0x000ea2000c1e1900 */
[----:B---3--:R-:W-:-:S03]  /*03f0*/  @!P0 LOP3.LUT R7, R7, R20, RZ, 0x3c, !PT ;  /* 0x0000001407078212 */ /* 0x008fc600078e3cff */
[----:B------:R-:W3:Y:S01]  /*0400*/  @!P0 LDG.E R20, desc[UR4][R8.64+0x8] ;  /* 0x0000080408148981 */ /* 0x000ee2000c1e1900 */
[----:B----4-:R-:W-:-:S03]  /*0410*/  @P1 LOP3.LUT R14, R14, R21, RZ, 0x3c, !PT ;  /* 0x000000150e0e1212 */ /* 0x010fc600078e3cff */
[----:B------:R-:W4:Y:S01]  /*0420*/  @!P0 LDG.E R21, desc[UR4][R8.64+0xc] ;  /* 0x00000c0408158981 */ /* 0x000f22000c1e1900 */
[----:B------:R-:W-:-:S03]  /*0430*/  @P2 LOP3.LUT R14, R14, R23, RZ, 0x3c, !PT ;  /* 0x000000170e0e2212 */ /* 0x000fc600078e3cff */
[----:B------:R-:W4:Y:S01]  /*0440*/  @P1 LDG.E R23, desc[UR4][R8.64+0x18] ;  /* 0x0000180408171981 */ /* 0x000f22000c1e1900 */
[----:B------:R-:W-:-:S03]  /*0450*/  @P1 LOP3.LUT R7, R7, R24, RZ, 0x3c, !PT ;  /* 0x0000001807071212 */ /* 0x000fc600078e3cff */
[----:B------:R-:W4:Y:S01]  /*0460*/  @P2 LDG.E R24, desc[UR4][R8.64+0x30] ;  /* 0x0000300408182981 */ /* 0x000f22000c1e1900 */
[----:B--2---:R-:W-:-:S03]  /*0470*/  @!P0 LOP3.LUT R2, R2, R19, RZ, 0x3c, !PT ;  /* 0x0000001302028212 */ /* 0x004fc600078e3cff */
[----:B------:R-:W2:Y:S01]  /*0480*/  @P1 LDG.E R19, desc[UR4][R8.64+0x20] ;  /* 0x0000200408131981 */ /* 0x000ea2000c1e1900 */
[----:B---3--:R-:W-:-:S03]  /*0490*/  @!P0 LOP3.LUT R3, R3, R20, RZ, 0x3c, !PT ;  /* 0x0000001403038212 */ /* 0x008fc600078e3cff */
[----:B------:R-:W3:Y:S01]  /*04a0*/  @P1 LDG.E R20, desc[UR4][R8.64+0x1c] ;  /* 0x00001c0408141981 */ /* 0x000ee2000c1e1900 */
[----:B----4-:R-:W-:-:S03]  /*04b0*/  @!P0 LOP3.LUT R6, R6, R21, RZ, 0x3c, !PT ;  /* 0x0000001506068212 */ /* 0x010fc600078e3cff */
[----:B------:R-:W4:Y:S01]  /*04c0*/  @P2 LDG.E R21, desc[UR4][R8.64+0x2c] ;  /* 0x00002c0408152981 */ /* 0x000f22000c1e1900 */
[----:B------:R-:W-:-:S03]  /*04d0*/  @P1 LOP3.LUT R2, R2, R23, RZ, 0x3c, !PT ;  /* 0x0000001702021212 */ /* 0x000fc600078e3cff */
[----:B------:R-:W4:Y:S01]  /*04e0*/  @P2 LDG.E R23, desc[UR4][R8.64+0x34] ;  /* 0x0000340408172981 */ /* 0x000f22000c1e1900 */
[----:B------:R-:W-:-:S03]  /*04f0*/  @P2 LOP3.LUT R7, R7, R26, RZ, 0x3c, !PT ;  /* 0x0000001a07072212 */ /* 0x000fc600078e3cff */
[----:B------:R-:W4:Y:S01]  /*0500*/  @P3 LDG.E R26, desc[UR4][R8.64+0x4c] ;  /* 0x00004c04081a3981 */ /* 0x000f22000c1e1900 */
[----:B------:R-:W-:-:S03]  /*0510*/  @P3 LOP3.LUT R14, R14, R25, RZ, 0x3c, !PT ;  /* 0x000000190e0e3212 */ /* 0x000fc600078e3cff */
[----:B------:R-:W4:Y:S01]  /*0520*/  @P5 LDG.E R25, desc[UR4][R8.64+0x64] ;  /* 0x0000640408195981 */ /* 0x000f22000c1e1900 */
[----:B--2---:R-:W-:-:S03]  /*0530*/  @P1 LOP3.LUT R6, R6, R19, RZ, 0x3c, !PT ;  /* 0x0000001306061212 */ /* 0x004fc600078e3cff */
[----:B------:R-:W2:Y:S01]  /*0540*/  @P3 LDG.E R19, desc[UR4][R8.64+0x40] ;  /* 0x0000400408133981 */ /* 0x000ea2000c1e1900 */
[----:B---3--:R-:W-:-:S03]  /*0550*/  @P1 LOP3.LUT R3, R3, R20, RZ, 0x3c, !PT ;  /* 0x0000001403031212 */ /* 0x008fc600078e3cff */
[----:B------:R-:W3:Y:S01]  /*0560*/  @P3 LDG.E R20, desc[UR4][R8.64+0x44] ;  /* 0x0000440408143981 */ /* 0x000ee2000c1e1900 */
[----:B------:R-:W-:-:S03]  /*0570*/  @P2 LOP3.LUT R3, R3, R24, RZ, 0x3c, !PT ;  /* 0x0000001803032212 */ /* 0x000fc600078e3cff */
[----:B------:R-:W3:Y:S01]  /*0580*/  @P4 LDG.E R24, desc[UR4][R8.64+0x58] ;  /* 0x0000580408184981 */ /* 0x000ee2000c1e1900 */
[----:B----4-:R-:W-:Y:S02]  /*0590*/  @P2 LOP3.LUT R2, R2, R21, RZ, 0x3c, !PT ;  /* 0x0000001502022212 */ /* 0x010fe400078e3cff */
[----:B------:R-:W-:Y:S01]  /*05a0*/  @P2 LOP3.LUT R6, R6, R23, RZ, 0x3c, !PT ;  /* 0x0000001706062212 */ /* 0x000fe200078e3cff */
[----:B------:R-:W4:Y:S04]  /*05b0*/  @P3 LDG.E R21, desc[UR4][R8.64+0x48] ;  /* 0x0000480408153981 */ /* 0x000f28000c1e1900 */
[----:B------:R-:W4:Y:S01]  /*05c0*/  @P4 LDG.E R23, desc[UR4][R8.64+0x54] ;  /* 0x0000540408174981 */ /* 0x000f22000c1e1900 */
[----:B------:R-:W-:Y:S02]  /*05d0*/  @P4 LOP3.LUT R14, R14, R27, RZ, 0x3c, !PT ;  /* 0x0000001b0e0e4212 */ /* 0x000fe400078e3cff */
[----:B------:R-:W-:-:S02]  /*05e0*/  @P3 LOP3.LUT R7, R7, R26, RZ, 0x3c, !PT ;  /* 0x0000001a07073212 */ /* 0x000fc400078e3cff */
        /* <DEDUP_REMOVED lines=9> */
[----:B----4-:R-:W-:-:S03]  /*0680*/  @P3 LOP3.LUT R6, R6, R21, RZ, 0x3c, !PT ;  /* 0x0000001506063212 */ /* 0x010fc600078e3cff */
[----:B------:R-:W4:Y:S01]  /*0690*/  @P5 LDG.E R21, desc[UR4][R8.64+0x68] ;  /* 0x0000680408155981 */ /* 0x000f22000c1e1900 */
[----:B------:R-:W-:-:S03]  /*06a0*/  @P4 LOP3.LUT R2, R2, R23, RZ, 0x3c, !PT ;  /* 0x0000001702024212 */ /* 0x000fc600078e3cff */
[----:B------:R-:W4:Y:S01]  /*06b0*/  @P5 LDG.E R23, desc[UR4][R8.64+0x70] ;  /* 0x0000700408175981 */ /* 0x000f22000c1e1900 */
[----:B------:R-:W-:Y:S02]  /*06c0*/  LOP3.LUT P0, RZ, R22, 0x80, RZ, 0xc0, !PT ;  /* 0x0000008016ff7812 */ /* 0x000fe4000780c0ff */
[----:B------:R-:W-:Y:S02]  /*06d0*/  @P4 LOP3.LUT R7, R7, R26, RZ, 0x3c, !PT ;  /* 0x0000001a07074212 */ /* 0x000fe400078e3cff */
[----:B------:R-:W-:Y:S02]  /*06e0*/  @P6 LOP3.LUT R14, R14, R25, RZ, 0x3c, !PT ;  /* 0x000000190e0e6212 */ /* 0x000fe400078e3cff */
[----:B------:R-:W4:Y:S07]  /*06f0*/  @P6 LDG.E R25, desc[UR4][R8.64+0x7c] ;  /* 0x00007c0408196981 */ /* 0x000f2e000c1e1900 */
[----:B------:R-:W4:Y:S04]  /*0700*/  @P0 LDG.E R27, desc[UR4][R8.64+0x8c] ;  /* 0x00008c04081b0981 */ /* 0x000f28000c1e1900 */
[----:B------:R-:W4:Y:S04]  /*0710*/  @P0 LDG.E R26, desc[UR4][R8.64+0x94] ;  /* 0x00009404081a0981 */ /* 0x000f28000c1e1900 */
        /* <DEDUP_REMOVED lines=11> */
[----:B------:R-:W-:Y:S02]  /*07d0*/  @P6 LOP3.LUT R2, R2, R25, RZ, 0x3c, !PT ;  /* 0x0000001902026212 */ /* 0x000fe400078e3cff */
[----:B------:R-:W-:Y:S02]  /*07e0*/  @P0 LOP3.LUT R14, R14, R27, RZ, 0x3c, !PT ;  /* 0x0000001b0e0e0212 */ /* 0x000fe400078e3cff */
[----:B--2---:R-:W-:Y:S02]  /*07f0*/  @P6 LOP3.LUT R6, R6, R19, RZ, 0x3c, !PT ;  /* 0x0000001306066212 */ /* 0x004fe400078e3cff */
[----:B---3--:R-:W-:Y:S02]  /*0800*/  @P6 LOP3.LUT R3, R3, R20, RZ, 0x3c, !PT ;  /* 0x0000001403036212 */ /* 0x008fe400078e3cff */
[----:B------:R-:W-:Y:S02]  /*0810*/  @P6 LOP3.LUT R7, R7, R24, RZ, 0x3c, !PT ;  /* 0x0000001807076212 */ /* 0x000fe400078e3cff */
[----:B------:R-:W-:-:S02]  /*0820*/  @P0 LOP3.LUT R3, R3, R26, RZ, 0x3c, !PT ;  /* 0x0000001a03030212 */ /* 0x000fc400078e3cff */
[----:B----4-:R-:W-:Y:S02]  /*0830*/  @P0 LOP3.LUT R2, R2, R21, RZ, 0x3c, !PT ;  /* 0x0000001502020212 */ /* 0x010fe400078e3cff */
[----:B------:R-:W-:Y:S02]  /*0840*/  @P0 LOP3.LUT R7, R7, R28, RZ, 0x3c, !PT ;  /* 0x0000001c07070212 */ /* 0x000fe400078e3cff */
[----:B------:R-:W-:Y:S02]  /*0850*/  @P0 LOP3.LUT R6, R6, R23, RZ, 0x3c, !PT ;  /* 0x0000001706060212 */ /* 0x000fe400078e3cff */
[----:B------:R-:W-:-:S13]  /*0860*/  R2P PR, R22.B1, 0x7f ;  /* 0x0000007f16007804 */ /* 0x000fda0000001000 */
[----:B------:R-:W2:Y:S04]  /*0870*/  @P0 LDG.E R19, desc[UR4][R8.64+0xa0] ;  /* 0x0000a00408130981 */ /* 0x000ea8000c1e1900 */
[----:B------:R-:W3:Y:S04]  /*0880*/  @P1 LDG.E R23, desc[UR4][R8.64+0xb4] ;  /* 0x0000b40408171981 */ /* 0x000ee8000c1e1900 */
[----:B------:R-:W4:Y:S04]  /*0890*/  @P0 LDG.E R21, desc[UR4][R8.64+0xa4] ;  /* 0x0000a40408150981 */ /* 0x000f28000c1e1900 */
[----:B------:R-:W4:Y:S04]  /*08a0*/  @P2 LDG.E R25, desc[UR4][R8.64+0xc8] ;  /* 0x0000c80408192981 */ /* 0x000f28000c1e1900 */
[----:B------:R-:W4:Y:S04]  /*08b0*/  @P3 LDG.E R27, desc[UR4][R8.64+0xdc] ;  /* 0x0000dc04081b3981 */ /* 0x000f28000c1e1900 */
[----:B------:R-:W4:Y:S04]  /*08c0*/  @P0 LDG.E R20, desc[UR4][R8.64+0xa8] ;  /* 0x0000a80408140981 */ /* 0x000f28000c1e1900 */
[----:B------:R-:W4:Y:S04]  /*08d0*/  @P0 LDG.E R24, desc[UR4][R8.64+0xb0] ;  /* 0x0000b00408180981 */ /* 0x000f28000c1e1900 */
[----:B------:R-:W4:Y:S04]  /*08e0*/  @P4 LDG.E R29, desc[UR4][R8.64+0xf0] ;  /* 0x0000f004081d4981 */ /* 0x000f28000c1e1900 */
[----:B------:R-:W4:Y:S01]  /*08f0*/  @P1 LDG.E R26, desc[UR4][R8.64+0xc4] ;  /* 0x0000c404081a1981 */ /* 0x000f22000c1e1900 */
[----:B--2---:R-:W-:-:S03]  /*0900*/  @P0 LOP3.LUT R14, R14, R19, RZ, 0x3c, !PT ;  /* 0x000000130e0e0212 */ /* 0x004fc600078e3cff */
[----:B------:R-:W2:Y:S01]  /*0910*/  @P0 LDG.E R19, desc[UR4][R8.64+0xac] ;  /* 0x0000ac0408130981 */ /* 0x000ea2000c1e1900 */
[----:B---3--:R-:W-:-:S03]  /*0920*/  @P1 LOP3.LUT R14, R14, R23, RZ, 0x3c, !PT ;  /* 0x000000170e0e1212 */ /* 0x008fc600078e3cff */
[----:B------:R-:W3:Y:S01]  /*0930*/  @P1 LDG.E R23, desc[UR4][R8.64+0xc0] ;  /* 0x0000c00408171981 */ /* 0x000ee2000c1e1900 */
[----:B----4-:R-:W-:-:S03]  /*0940*/  @P0 LOP3.LUT R2, R2, R21, RZ, 0x3c, !PT ;  /* 0x0000001502020212 */ /* 0x010fc600078e3cff */
[----:B------:R-:W4:Y:S01]  /*0950*/  @P1 LDG.E R21, desc[UR4][R8.64+0xb8] ;  /* 0x0000b80408151981 */ /* 0x000f22000c1e1900 */
[----:B------:R-:W-:-:S03]  /*0960*/  @P2 LOP3.LUT R14, R14, R25, RZ, 0x3c, !PT ;  /* 0x000000190e0e2212 */ /* 0x000fc600078e3cff */
[----:B------:R-:W4:Y:S01]  /*0970*/  @P5 LDG.E R25, desc[UR4][R8.64+0x104] ;  /* 0x0001040408195981 */ /* 0x000f22000c1e1900 */
[----:B------:R-:W-:-:S03]  /*0980*/  @P3 LOP3.LUT R14, R14, R27, RZ, 0x3c, !PT ;  /* 0x0000001b0e0e3212 */ /* 0x000fc600078e3cff */
[----:B------:R-:W4:Y:S01]  /*0990*/  @P6 LDG.E R27, desc[UR4][R8.64+0x118] ;  /* 0x00011804081b6981 */ /* 0x000f22000c1e1900 */
[----:B------:R-:W-:-:S03]  /*09a0*/  @P0 LOP3.LUT R3, R3, R20, RZ, 0x3c, !PT ;  /* 0x0000001403030212 */ /* 0x000fc600078e3cff */
[----:B------:R-:W4:Y:S01]  /*09b0*/  @P1 LDG.E R20, desc[UR4][R8.64+0xbc] ;  /* 0x0000bc0408141981 */ /* 0x000f22000c1e1900 */
[----:B------:R-:W-:-:S03]  /*09c0*/  @P0 LOP3.LUT R7, R7, R24, RZ, 0x3c, !PT ;  /* 0x0000001807070212 */ /* 0x000fc600078e3cff */
[----:B------:R-:W4:Y:S01]  /*09d0*/  @P2 LDG.E R24, desc[UR4][R8.64+0xd8] ;  /* 0x0000d80408182981 */ /* 0x000f22000c1e1900 */
[----:B------:R-:W-:Y:S02]  /*09e0*/  @P4 LOP3.LUT R14, R14, R29, RZ, 0x3c, !PT ;  /* 0x0000001d0e0e4212 */ /* 0x000fe400078e3cff */
[----:B------:R-:W-:Y:S02]  /*09f0*/  @P1 LOP3.LUT R7, R7, R26, RZ, 0x3c, !PT ;  /* 0x0000001a07071212 */ /* 0x000fe400078e3cff */
[----:B------:R-:W4:Y:S01]  /*0a00*/  @P3 LDG.E R26, desc[UR4][R8.64+0xe4] ;  /* 0x0000e404081a3981 */ /* 0x000f22000c1e1900 */
[----:B--2---:R-:W-:Y:S02]  /*0a10*/  @P0 LOP3.LUT R6, R6, R19, RZ, 0x3c, !PT ;  /* 0x0000001306060212 */ /* 0x004fe400078e3cff */
[----:B------:R-:W-:Y:S01]  /*0a20*/  LOP3.LUT P0, RZ, R22, 0x8000, RZ, 0xc0, !PT ;  /* 0x0000800016ff7812 */ /* 0x000fe2000780c0ff */
[----:B------:R-:W2:Y:S01]  /*0a30*/  @P2 LDG.E R19, desc[UR4][R8.64+0xcc] ;  /* 0x0000cc0408132981 */ /* 0x000ea2000c1e1900 */
[----:B---3--:R-:W-:-:S03]  /*0a40*/  @P1 LOP3.LUT R6, R6, R23, RZ, 0x3c, !PT ;  /* 0x0000001706061212 */ /* 0x008fc600078e3cff */
[----:B------:R-:W3:Y:S01]  /*0a50*/  @P2 LDG.E R22, desc[UR4][R8.64+0xd0] ;  /* 0x0000d00408162981 */ /* 0x000ee2000c1e1900 */
[----:B----4-:R-:W-:-:S03]  /*0a60*/  @P1 LOP3.LUT R2, R2, R21, RZ, 0x3c, !PT ;  /* 0x0000001502021212 */ /* 0x010fc600078e3cff */
[----:B------:R-:W4:Y:S01]  /*0a70*/  @P2 LDG.E R21, desc[UR4][R8.64+0xd4] ;  /* 0x0000d40408152981 */ /* 0x000f22000c1e1900 */
[----:B------:R-:W-:-:S03]  /*0a80*/  @P5 LOP3.LUT R14, R14, R25, RZ, 0x3c, !PT ;  /* 0x000000190e0e5212 */ /* 0x000fc600078e3cff */
[----:B------:R-:W4:Y:S04]  /*0a90*/  @P3 LDG.E R23, desc[UR4][R8.64+0xe0] ;  /* 0x0000e00408173981 */ /* 0x000f28000c1e1900 */
[----:B------:R-:W4:Y:S01]  /*0aa0*/  @P3 LDG.E R25, desc[UR4][R8.64+0xe8] ;  /* 0x0000e80408193981 */ /* 0x000f22000c1e1900 */
[----:B------:R-:W-:-:S03]  /*0ab0*/  @P1 LOP3.LUT R3, R3, R20, RZ, 0x3c, !PT ;  /* 0x0000001403031212 */ /* 0x000fc600078e3cff */
[----:B------:R-:W4:Y:S01]  /*0ac0*/  @P3 LDG.E R20, desc[UR4][R8.64+0xec] ;  /* 0x0000ec0408143981 */ /* 0x000f22000c1e1900 */
[----:B------:R-:W-:-:S03]  /*0ad0*/  @P2 LOP3.LUT R7, R7, R24, RZ, 0x3c, !PT ;  /* 0x0000001807072212 */ /* 0x000fc600078e3cff */
        /* <DEDUP_REMOVED lines=8> */
[----:B------:R-:W-:Y:S02]  /*0b60*/  @P3 LOP3.LUT R3, R3, R26, RZ, 0x3c, !PT ;  /* 0x0000001a03033212 */ /* 0x000fe400078e3cff */
[----:B------:R-:W-:Y:S01]  /*0b70*/  @P3 LOP3.LUT R2, R2, R23, RZ, 0x3c, !PT ;  /* 0x0000001702023212 */ /* 0x000fe200078e3cff */
[----:B------:R-:W4:Y:S01]  /*0b80*/  @P5 LDG.E R26, desc[UR4][R8.64+0x10c] ;  /* 0x00010c04081a5981 */ /* 0x000f22000c1e1900 */
[----:B------:R-:W-:-:S03]  /*0b90*/  @P3 LOP3.LUT R6, R6, R25, RZ, 0x3c, !PT ;  /* 0x0000001906063212 */ /* 0x000fc600078e3cff */
[----:B------:R-:W4:Y:S04]  /*0ba0*/  @P5 LDG.E R23, desc[UR4][R8.64+0x108] ;  /* 0x0001080408175981 */ /* 0x000f28000c1e1900 */
        /* <DEDUP_REMOVED lines=19> */
[----:B------:R-:W-:-:S05]  /*0ce0*/  VIADD R18, R18, 0x10 ;  /* 0x0000001012127836 */ /* 0x000fca0000000000 */
[----:B------:R-:W-:Y:S02]  /*0cf0*/  ISETP.NE.AND P1, PT, R18, 0x20, PT ;  /* 0x000000201200780c */ /* 0x000fe40003f25270 */
[----:B------:R-:W-:-:S04]  /*0d00*/  @P5 LOP3.LUT R7, R7, R20, RZ, 0x3c, !PT ;  /* 0x0000001407075212 */ /* 0x000fc800078e3cff */
[----:B------:R-:W-:Y:S02]  /*0d10*/  @P6 LOP3.LUT R7, R7, R24, RZ, 0x3c, !PT ;  /* 0x0000001807076212 */ /* 0x000fe400078e3cff */
[----:B------:R-:W-:Y:S02]  /*0d20*/  @P0 LOP3.LUT R14, R14, R27, RZ, 0x3c, !PT ;  /* 0x0000001b0e0e0212 */ /* 0x000fe400078e3cff */
[----:B------:R-:W-:Y:S02]  /*0d30*/  @P0 LOP3.LUT R7, R7, R28, RZ, 0x3c, !PT ;  /* 0x0000001c07070212 */ /* 0x000fe400078e3cff */
[----:B--2---:R-:W-:Y:S02]  /*0d40*/  @P6 LOP3.LUT R2, R2, R19, RZ, 0x3c, !PT ;  /* 0x0000001302026212 */ /* 0x004fe400078e3cff */
[----:B---3--:R-:W-:Y:S02]  /*0d50*/  @P6 LOP3.LUT R3, R3, R22, RZ, 0x3c, !PT ;  /* 0x0000001603036212 */ /* 0x008fe400078e3cff */
[----:B----4-:R-:W-:-:S02]  /*0d60*/  @P6 LOP3.LUT R6, R6, R21, RZ, 0x3c, !PT ;  /* 0x0000001506066212 */ /* 0x010fc400078e3cff */
[----:B------:R-:W-:Y:S02]  /*0d70*/  @P0 LOP3.LUT R3, R3, R26, RZ, 0x3c, !PT ;  /* 0x0000001a03030212 */ /* 0x000fe400078e3cff */
[----:B------:R-:W-:Y:S02]  /*0d80*/  @P0 LOP3.LUT R2, R2, R23, RZ, 0x3c, !PT ;  /* 0x0000001702020212 */ /* 0x000fe400078e3cff */
[----:B------:R-:W-:Y:S01]  /*0d90*/  @P0 LOP3.LUT R6, R6, R25, RZ, 0x3c, !PT ;  /* 0x0000001906060212 */ /* 0x000fe200078e3cff */
[----:B------:R-:W-:Y:S06]  /*0da0*/  @P1 BRA `(.L_x_43) ;  /* 0xfffffff400481947 */ /* 0x000fec000383ffff */
[----:B------:R-:W-:-:S05]  /*0db0*/  VIADD R16, R16, 0x1 ;  /* 0x0000000110107836 */ /* 0x000fca0000000000 */
[----:B------:R-:W-:-:S13]  /*0dc0*/  ISETP.NE.AND P0, PT, R16, 0x5, PT ;  /* 0x000000051000780c */ /* 0x000fda0003f05270 */
[----:B------:R-:W-:Y:S05]  /*0dd0*/  @P0 BRA `(.L_x_44) ;  /* 0xfffffff400200947 */ /* 0x000fea000383ffff */
[----:B------:R-:W0:Y:S01]  /*0de0*/  LDC.64 R8, c[0x0][0x380] ;  /* 0x0000e000ff087b82 */ /* 0x000e220000000a00 */
[----:B------:R-:W-:Y:S01]  /*0df0*/  IMAD R15, R0, 0x80, R15 ;  /* 0x00000080000f7824 */ /* 0x000fe200078e020f */
[----:B------:R-:W-:Y:S01]  /*0e00*/  LOP3.LUT R16, R11, 0x3, RZ, 0xc0, !PT ;  /* 0x000000030b107812 */ /* 0x000fe200078ec0ff */
[----:B------:R-:W-:-:S05]  /*0e10*/  VIADD R13, R13, 0x1 ;  /* 0x000000010d0d7836 */ /* 0x000fca0000000000 */
[----:B------:R-:W-:Y:S01]  /*0e20*/  ISETP.GE.U32.AND P0, PT, R13, R16, PT ;  /* 0x000000100d00720c */ /* 0x000fe20003f06070 */
[----:B0-----:R-:W-:-:S05]  /*0e30*/  IMAD.WIDE R8, R15, 0x30, R8 ;  /* 0x000000300f087825 */ /* 0x001fca00078e0208 */
[----:B------:R0:W-:Y:S04]  /*0e40*/  STG.E.64 desc[UR4][R8.64+0x8], R2 ;  /* 0x0000080208007986 */ /* 0x0001e8000c101b04 */
[----:B------:R0:W-:Y:S04]  /*0e50*/  STG.E.64 desc[UR4][R8.64+0x10], R6 ;  /* 0x0000100608007986 */ /* 0x0001e8000c101b04 */
[----:B------:R0:W-:Y:S01]  /*0e60*/  STG.E desc[UR4][R8.64+0x4], R14 ;  /* 0x0000040e08007986 */ /* 0x0001e2000c101904 */
[----:B------:R-:W-:Y:S05]  /*0e70*/  @!P0 BRA `(.L_x_45) ;  /* 0xfffffff000e88947 */ /* 0x000fea000383ffff */
.L_x_42:
[----:B------:R-:W-:Y:S05]  /*0e80*/  BSYNC.RECONVERGENT B1 ;  /* 0x0000000000017941 */ /* 0x000fea0003800200 */
.L_x_41:
[C---:B------:R-:W-:Y:S01]  /*0e90*/  ISETP.GT.U32.AND P0, PT, R11.reuse, 0x3, PT ;  /* 0x000000030b00780c */ /* 0x040fe20003f04070 */
[----:B------:R-:W-:Y:S01]  /*0ea0*/  VIADD R12, R12, 0x1 ;  /* 0x000000010c0c7836 */ /* 0x000fe20000000000 */
[--C-:B------:R-:W-:Y:S02]  /*0eb0*/  SHF.R.U64 R11, R11, 0x2, R10.reuse ;  /* 0x000000020b0b7819 */ /* 0x100fe4000000120a */
[----:B------:R-:W-:Y:S02]  /*0ec0*/  ISETP.GT.U32.AND.EX P0, PT, R10, RZ, PT, P0 ;  /* 0x000000ff0a00720c */ /* 0x000fe40003f04100 */
[----:B------:R-:W-:-:S11]  /*0ed0*/  SHF.R.U32.HI R10, RZ, 0x2, R10 ;  /* 0x00000002ff0a7819 */ /* 0x000fd6000001160a */
[----:B------:R-:W-:Y:S05]  /*0ee0*/  @P0 BRA `(.L_x_46) ;  /* 0xfffffff000ac0947 */ /* 0x000fea000383ffff */
.L_x_40:
[----:B------:R-:W-:Y:S05]  /*0ef0*/  BSYNC.RECONVERGENT B0 ;  /* 0x0000000000007941 */ /* 0x000fea0003800200 */
.L_x_39:
[----:B------:R-:W1:Y:S01]  /*0f00*/  S2R R5, SR_TID.X ;  /* 0x0000000000057919 */ /* 0x000e620000002100 */
[----:B0-----:R-:W0:Y:S01]  /*0f10*/  LDC.64 R2, c[0x0][0x380] ;  /* 0x0000e000ff027b82 */ /* 0x001e220000000a00 */
[----:B-1----:R-:W-:-:S04]  /*0f20*/  IMAD R5, R0, 0x80, R5 ;  /* 0x0000008000057824 */ /* 0x002fc800078e0205 */
[----:B0-----:R-:W-:-:S05]  /*0f30*/  IMAD.WIDE R2, R5, 0x30, R2 ;  /* 0x0000003005027825 */ /* 0x001fca00078e0202 */
[----:B------:R-:W-:Y:S04]  /*0f40*/  STG.E.64 desc[UR4][R2.64+0x18], RZ ;  /* 0x000018ff02007986 */ /* 0x000fe8000c101b04 */
[----:B------:R-:W-:Y:S04]  /*0f50*/  STG.E desc[UR4][R2.64+0x20], RZ ;  /* 0x000020ff02007986 */ /* 0x000fe8000c101904 */
[----:B------:R-:W-:Y:S01]  /*0f60*/  STG.E.64 desc[UR4][R2.64+0x28], RZ ;  /* 0x000028ff02007986 */ /* 0x000fe2000c101b04 */
[----:B------:R-:W-:Y:S05]  /*0f70*/  EXIT ;  /* 0x000000000000794d */ /* 0x000fea0003800000 */
.L_x_47:
        /* <DEDUP_REMOVED lines=16> */
.L_x_206:


//--------------------- .text._Z13particle_pathPdS_S_S_S_S_S_ii --------------------------
	.section	.text._Z13particle_pathPdS_S_S_S_S_S_ii,"ax",@progbits
	.align	128
        .global         _Z13particle_pathPdS_S_S_S_S_S_ii
        .type           _Z13particle_pathPdS_S_S_S_S_S_ii,@function
        .size           _Z13particle_pathPdS_S_S_S_S_S_ii,(.L_x_201 - _Z13particle_pathPdS_S_S_S_S_S_ii)
        .other          _Z13particle_pathPdS_S_S_S_S_S_ii,@"STO_CUDA_ENTRY STV_DEFAULT"
_Z13particle_pathPdS_S_S_S_S_S_ii:
.text._Z13particle_pathPdS_S_S_S_S_S_ii:
[----:B------:R-:W0:Y:S01]  /*0000*/  LDC R1, c[0x0][0x37c] ;  /* 0x0000df00ff017b82 */ /* 0x000e220000000800 */
[----:B------:R-:W1:Y:S01]  /*0010*/  S2R R0, SR_TID.X ;  /* 0x0000000000007919 */ /* 0x000e620000002100 */
[----:B------:R-:W2:Y:S01]  /*0020*/  LDCU UR4, c[0x0][0x3b8] ;  /* 0x00007700ff0477ac */ /* 0x000ea20008000800 */
[----:B0-----:R-:W-:Y:S01]  /*0030*/  VIADD R1, R1, 0xffffffd8 ;  /* 0xffffffd801017836 */ /* 0x001fe20000000000 */
[----:B------:R-:W1:Y:S04]  /*0040*/  S2R R3, SR_CTAID.X ;  /* 0x0000000000037919 */ /* 0x000e680000002500 */
[----:B------:R-:W-:Y:S01]  /*0050*/  R2UR UR20, R1 ;  /* 0x00000000011472ca */ /* 0x000fe200000e0000 */
[----:B-1----:R-:W-:-:S05]  /*0060*/  IMAD R0, R3, 0x80, R0 ;  /* 0x0000008003007824 */ /* 0x002fca00078e0200 */
[----:B--2---:R-:W-:-:S13]  /*0070*/  ISETP.GE.AND P0, PT, R0, UR4, PT ;  /* 0x0000000400007c0c */ /* 0x004fda000bf06270 */
[----:B------:R-:W-:Y:S05]  /*0080*/  @P0 EXIT ;  /* 0x000000000000094d */ /* 0x000fea0003800000 */
[----:B------:R-:W0:Y:S01]  /*0090*/  LDCU.64 UR6, c[0x3][0xd0] ;  /* 0x00c01a00ff0677ac */ /* 0x000e220008000a00 */
[----:B------:R-:W1:Y:S01]  /*00a0*/  LDCU.64 UR4, c[0x3][0x78] ;  /* 0x00c00f00ff0477ac */ /* 0x000e620008000a00 */
[----:B------:R-:W2:Y:S01]  /*00b0*/  LDCU.64 UR34, c[0x0][0x358] ;  /* 0x00006b00ff2277ac */ /* 0x000ea20008000a00 */
[----:B------:R-:W-:Y:S01]  /*00c0*/  UMOV UR16, URZ ;  /* 0x000000ff00107c82 */ /* 0x000fe20008000000 */
[----:B------:R-:W-:Y:S01]  /*00d0*/  UMOV UR17, URZ ;  /* 0x000000ff00117c82 */ /* 0x000fe20008000000 */
[----:B------:R-:W-:Y:S01]  /*00e0*/  UMOV UR36, 0x88e368f1 ;  /* 0x88e368f100247882 */ /* 0x000fe20000000000 */
[----:B------:R-:W-:Y:S01]  /*00f0*/  UMOV UR37, 0x3ed4f8b5 ;  /* 0x3ed4f8b500257882 */ /* 0x000fe20000000000 */
[----:B0-----:R-:W-:Y:S02]  /*0100*/  IMAD.U32 R12, RZ, RZ, UR6 ;  /* 0x00000006ff0c7e24 */ /* 0x001fe4000f8e00ff */
[----:B------:R-:W-:Y:S02]  /*0110*/  IMAD.U32 R13, RZ, RZ, UR7 ;  /* 0x00000007ff0d7e24 */ /* 0x000fe4000f8e00ff */
[----:B-1----:R-:W-:-:S02]  /*0120*/  IMAD.U32 R2, RZ, RZ, UR4 ;  /* 0x00000004ff027e24 */ /* 0x002fc4000f8e00ff */
[----:B------:R-:W-:Y:S02]  /*0130*/  IMAD.U32 R3, RZ, RZ, UR5 ;  /* 0x00000005ff037e24 */ /* 0x000fe4000f8e00ff */
[----:B------:R-:W-:-:S14]  /*0140*/  DSETP.GE.AND P0, PT, R12, RZ, PT ;  /* 0x000000ff0c00722a */ /* 0x000fdc0003f06000 */
[----:B--2---:R-:W-:Y:S05]  /*0150*/  @!P0 BRA `(.L_x_48) ;  /* 0x0000010800888947 */ /* 0x004fea0003800000 */
[----:B------:R-:W0:Y:S01]  /*0160*/  MUFU.RCP64H R3, 5 ;  /* 0x4014000000037908 */ /* 0x000e220000001800 */
[----:B------:R-:W-:Y:S02]  /*0170*/  IMAD.MOV.U32 R6, RZ, RZ, 0x0 ;  /* 0x00000000ff067424 */ /* 0x000fe400078e00ff */
[----:B------:R-:W-:Y:S02]  /*0180*/  IMAD.MOV.U32 R7, RZ, RZ, 0x40140000 ;  /* 0x40140000ff077424 */ /* 0x000fe400078e00ff */
[----:B------:R-:W-:-:S06]  /*0190*/  IMAD.MOV.U32 R2, RZ, RZ, 0x1 ;  /* 0x00000001ff027424 */ /* 0x000fcc00078e00ff */
[----:B0-----:R-:W-:-:S08]  /*01a0*/  DFMA R4, R2, -R6, 1 ;  /* 0x3ff000000204742b */ /* 0x001fd00000000806 */
[----:B------:R-:W-:-:S08]  /*01b0*/  DFMA R4, R4, R4, R4 ;  /* 0x000000040404722b */ /* 0x000fd00000000004 */
[----:B------:R-:W-:-:S08]  /*01c0*/  DFMA R4, R2, R4, R2 ;  /* 0x000000040204722b */ /* 0x000fd00000000002 */
[C---:B------:R-:W-:Y:S01]  /*01d0*/  DFMA R2, R4.reuse, -R6, 1 ;  /* 0x3ff000000402742b */ /* 0x040fe20000000806 */
[----:B------:R-:W0:Y:S07]  /*01e0*/  LDC R6, c[0x3][0xd4] ;  /* 0x00c03500ff067b82 */ /* 0x000e2e0000000800 */
[----:B------:R-:W-:-:S08]  /*01f0*/  DFMA R2, R4, R2, R4 ;  /* 0x000000020402722b */ /* 0x000fd00000000004 */
[----:B------:R-:W-:-:S08]  /*0200*/  DMUL R40, R2, R12 ;  /* 0x0000000c02287228 */ /* 0x000fd00000000000 */
[----:B------:R-:W-:Y:S01]  /*0210*/  DFMA R4, R40, -5, R12 ;  /* 0xc01400002804782b */ /* 0x000fe2000000000c */
[----:B0-----:R-:W-:-:S07]  /*0220*/  FSETP.GEU.AND P1, PT, |R6|, 6.5827683646048100446e-37, PT ;  /* 0x036000000600780b */ /* 0x001fce0003f2e200 */
[----:B------:R-:W-:-:S10]  /*0230*/  DFMA R40, R2, R4, R40 ;  /* 0x000000040228722b */ /* 0x000fd40000000028 */
[----:B------:R-:W-:-:S05]  /*0240*/  FFMA R0, RZ, 2.3125, R41 ;  /* 0x40140000ff007823 */ /* 0x000fca0000000029 */
[----:B------:R-:W-:-:S13]  /*0250*/  FSETP.GT.AND P0, PT, |R0|, 1.469367938527859385e-39, PT ;  /* 0x001000000000780b */ /* 0x000fda0003f04200 */
[----:B------:R-:W-:Y:S05]  /*0260*/  @P0 BRA P1, `(.L_x_49) ;  /* 0x0000000000200947 */ /* 0x000fea0000800000 */
[----:B------:R-:W0:Y:S01]  /*0270*/  LDC R32, c[0x3][0xd0] ;  /* 0x00c03400ff207b82 */ /* 0x000e220000000800 */
[----:B------:R-:W-:Y:S01]  /*0280*/  IMAD.MOV.U32 R28, RZ, RZ, RZ ;  /* 0x000000ffff1c7224 */ /* 0x000fe200078e00ff */
[----:B------:R-:W-:Y:S01]  /*0290*/  MOV R30, 0x2d0 ;  /* 0x000002d0001e7802 */ /* 0x000fe20000000f00 */
[----:B------:R-:W-:-:S05]  /*02a0*/  IMAD.MOV.U32 R29, RZ, RZ, 0x40140000 ;  /* 0x40140000ff1d7424 */ /* 0x000fca00078e00ff */
[----:B------:R-:W1:Y:S02]  /*02b0*/  LDC R31, c[0x3][0xd4] ;  /* 0x00c03500ff1f7b82 */ /* 0x000e640000000800 */
[----:B01----:R-:W-:Y:S05]  /*02c0*/  CALL.REL.NOINC `($__internal_3_$__cuda_sm20_div_rn_f64_full) ;  /* 0x0000010800a47944 */ /* 0x003fea0003c00000 */
[----:B------:R-:W-:Y:S02]  /*02d0*/  IMAD.MOV.U32 R40, RZ, RZ, R28 ;  /* 0x000000ffff287224 */ /* 0x000fe400078e001c */
[----:B------:R-:W-:-:S07]  /*02e0*/  IMAD.MOV.U32 R41, RZ, RZ, R29 ;  /* 0x000000ffff297224 */ /* 0x000fce00078e001d */
.L_x_49:
[----:B------:R-:W0:Y:S01]  /*02f0*/  LDC.64 R4, c[0x3][0x68] ;  /* 0x00c01a00ff047b82 */ /* 0x000e220000000a00 */
[----:B------:R-:W1:Y:S01]  /*0300*/  LDCU.64 UR4, c[0x3][0x70] ;  /* 0x00c00e00ff0477ac */ /* 0x000e620008000a00 */
[----:B------:R-:W-:Y:S01]  /*0310*/  DADD R2, R40, 2 ;  /* 0x4000000028027429 */ /* 0x000fe20000000000 */
[----:B------:R-:W2:Y:S05]  /*0320*/  LDCU.64 UR10, c[0x3][0x78] ;  /* 0x00c00f00ff0a77ac */ /* 0x000eaa0008000a00 */
[----:B------:R-:W1:Y:S01]  /*0330*/  LDC.64 R6, c[0x3][0xe8] ;  /* 0x00c03a00ff067b82 */ /* 0x000e620000000a00 */
[----:B------:R-:W-:Y:S01]  /*0340*/  UMOV UR36, 0x88e368f1 ;  /* 0x88e368f100247882 */ /* 0x000fe20000000000 */
[----:B------:R-:W-:Y:S01]  /*0350*/  UMOV UR37, 0x3ed4f8b5 ;  /* 0x3ed4f8b500257882 */ /* 0x000fe20000000000 */
[----:B------:R-:W-:Y:S01]  /*0360*/  UMOV UR6, URZ ;  /* 0x000000ff00067c82 */ /* 0x000fe20008000000 */
[----:B------:R-:W-:Y:S01]  /*0370*/  LOP3.LUT R0, R3, 0x7ff00000, RZ, 0xc0, !PT ;  /* 0x7ff0000003007812 */ /* 0x000fe200078ec0ff */
[----:B------:R-:W-:Y:S01]  /*0380*/  UMOV UR7, URZ ;  /* 0x000000ff00077c82 */ /* 0x000fe20008000000 */
[----:B------:R-:W-:Y:S01]  /*0390*/  UMOV UR8, URZ ;  /* 0x000000ff00087c82 */ /* 0x000fe20008000000 */
[----:B------:R-:W-:Y:S01]  /*03a0*/  UMOV UR9, URZ ;  /* 0x000000ff00097c82 */ /* 0x000fe20008000000 */
[----:B------:R-:W-:Y:S01]  /*03b0*/  UMOV UR12, URZ ;  /* 0x000000ff000c7c82 */ /* 0x000fe20008000000 */
[----:B------:R-:W-:Y:S01]  /*03c0*/  UMOV UR13, URZ ;  /* 0x000000ff000d7c82 */ /* 0x000fe20008000000 */
[----:B--2---:R-:W-:Y:S01]  /*03d0*/  IMAD.U32 R8, RZ, RZ, UR10 ;  /* 0x0000000aff087e24 */ /* 0x004fe2000f8e00ff */
[----:B0-----:R-:W-:Y:S01]  /*03e0*/  DADD R4, R4, 2 ;  /* 0x4000000004047429 */ /* 0x001fe20000000000 */
[----:B------:R-:W-:Y:S01]  /*03f0*/  IMAD.U32 R9, RZ, RZ, UR11 ;  /* 0x0000000bff097e24 */ /* 0x000fe2000f8e00ff */
[----:B------:R-:W-:Y:S01]  /*0400*/  UMOV UR10, URZ ;  /* 0x000000ff000a7c82 */ /* 0x000fe20008000000 */
[----:B------:R-:W-:Y:S01]  /*0410*/  UMOV UR11, URZ ;  /* 0x000000ff000b7c82 */ /* 0x000fe20008000000 */
[----:B-1----:R-:W-:Y:S01]  /*0420*/  DMUL R6, R6, UR4 ;  /* 0x0000000406067c28 */ /* 0x002fe20008000000 */
[----:B------:R-:W-:-:S05]  /*0430*/  UMOV UR4, URZ ;  /* 0x000000ff00047c82 */ /* 0x000fca0008000000 */
[----:B------:R-:W-:Y:S01]  /*0440*/  LOP3.LUT R4, R5, 0x7ff00000, RZ, 0xc0, !PT ;  /* 0x7ff0000005047812 */ /* 0x000fe200078ec0ff */
[----:B------:R-:W-:-:S06]  /*0450*/  UMOV UR5, URZ ;  /* 0x000000ff00057c82 */ /* 0x000fcc0008000000 */
.L_x_178:
[----:B------:R-:W0:Y:S01]  /*0460*/  LDC.64 R2, c[0x0][0x390] ;  /* 0x0000e400ff027b82 */ /* 0x000e220000000a00 */
[----:B------:R-:W1:Y:S07]  /*0470*/  LDCU UR14, c[0x3][0x6c] ;  /* 0x00c00d80ff0e77ac */ /* 0x000e6e0008000800 */
[----:B------:R-:W2:Y:S08]  /*0480*/  LDC.64 R14, c[0x0][0x380] ;  /* 0x0000e000ff0e7b82 */ /* 0x000eb00000000a00 */
[----:B------:R-:W3:Y:S01]  /*0490*/  LDC.64 R16, c[0x0][0x388] ;  /* 0x0000e200ff107b82 */ /* 0x000ee20000000a00 */
[----:B0-----:R1:W4:Y:S07]  /*04a0*/  LDG.E.64 R26, desc[UR34][R2.64] ;  /* 0x00000022021a7981 */ /* 0x00132e000c1e1b00 */
[----:B------:R-:W0:Y:S01]  /*04b0*/  LDC.64 R18, c[0x0][0x398] ;  /* 0x0000e600ff127b82 */ /* 0x000e220000000a00 */
[----:B--2---:R-:W5:Y:S07]  /*04c0*/  LDG.E.64 R14, desc[UR34][R14.64] ;  /* 0x000000220e0e7981 */ /* 0x004f6e000c1e1b00 */
[----:B------:R-:W2:Y:S01]  /*04d0*/  LDC.64 R24, c[0x3][0x68] ;  /* 0x00c01a00ff187b82 */ /* 0x000ea20000000a00 */
[----:B---3--:R-:W5:Y:S07]  /*04e0*/  LDG.E.64 R16, desc[UR34][R16.64] ;  /* 0x0000002210107981 */ /* 0x008f6e000c1e1b00 */
[----:B------:R-:W3:Y:S01]  /*04f0*/  LDC.64 R20, c[0x0][0x3a0] ;  /* 0x0000e800ff147b82 */ /* 0x000ee20000000a00 */
[----:B0-----:R-:W5:Y:S01]  /*0500*/  LDG.E.64 R18, desc[UR34][R18.64] ;  /* 0x0000002212127981 */ /* 0x001f62000c1e1b00 */
[----:B-1----:R-:W2:Y:S01]  /*0510*/  MUFU.RCP64H R3, UR14 ;  /* 0x0000000e00037d08 */ /* 0x002ea20008001800 */
[----:B------:R-:W-:-:S02]  /*0520*/  IMAD.MOV.U32 R2, RZ, RZ, 0x1 ;  /* 0x00000001ff027424 */ /* 0x000fc400078e00ff */
[----:B---3--:R-:W5:Y:S04]  /*0530*/  LDG.E.64 R10, desc[UR34][R20.64] ;  /* 0x00000022140a7981 */ /* 0x008f68000c1e1b00 */
[----:B--2---:R-:W-:Y:S01]  /*0540*/  DFMA R22, R2, -R24, 1 ;  /* 0x3ff000000216742b */ /* 0x004fe20000000818 */
[----:B------:R0:W5:Y:S07]  /*0550*/  LDG.E.64 R12, desc[UR34][R20.64+0x8] ;  /* 0x00000822140c7981 */ /* 0x00016e000c1e1b00 */
[----:B------:R-:W-:-:S08]  /*0560*/  DFMA R22, R22, R22, R22 ;  /* 0x000000161616722b */ /* 0x000fd00000000016 */
[----:B------:R-:W-:-:S08]  /*0570*/  DFMA R22, R2, R22, R2 ;  /* 0x000000160216722b */ /* 0x000fd00000000002 */
[----:B------:R-:W-:-:S08]  /*0580*/  DFMA R2, R22, -R24, 1 ;  /* 0x3ff000001602742b */ /* 0x000fd00000000818 */
[----:B------:R-:W-:Y:S01]  /*0590*/  DFMA R2, R22, R2, R22 ;  /* 0x000000021602722b */ /* 0x000fe20000000016 */
[----:B----4-:R-:W-:Y:S02]  /*05a0*/  R2UR UR38, R26 ;  /* 0x000000001a2672ca */ /* 0x010fe400000e0000 */
[----:B------:R-:W-:-:S13]  /*05b0*/  R2UR UR39, R27 ;  /* 0x000000001b2772ca */ /* 0x000fda00000e0000 */
[----:B------:R-:W-:-:S08]  /*05c0*/  DMUL R22, R2, UR38 ;  /* 0x0000002602167c28 */ /* 0x000fd00008000000 */
[----:B0-----:R-:W-:-:S08]  /*05d0*/  DFMA R20, R22, -R24, UR38 ;  /* 0x0000002616147e2b */ /* 0x001fd00008000818 */
[----:B------:R-:W-:Y:S01]  /*05e0*/  DFMA R22, R2, R20, R22 ;  /* 0x000000140216722b */ /* 0x000fe20000000016 */
[----:B------:R-:W-:-:S09]  /*05f0*/  IMAD.U32 R3, RZ, RZ, UR39 ;  /* 0x00000027ff037e24 */ /* 0x000fd2000f8e00ff */
[----:B------:R-:W-:Y:S01]  /*0600*/  FFMA R2, RZ, UR14, R23 ;  /* 0x0000000eff027c23 */ /* 0x000fe20008000017 */
[----:B------:R-:W-:-:S04]  /*0610*/  FSETP.GEU.AND P1, PT, |R3|, 6.5827683646048100446e-37, PT ;  /* 0x036000000300780b */ /* 0x000fc80003f2e200 */
[----:B------:R-:W-:-:S13]  /*0620*/  FSETP.GT.AND P0, PT, |R2|, 1.469367938527859385e-39, PT ;  /* 0x001000000200780b */ /* 0x000fda0003f04200 */
[----:B------:R-:W-:Y:S05]  /*0630*/  @P0 BRA P1, `(.L_x_50) ;  /* 0x0000000000280947 */ /* 0x000fea0000800000 */
[----:B------:R-:W0:Y:S01]  /*0640*/  LDC R28, c[0x3][0x68] ;  /* 0x00c01a00ff1c7b82 */ /* 0x000e220000000800 */
[----:B------:R-:W-:Y:S01]  /*0650*/  IMAD.U32 R30, RZ, RZ, UR38 ;  /* 0x00000026ff1e7e24 */ /* 0x000fe2000f8e00ff */
[----:B------:R-:W-:Y:S01]  /*0660*/  MOV R30, 0x6c0 ;  /* 0x000006c0001e7802 */ /* 0x000fe20000000f00 */
[----:B------:R-:W-:Y:S02]  /*0670*/  IMAD.U32 R32, RZ, RZ, UR38 ;  /* 0x00000026ff207e24 */ /* 0x000fe4000f8e00ff */
[----:B------:R-:W-:Y:S02]  /*0680*/  IMAD.U32 R33, RZ, RZ, UR39 ;  /* 0x00000027ff217e24 */ /* 0x000fe4000f8e00ff */
[----:B------:R-:W-:Y:S01]  /*0690*/  IMAD.U32 R31, RZ, RZ, UR39 ;  /* 0x00000027ff1f7e24 */ /* 0x000fe2000f8e00ff */
[----:B------:R-:W1:Y:S06]  /*06a0*/  LDC R29, c[0x3][0x6c] ;  /* 0x00c01b00ff1d7b82 */ /* 0x000e6c0000000800 */
[----:B01---5:R-:W-:Y:S05]  /*06b0*/  CALL.REL.NOINC `($__internal_3_$__cuda_sm20_div_rn_f64_full) ;  /* 0x0000010400a87944 */ /* 0x023fea0003c00000 */
[----:B------:R-:W-:Y:S02]  /*06c0*/  IMAD.MOV.U32 R22, RZ, RZ, R28 ;  /* 0x000000ffff167224 */ /* 0x000fe400078e001c */
[----:B------:R-:W-:-:S07]  /*06d0*/  IMAD.MOV.U32 R23, RZ, RZ, R29 ;  /* 0x000000ffff177224 */ /* 0x000fce00078e001d */
.L_x_50:
[----:B------:R-:W0:Y:S01]  /*06e0*/  LDCU.64 UR14, c[0x3][0x88] ;  /* 0x00c01100ff0e77ac */ /* 0x000e220008000a00 */
[----:B-----5:R-:W-:-:S14]  /*06f0*/  DSETP.NEU.AND P0, PT, |R14|, +INF , PT ;  /* 0x7ff000000e00742a */ /* 0x020fdc0003f0d200 */
[----:B------:R-:W-:Y:S01]  /*0700*/  @!P0 DMUL R36, RZ, R14 ;  /* 0x0000000eff248228 */ /* 0x000fe20000000000 */
[----:B------:R-:W-:Y:S02]  /*0710*/  @!P0 IMAD.MOV.U32 R5, RZ, RZ, RZ ;  /* 0x000000ffff058224 */ /* 0x000fe400078e00ff */
[----:B0-----:R-:W-:Y:S01]  /*0720*/  IMAD.U32 R2, RZ, RZ, UR14 ;  /* 0x0000000eff027e24 */ /* 0x001fe2000f8e00ff */
[----:B------:R-:W-:Y:S01]  /*0730*/  DMUL R20, R22, UR14 ;  /* 0x0000000e16147c28 */ /* 0x000fe20008000000 */
[----:B------:R-:W-:-:S06]  /*0740*/  IMAD.U32 R3, RZ, RZ, UR15 ;  /* 0x0000000fff037e24 */ /* 0x000fcc000f8e00ff */
[----:B------:R-:W-:Y:S01]  /*0750*/  DMUL R2, R2, UR38 ;  /* 0x0000002602027c28 */ /* 0x000fe20008000000 */
[----:B------:R-:W-:Y:S10]  /*0760*/  @!P0 BRA `(.L_x_51) ;  /* 0x00000000005c8947 */ /* 0x000ff40003800000 */
[----:B------:R-:W-:Y:S01]  /*0770*/  UMOV UR14, 0x6dc9c883 ;  /* 0x6dc9c883000e7882 */ /* 0x000fe20000000000 */
[----:B------:R-:W-:Y:S01]  /*0780*/  UMOV UR15, 0x3fe45f30 ;  /* 0x3fe45f30000f7882 */ /* 0x000fe20000000000 */
[C---:B------:R-:W-:Y:S02]  /*0790*/  DSETP.GE.AND P0, PT, |R14|.reuse, 2.14748364800000000000e+09, PT ;  /* 0x41e000000e00742a */ /* 0x040fe40003f06200 */
[----:B------:R-:W-:Y:S01]  /*07a0*/  DMUL R24, R14, UR14 ;  /* 0x0000000e0e187c28 */ /* 0x000fe20008000000 */
[----:B------:R-:W-:Y:S01]  /*07b0*/  UMOV UR14, 0x54442d18 ;  /* 0x54442d18000e7882 */ /* 0x000fe20000000000 */
[----:B------:R-:W-:-:S04]  /*07c0*/  UMOV UR15, 0x3ff921fb ;  /* 0x3ff921fb000f7882 */ /* 0x000fc80000000000 */
[----:B------:R-:W0:Y:S08]  /*07d0*/  F2I.F64 R5, R24 ;  /* 0x0000001800057311 */ /* 0x000e300000301100 */
[----:B0-----:R-:W0:Y:S02]  /*07e0*/  I2F.F64 R36, R5 ;  /* 0x0000000500247312 */ /* 0x001e240000201c00 */
[----:B0-----:R-:W-:Y:S01]  /*07f0*/  DFMA R26, R36, -UR14, R14 ;  /* 0x8000000e241a7c2b */ /* 0x001fe2000800000e */
[----:B------:R-:W-:Y:S01]  /*0800*/  UMOV UR14, 0x33145c00 ;  /* 0x33145c00000e7882 */ /* 0x000fe20000000000 */
[----:B------:R-:W-:-:S06]  /*0810*/  UMOV UR15, 0x3c91a626 ;  /* 0x3c91a626000f7882 */ /* 0x000fcc0000000000 */
[----:B------:R-:W-:Y:S01]  /*0820*/  DFMA R26, R36, -UR14, R26 ;  /* 0x8000000e241a7c2b */ /* 0x000fe2000800001a */
[----:B------:R-:W-:Y:S01]  /*0830*/  UMOV UR14, 0x252049c0 ;  /* 0x252049c0000e7882 */ /* 0x000fe20000000000 */
[----:B------:R-:W-:-:S06]  /*0840*/  UMOV UR15, 0x397b839a ;  /* 0x397b839a000f7882 */ /* 0x000fcc0000000000 */
[----:B------:R-:W-:Y:S01]  /*0850*/  DFMA R36, R36, -UR14, R26 ;  /* 0x8000000e24247c2b */ /* 0x000fe2000800001a */
[----:B------:R-:W-:Y:S10]  /*0860*/  @!P0 BRA `(.L_x_51) ;  /* 0x00000000001c8947 */ /* 0x000ff40003800000 */
[----:B------:R-:W-:Y:S01]  /*0870*/  IMAD.MOV.U32 R34, RZ, RZ, R14 ;  /* 0x000000ffff227224 */ /* 0x000fe200078e000e */
[----:B------:R-:W-:Y:S01]  /*0880*/  MOV R58, 0x8b0 ;  /* 0x000008b0003a7802 */ /* 0x000fe20000000f00 */
[----:B------:R-:W-:-:S07]  /*0890*/  IMAD.MOV.U32 R39, RZ, RZ, R15 ;  /* 0x000000ffff277224 */ /* 0x000fce00078e000f */
[----:B------:R-:W-:Y:S05]  /*08a0*/  CALL.REL.NOINC `($_Z13particle_pathPdS_S_S_S_S_S_ii$__internal_trig_reduction_slowpathd) ;  /* 0x0000011800287944 */ /* 0x000fea0003c00000 */
[----:B------:R-:W-:Y:S02]  /*08b0*/  IMAD.MOV.U32 R5, RZ, RZ, R29 ;  /* 0x000000ffff057224 */ /* 0x000fe400078e001d */
[----:B------:R-:W-:Y:S02]  /*08c0*/  IMAD.MOV.U32 R36, RZ, RZ, R34 ;  /* 0x000000ffff247224 */ /* 0x000fe400078e0022 */
[----:B------:R-:W-:-:S07]  /*08d0*/  IMAD.MOV.U32 R37, RZ, RZ, R35 ;  /* 0x000000ffff257224 */ /* 0x000fce00078e0023 */
.L_x_51:
[----:B------:R-:W0:Y:S01]  /*08e0*/  LDCU.64 UR14, c[0x4][0x48] ;  /* 0x01000900ff0e77ac */ /* 0x000e220008000a00 */
[----:B------:R-:W-:-:S05]  /*08f0*/  IMAD.SHL.U32 R24, R5, 0x40, RZ ;  /* 0x0000004005187824 */ /* 0x000fca00078e00ff */
[----:B------:R-:W-:-:S04]  /*0900*/  LOP3.LUT R24, R24, 0x40, RZ, 0xc0, !PT ;  /* 0x0000004018187812 */ /* 0x000fc800078ec0ff */
[----:B0-----:R-:W-:-:S05]  /*0910*/  IADD3 R38, P0, PT, R24, UR14, RZ ;  /* 0x0000000e18267c10 */ /* 0x001fca000ff1e0ff */
[----:B------:R-:W-:-:S05]  /*0920*/  IMAD.X R39, RZ, RZ, UR15, P0 ;  /* 0x0000000fff277e24 */ /* 0x000fca00080e06ff */
[----:B------:R-:W2:Y:S04]  /*0930*/  LDG.E.128.CONSTANT R24, desc[UR34][R38.64] ;  /* 0x0000002226187981 */ /* 0x000ea8000c1e9d00 */
[----:B------:R-:W3:Y:S04]  /*0940*/  LDG.E.128.CONSTANT R28, desc[UR34][R38.64+0x10] ;  /* 0x00001022261c7981 */ /* 0x000ee8000c1e9d00 */
[----:B------:R-:W4:Y:S01]  /*0950*/  LDG.E.128.CONSTANT R32, desc[UR34][R38.64+0x20] ;  /* 0x0000202226207981 */ /* 0x000f22000c1e9d00 */
[----:B------:R-:W-:Y:S01]  /*0960*/  LOP3.LUT R42, R5, 0x1, RZ, 0xc0, !PT ;  /* 0x00000001052a7812 */ /* 0x000fe200078ec0ff */
[----:B------:R-:W-:Y:S01]  /*0970*/  IMAD.MOV.U32 R44, RZ, RZ, 0x20fd8164 ;  /* 0x20fd8164ff2c7424 */ /* 0x000fe200078e00ff */
[----:B------:R-:W-:Y:S01]  /*0980*/  DSETP.NEU.AND P1, PT, |R14|, +INF , PT ;  /* 0x7ff000000e00742a */ /* 0x000fe20003f2d200 */
[----:B------:R-:W-:Y:S01]  /*0990*/  IMAD.MOV.U32 R45, RZ, RZ, 0x3da8ff83 ;  /* 0x3da8ff83ff2d7424 */ /* 0x000fe200078e00ff */
[----:B------:R-:W-:Y:S01]  /*09a0*/  ISETP.NE.U32.AND P0, PT, R42, 0x1, PT ;  /* 0x000000012a00780c */ /* 0x000fe20003f05070 */
[----:B------:R-:W-:-:S03]  /*09b0*/  DMUL R42, R36, R36 ;  /* 0x00000024242a7228 */ /* 0x000fc60000000000 */
[----:B------:R-:W-:Y:S02]  /*09c0*/  FSEL R44, R44, -8.06006814911005101289e+34, !P0 ;  /* 0xf9785eba2c2c7808 */ /* 0x000fe40004000000 */
[----:B------:R-:W-:-:S06]  /*09d0*/  FSEL R45, -R45, 0.11223486810922622681, !P0 ;  /* 0x3de5db652d2d7808 */ /* 0x000fcc0004000100 */
[----:B--2---:R-:W-:-:S08]  /*09e0*/  DFMA R24, R42, R44, R24 ;  /* 0x0000002c2a18722b */ /* 0x004fd00000000018 */
[----:B------:R-:W-:-:S08]  /*09f0*/  DFMA R24, R42, R24, R26 ;  /* 0x000000182a18722b */ /* 0x000fd0000000001a */
[----:B---3--:R-:W-:-:S08]  /*0a00*/  DFMA R24, R42, R24, R28 ;  /* 0x000000182a18722b */ /* 0x008fd0000000001c */
[----:B------:R-:W-:-:S08]  /*0a10*/  DFMA R24, R42, R24, R30 ;  /* 0x000000182a18722b */ /* 0x000fd0000000001e */
[----:B----4-:R-:W-:-:S08]  /*0a20*/  DFMA R24, R42, R24, R32 ;  /* 0x000000182a18722b */ /* 0x010fd00000000020 */
[----:B------:R-:W-:-:S08]  /*0a30*/  DFMA R24, R42, R24, R34 ;  /* 0x000000182a18722b */ /* 0x000fd00000000022 */
[----:B------:R-:W-:Y:S02]  /*0a40*/  DFMA R36, R24, R36, R36 ;  /* 0x000000241824722b */ /* 0x000fe40000000024 */
[----:B------:R-:W-:-:S10]  /*0a50*/  DFMA R24, R42, R24, 1 ;  /* 0x3ff000002a18742b */ /* 0x000fd40000000018 */
[----:B------:R-:W-:Y:S02]  /*0a60*/  FSEL R26, R24, R36, !P0 ;  /* 0x00000024181a7208 */ /* 0x000fe40004000000 */
[----:B------:R-:W-:Y:S01]  /*0a70*/  FSEL R27, R25, R37, !P0 ;  /* 0x00000025191b7208 */ /* 0x000fe20004000000 */
[----:B------:R-:W-:Y:S01]  /*0a80*/  @!P1 DMUL R36, RZ, R14 ;  /* 0x0000000eff249228 */ /* 0x000fe20000000000 */
[----:B------:R-:W-:Y:S01]  /*0a90*/  LOP3.LUT P0, RZ, R5, 0x2, RZ, 0xc0, !PT ;  /* 0x0000000205ff7812 */ /* 0x000fe2000780c0ff */
[----:B------:R-:W-:-:S03]  /*0aa0*/  @!P1 IMAD.MOV.U32 R5, RZ, RZ, 0x1 ;  /* 0x00000001ff059424 */ /* 0x000fc600078e00ff */
[----:B------:R-:W-:-:S10]  /*0ab0*/  DADD R24, RZ, -R26 ;  /* 0x00000000ff187229 */ /* 0x000fd4000000081a */
[----:B------:R-:W-:Y:S02]  /*0ac0*/  FSEL R50, R26, R24, !P0 ;  /* 0x000000181a327208 */ /* 0x000fe40004000000 */
[----:B------:R-:W-:Y:S01]  /*0ad0*/  FSEL R51, R27, R25, !P0 ;  /* 0x000000191b337208 */ /* 0x000fe20004000000 */
[----:B------:R-:W-:Y:S06]  /*0ae0*/  @!P1 BRA `(.L_x_52) ;  /* 0x00000000005c9947 */ /* 0x000fec0003800000 */
        /* <DEDUP_REMOVED lines=21> */
[----:B------:R-:W-:-:S07]  /*0c40*/  IMAD.MOV.U32 R37, RZ, RZ, R35 ;  /* 0x000000ffff257224 */ /* 0x000fce00078e0023 */
.L_x_53:
[----:B------:R-:W-:-:S07]  /*0c50*/  VIADD R5, R29, 0x1 ;  /* 0x000000011d057836 */ /* 0x000fce0000000000 */
.L_x_52:
        /* <DEDUP_REMOVED lines=28> */
[----:B------:R-:W-:-:S03]  /*0e20*/  @!P1 IMAD.MOV.U32 R5, RZ, RZ, RZ ;  /* 0x000000ffff059224 */ /* 0x000fc600078e00ff */
        /* <DEDUP_REMOVED lines=27> */
.L_x_54:
        /* <DEDUP_REMOVED lines=55> */
.L_x_56:
[----:B------:R-:W-:-:S07]  /*1350*/  VIADD R5, R29, 0x1 ;  /* 0x000000011d057836 */ /* 0x000fce0000000000 */
.L_x_55:
        /* <DEDUP_REMOVED lines=56> */
.L_x_57:
        /* <DEDUP_REMOVED lines=9> */
[----:B------:R-:W-:-:S02]  /*1770*/  IMAD.MOV.U32 R52, RZ, RZ, 0x20fd8164 ;  /* 0x20fd8164ff347424 */ /* 0x000fc400078e00ff */
        /* <DEDUP_REMOVED lines=27> */
[----:B------:R-:W-:-:S08]  /*1930*/  UMOV UR15, 0x3ff921fb ;  /* 0x3ff921fb000f7882 */ /* 0x000fd00000000000 */
        /* <DEDUP_REMOVED lines=16> */
.L_x_59:
[----:B------:R-:W-:-:S07]  /*1a40*/  VIADD R5, R29, 0x1 ;  /* 0x000000011d057836 */ /* 0x000fce0000000000 */
.L_x_58:
[----:B------:R-:W0:Y:S01]  /*1a50*/  LDCU.64 UR14, c[0x4][0x48] ;  /* 0x01000900ff0e77ac */ /* 0x000e220008000a00 */
[C---:B------:R-:W-:Y:S01]  /*1a60*/  IMAD.SHL.U32 R28, R5.reuse, 0x40, RZ ;  /* 0x00000040051c7824 */ /* 0x040fe200078e00ff */
[----:B------:R-:W-:Y:S01]  /*1a70*/  LOP3.LUT R42, R5, 0x1, RZ, 0xc0, !PT ;  /* 0x00000001052a7812 */ /* 0x000fe200078ec0ff */
[----:B------:R-:W-:Y:S02]  /*1a80*/  IMAD.MOV.U32 R56, RZ, RZ, 0x20fd8164 ;  /* 0x20fd8164ff387424 */ /* 0x000fe400078e00ff */
[----:B------:R-:W-:Y:S01]  /*1a90*/  IMAD.MOV.U32 R54, RZ, RZ, 0x3da8ff83 ;  /* 0x3da8ff83ff367424 */ /* 0x000fe200078e00ff */
[----:B------:R-:W-:Y:S01]  /*1aa0*/  LOP3.LUT R28, R28, 0x40, RZ, 0xc0, !PT ;  /* 0x000000401c1c7812 */ /* 0x000fe200078ec0ff */
[----:B------:R-:W1:Y:S01]  /*1ab0*/  MUFU.RCP64H R55, R7 ;  /* 0x0000000700377308 */ /* 0x000e620000001800 */
[----:B------:R-:W2:Y:S02]  /*1ac0*/  LDCU.64 UR16, c[0x3][0x60] ;  /* 0x00c00c00ff1077ac */ /* 0x000ea40008000a00 */
[----:B0-----:R-:W-:-:S05]  /*1ad0*/  IADD3 R52, P0, PT, R28, UR14, RZ ;  /* 0x0000000e1c347c10 */ /* 0x001fca000ff1e0ff */
[----:B------:R-:W-:Y:S01]  /*1ae0*/  IMAD.X R53, RZ, RZ, UR15, P0 ;  /* 0x0000000fff357e24 */ /* 0x000fe200080e06ff */
[----:B------:R-:W0:Y:S04]  /*1af0*/  LDCU.64 UR14, c[0x3][0x80] ;  /* 0x00c01000ff0e77ac */ /* 0x000e280008000a00 */
[----:B------:R-:W3:Y:S04]  /*1b00*/  LDG.E.128.CONSTANT R28, desc[UR34][R52.64] ;  /* 0x00000022341c7981 */ /* 0x000ee8000c1e9d00 */
[----:B------:R-:W4:Y:S04]  /*1b10*/  LDG.E.128.CONSTANT R32, desc[UR34][R52.64+0x10] ;  /* 0x0000102234207981 */ /* 0x000f28000c1e9d00 */
[----:B------:R1:W5:Y:S01]  /*1b20*/  LDG.E.128.CONSTANT R36, desc[UR34][R52.64+0x20] ;  /* 0x0000202234247981 */ /* 0x000362000c1e9d00 */
[----:B------:R-:W-:Y:S01]  /*1b30*/  ISETP.NE.U32.AND P0, PT, R42, 0x1, PT ;  /* 0x000000012a00780c */ /* 0x000fe20003f05070 */
[----:B------:R-:W-:-:S03]  /*1b40*/  DMUL R42, R24, R24 ;  /* 0x00000018182a7228 */ /* 0x000fc60000000000 */
[----:B------:R-:W-:Y:S02]  /*1b50*/  FSEL R56, R56, -8.06006814911005101289e+34, !P0 ;  /* 0xf9785eba38387808 */ /* 0x000fe40004000000 */
[----:B------:R-:W-:Y:S01]  /*1b60*/  FSEL R57, -R54, 0.11223486810922622681, !P0 ;  /* 0x3de5db6536397808 */ /* 0x000fe20004000100 */
[----:B------:R-:W-:-:S06]  /*1b70*/  IMAD.MOV.U32 R54, RZ, RZ, 0x1 ;  /* 0x00000001ff367424 */ /* 0x000fcc00078e00ff */
[----:B-1----:R-:W-:-:S08]  /*1b80*/  DFMA R52, R54, -R6, 1 ;  /* 0x3ff000003634742b */ /* 0x002fd00000000806 */
[----:B------:R-:W-:-:S08]  /*1b90*/  DFMA R52, R52, R52, R52 ;  /* 0x000000343434722b */ /* 0x000fd00000000034 */
[----:B------:R-:W-:Y:S02]  /*1ba0*/  DFMA R52, R54, R52, R54 ;  /* 0x000000343634722b */ /* 0x000fe40000000036 */
[----:B---3--:R-:W-:-:S08]  /*1bb0*/  DFMA R28, R42, R56, R28 ;  /* 0x000000382a1c722b */ /* 0x008fd0000000001c */
[----:B------:R-:W-:Y:S02]  /*1bc0*/  DFMA R28, R42, R28, R30 ;  /* 0x0000001c2a1c722b */ /* 0x000fe4000000001e */
[----:B------:R-:W-:-:S06]  /*1bd0*/  DFMA R30, R52, -R6, 1 ;  /* 0x3ff00000341e742b */ /* 0x000fcc0000000806 */
[----:B----4-:R-:W-:Y:S02]  /*1be0*/  DFMA R28, R42, R28, R32 ;  /* 0x0000001c2a1c722b */ /* 0x010fe40000000020 */
[----:B------:R-:W-:Y:S02]  /*1bf0*/  DFMA R30, R52, R30, R52 ;  /* 0x0000001e341e722b */ /* 0x000fe40000000034 */
[----:B--2---:R-:W-:-:S04]  /*1c00*/  DMUL R32, R22, UR16 ;  /* 0x0000001016207c28 */ /* 0x004fc80008000000 */
[----:B------:R-:W-:Y:S02]  /*1c10*/  DFMA R28, R42, R28, R34 ;  /* 0x0000001c2a1c722b */ /* 0x000fe40000000022 */
[----:B------:R-:W-:-:S04]  /*1c20*/  DMUL R34, R2, R48 ;  /* 0x0000003002227228 */ /* 0x000fc80000000000 */
[----:B------:R-:W-:Y:S02]  /*1c30*/  FSETP.GEU.AND P2, PT, |R33|, 6.5827683646048100446e-37, PT ;  /* 0x036000002100780b */ /* 0x000fe40003f4e200 */
[----:B-----5:R-:W-:Y:S02]  /*1c40*/  DFMA R28, R42, R28, R36 ;  /* 0x0000001c2a1c722b */ /* 0x020fe40000000024 */
[C-C-:B0-----:R-:W-:Y:S02]  /*1c50*/  DFMA R36, R2.reuse, UR14, R34.reuse ;  /* 0x0000000e02247c2b */ /* 0x141fe40008000022 */
[----:B------:R-:W-:Y:S02]  /*1c60*/  DFMA R34, -R2, UR14, R34 ;  /* 0x0000000e02227c2b */ /* 0x000fe40008000122 */
[----:B------:R-:W-:Y:S02]  /*1c70*/  DMUL R2, R20, UR14 ;  /* 0x0000000e14027c28 */ /* 0x000fe40008000000 */
[----:B------:R-:W-:-:S02]  /*1c80*/  DFMA R28, R42, R28, R38 ;  /* 0x0000001c2a1c722b */ /* 0x000fc40000000026 */
[----:B------:R-:W-:Y:S02]  /*1c90*/  DMUL R36, R36, UR8 ;  /* 0x0000000824247c28 */ /* 0x000fe40008000000 */
[----:B------:R-:W-:Y:S02]  /*1ca0*/  DMUL R38, R34, UR8 ;  /* 0x0000000822267c28 */ /* 0x000fe40008000000 */
[----:B------:R-:W-:Y:S02]  /*1cb0*/  DFMA R22, R48, R2, R20 ;  /* 0x000000023016722b */ /* 0x000fe40000000014 */
[----:B------:R-:W-:Y:S02]  /*1cc0*/  DFMA R24, R28, R24, R24 ;  /* 0x000000181c18722b */ /* 0x000fe40000000018 */
[----:B------:R-:W-:Y:S02]  /*1cd0*/  DFMA R28, R42, R28, 1 ;  /* 0x3ff000002a1c742b */ /* 0x000fe4000000001c */
[----:B------:R-:W-:-:S02]  /*1ce0*/  DMUL R42, R32, R30 ;  /* 0x0000001e202a7228 */ /* 0x000fc40000000000 */
[----:B------:R-:W-:Y:S02]  /*1cf0*/  DFMA R2, R48, -R2, R20 ;  /* 0x800000023002722b */ /* 0x000fe40000000014 */
[----:B------:R-:W-:Y:S02]  /*1d00*/  DMUL R34, R44, UR10 ;  /* 0x0000000a2c227c28 */ /* 0x000fe40008000000 */
[----:B------:R-:W-:Y:S02]  /*1d10*/  DFMA R22, R22, UR12, -R36 ;  /* 0x0000000c16167c2b */ /* 0x000fe40008000824 */
[----:B------:R-:W-:Y:S01]  /*1d20*/  DFMA R52, R42, -R6, R32 ;  /* 0x800000062a34722b */ /* 0x000fe20000000020 */
[----:B------:R-:W-:Y:S01]  /*1d30*/  FSEL R28, R28, R24, !P0 ;  /* 0x000000181c1c7208 */ /* 0x000fe20004000000 */
[----:B------:R-:W-:Y:S01]  /*1d40*/  DFMA R38, R2, UR12, R38 ;  /* 0x0000000c02267c2b */ /* 0x000fe20008000026 */
[----:B------:R-:W-:Y:S01]  /*1d50*/  FSEL R29, R29, R25, !P0 ;  /* 0x000000191d1d7208 */ /* 0x000fe20004000000 */
[----:B------:R-:W-:Y:S01]  /*1d60*/  DMUL R2, R50, UR38 ;  /* 0x0000002632027c28 */ /* 0x000fe20008000000 */
[----:B------:R-:W-:Y:S01]  /*1d70*/  LOP3.LUT P0, RZ, R5, 0x2, RZ, 0xc0, !PT ;  /* 0x0000000205ff7812 */ /* 0x000fe2000780c0ff */
[----:B------:R-:W-:-:S02]  /*1d80*/  DFMA R34, R46, UR36, R34 ;  /* 0x000000242e227c2b */ /* 0x000fc40008000022 */
[----:B------:R-:W-:-:S06]  /*1d90*/  DFMA R30, R30, R52, R42 ;  /* 0x000000341e1e722b */ /* 0x000fcc000000002a */
[CC--:B------:R-:W-:Y:S02]  /*1da0*/  DFMA R24, -R2.reuse, R34.reuse, R22 ;  /* 0x000000220218722b */ /* 0x0c0fe40000000116 */
[----:B------:R-:W-:Y:S02]  /*1db0*/  DFMA R2, R2, R34, R38 ;  /* 0x000000220202722b */ /* 0x000fe40000000026 */
[----:B------:R-:W-:Y:S01]  /*1dc0*/  FFMA R34, RZ, R7, R31 ;  /* 0x00000007ff227223 */ /* 0x000fe2000000001f */
[----:B------:R-:W-:-:S03]  /*1dd0*/  DADD R22, RZ, -R28 ;  /* 0x00000000ff167229 */ /* 0x000fc6000000081c */
[----:B------:R-:W-:Y:S01]  /*1de0*/  DADD R24, R10, R24 ;  /* 0x000000000a187229 */ /* 0x000fe20000000018 */
[----:B------:R-:W-:Y:S01]  /*1df0*/  FSETP.GT.AND P1, PT, |R34|, 1.469367938527859385e-39, PT ;  /* 0x001000002200780b */ /* 0x000fe20003f24200 */
[----:B------:R-:W-:-:S05]  /*1e00*/  DADD R2, R12, R2 ;  /* 0x000000000c027229 */ /* 0x000fca0000000002 */
[----:B------:R-:W-:Y:S02]  /*1e10*/  FSEL R52, R28, R22, !P0 ;  /* 0x000000161c347208 */ /* 0x000fe40004000000 */
[----:B------:R-:W-:-:S05]  /*1e20*/  FSEL R53, R29, R23, !P0 ;  /* 0x000000171d357208 */ /* 0x000fca0004000000 */
[----:B------:R-:W-:Y:S05]  /*1e30*/  @P1 BRA P2, `(.L_x_60) ;  /* 0x00000000001c1947 */ /* 0x000fea0001000000 */
[----:B------:R-:W-:Y:S01]  /*1e40*/  IMAD.MOV.U32 R31, RZ, RZ, R33 ;  /* 0x000000ffff1f7224 */ /* 0x000fe200078e0021 */
[----:B------:R-:W-:Y:S01]  /*1e50*/  MOV R30, 0x1e90 ;  /* 0x00001e90001e7802 */ /* 0x000fe20000000f00 */
[----:B------:R-:W-:Y:S02]  /*1e60*/  IMAD.MOV.U32 R28, RZ, RZ, R6 ;  /* 0x000000ffff1c7224 */ /* 0x000fe400078e0006 */
[----:B------:R-:W-:-:S07]  /*1e70*/  IMAD.MOV.U32 R29, RZ, RZ, R7 ;  /* 0x000000ffff1d7224 */ /* 0x000fce00078e0007 */
[----:B------:R-:W-:Y:S05]  /*1e80*/  CALL.REL.NOINC `($__internal_3_$__cuda_sm20_div_rn_f64_full) ;  /* 0x000000ec00b47944 */ /* 0x000fea0003c00000 */
[----:B------:R-:W-:Y:S02]  /*1e90*/  IMAD.MOV.U32 R30, RZ, RZ, R28 ;  /* 0x000000ffff1e7224 */ /* 0x000fe400078e001c */
[----:B------:R-:W-:-:S07]  /*1ea0*/  IMAD.MOV.U32 R31, RZ, RZ, R29 ;  /* 0x000000ffff1f7224 */ /* 0x000fce00078e001d */
.L_x_60:
[----:B------:R-:W0:Y:S01]  /*1eb0*/  MUFU.RSQ64H R39, R31 ;  /* 0x0000001f00277308 */ /* 0x000e220000001c00 */
[----:B------:R-:W-:Y:S02]  /*1ec0*/  VIADD R38, R31, 0xfcb00000 ;  /* 0xfcb000001f267836 */ /* 0x000fe40000000000 */
[----:B------:R-:W-:Y:S02]  /*1ed0*/  IMAD.MOV.U32 R28, RZ, RZ, 0x0 ;  /* 0x00000000ff1c7424 */ /* 0x000fe400078e00ff */
[----:B------:R-:W-:Y:S01]  /*1ee0*/  IMAD.MOV.U32 R29, RZ, RZ, 0x3fd80000 ;  /* 0x3fd80000ff1d7424 */ /* 0x000fe200078e00ff */
[----:B------:R-:W-:Y:S01]  /*1ef0*/  ISETP.GE.U32.AND P0, PT, R38, 0x7ca00000, PT ;  /* 0x7ca000002600780c */ /* 0x000fe20003f06070 */
[----:B0-----:R-:W-:-:S08]  /*1f00*/  DMUL R22, R38, R38 ;  /* 0x0000002626167228 */ /* 0x001fd00000000000 */
[----:B------:R-:W-:-:S08]  /*1f10*/  DFMA R22, -R22, R30, 1 ;  /* 0x3ff000001616742b */ /* 0x000fd0000000011e */
[----:B------:R-:W-:Y:S02]  /*1f20*/  DFMA R28, R22, R28, 0.5 ;  /* 0x3fe00000161c742b */ /* 0x000fe4000000001c */
[----:B------:R-:W-:-:S08]  /*1f30*/  DMUL R22, R38, R22 ;  /* 0x0000001626167228 */ /* 0x000fd00000000000 */
[----:B------:R-:W-:-:S08]  /*1f40*/  DFMA R28, R28, R22, R38 ;  /* 0x000000161c1c722b */ /* 0x000fd00000000026 */
[----:B------:R-:W-:Y:S02]  /*1f50*/  DMUL R42, R28, R30 ;  /* 0x0000001e1c2a7228 */ /* 0x000fe40000000000 */
[----:B------:R-:W-:Y:S02]  /*1f60*/  VIADD R37, R29, 0xfff00000 ;  /* 0xfff000001d257836 */ /* 0x000fe40000000000 */
[----:B------:R-:W-:-:S04]  /*1f70*/  IMAD.MOV.U32 R36, RZ, RZ, R28 ;  /* 0x000000ffff247224 */ /* 0x000fc800078e001c */
[----:B------:R-:W-:-:S08]  /*1f80*/  DFMA R32, R42, -R42, R30 ;  /* 0x8000002a2a20722b */ /* 0x000fd0000000001e */
[----:B------:R-:W-:Y:S01]  /*1f90*/  DFMA R22, R32, R36, R42 ;  /* 0x000000242016722b */ /* 0x000fe2000000002a */
[----:B------:R-:W-:Y:S10]  /*1fa0*/  @!P0 BRA `(.L_x_61) ;  /* 0x0000000000248947 */ /* 0x000ff40003800000 */
[----:B------:R-:W-:Y:S02]  /*1fb0*/  IMAD.MOV.U32 R35, RZ, RZ, R31 ;  /* 0x000000ffff237224 */ /* 0x000fe400078e001f */
[----:B------:R-:W-:Y:S01]  /*1fc0*/  IMAD.MOV.U32 R36, RZ, RZ, R32 ;  /* 0x000000ffff247224 */ /* 0x000fe200078e0020 */
[----:B------:R-:W-:Y:S01]  /*1fd0*/  MOV R32, 0x2020 ;  /* 0x0000202000207802 */ /* 0x000fe20000000f00 */
[----:B------:R-:W-:Y:S02]  /*1fe0*/  IMAD.MOV.U32 R34, RZ, RZ, R42 ;  /* 0x000000ffff227224 */ /* 0x000fe400078e002a */
[----:B------:R-:W-:Y:S02]  /*1ff0*/  IMAD.MOV.U32 R29, RZ, RZ, R43 ;  /* 0x000000ffff1d7224 */ /* 0x000fe400078e002b */
[----:B------:R-:W-:-:S07]  /*2000*/  IMAD.MOV.U32 R31, RZ, RZ, R37 ;  /* 0x000000ffff1f7224 */ /* 0x000fce00078e0025 */
[----:B------:R-:W-:Y:S05]  /*2010*/  CALL.REL.NOINC `($__internal_4_$__cuda_sm20_dsqrt_rn_f64_mediumpath_v1) ;  /* 0x000000f000e07944 */ /* 0x000fea0003c00000 */
[----:B------:R-:W-:Y:S02]  /*2020*/  IMAD.MOV.U32 R22, RZ, RZ, R68 ;  /* 0x000000ffff167224 */ /* 0x000fe400078e0044 */
[----:B------:R-:W-:-:S07]  /*2030*/  IMAD.MOV.U32 R23, RZ, RZ, R69 ;  /* 0x000000ffff177224 */ /* 0x000fce00078e0045 */
.L_x_61:
[----:B------:R-:W0:Y:S01]  /*2040*/  LDCU UR14, c[0x3][0x5c] ;  /* 0x00c00b80ff0e77ac */ /* 0x000e220008000800 */
[----:B------:R-:W1:Y:S01]  /*2050*/  LDC.64 R32, c[0x3][0x58] ;  /* 0x00c01600ff207b82 */ /* 0x000e620000000a00 */
[----:B------:R-:W-:-:S07]  /*2060*/  IMAD.MOV.U32 R28, RZ, RZ, 0x1 ;  /* 0x00000001ff1c7424 */ /* 0x000fce00078e00ff */
[----:B------:R-:W2:Y:S01]  /*2070*/  LDC.64 R54, c[0x3][0x50] ;  /* 0x00c01400ff367b82 */ /* 0x000ea20000000a00 */
[----:B0-----:R-:W1:Y:S01]  /*2080*/  MUFU.RCP64H R29, UR14 ;  /* 0x0000000e001d7d08 */ /* 0x001e620008001800 */
[----:B--2---:R-:W-:Y:S02]  /*2090*/  DMUL R54, R22, R54 ;  /* 0x0000003616367228 */ /* 0x004fe40000000000 */
[----:B-1----:R-:W-:-:S08]  /*20a0*/  DFMA R30, R28, -R32, 1 ;  /* 0x3ff000001c1e742b */ /* 0x002fd00000000820 */
[----:B------:R-:W-:Y:S01]  /*20b0*/  DFMA R30, R30, R30, R30 ;  /* 0x0000001e1e1e722b */ /* 0x000fe2000000001e */
[----:B------:R-:W-:-:S07]  /*20c0*/  FSETP.GEU.AND P1, PT, |R55|, 6.5827683646048100446e-37, PT ;  /* 0x036000003700780b */ /* 0x000fce0003f2e200 */
[----:B------:R-:W-:-:S08]  /*20d0*/  DFMA R30, R28, R30, R28 ;  /* 0x0000001e1c1e722b */ /* 0x000fd0000000001c */
[----:B------:R-:W-:-:S08]  /*20e0*/  DFMA R28, R30, -R32, 1 ;  /* 0x3ff000001e1c742b */ /* 0x000fd00000000820 */
[----:B------:R-:W-:-:S08]  /*20f0*/  DFMA R28, R30, R28, R30 ;  /* 0x0000001c1e1c722b */ /* 0x000fd0000000001e */
[----:B------:R-:W-:-:S08]  /*2100*/  DMUL R42, R54, R28 ;  /* 0x0000001c362a7228 */ /* 0x000fd00000000000 */
[----:B------:R-:W-:-:S08]  /*2110*/  DFMA R30, R42, -R32, R54 ;  /* 0x800000202a1e722b */ /* 0x000fd00000000036 */
[----:B------:R-:W-:-:S10]  /*2120*/  DFMA R42, R28, R30, R42 ;  /* 0x0000001e1c2a722b */ /* 0x000fd4000000002a */
[----:B------:R-:W-:-:S05]  /*2130*/  FFMA R5, RZ, UR14, R43 ;  /* 0x0000000eff057c23 */ /* 0x000fca000800002b */
[----:B------:R-:W-:-:S13]  /*2140*/  FSETP.GT.AND P0, PT, |R5|, 1.469367938527859385e-39, PT ;  /* 0x001000000500780b */ /* 0x000fda0003f04200 */
[----:B------:R-:W-:Y:S05]  /*2150*/  @P0 BRA P1, `(.L_x_62) ;  /* 0x0000000000200947 */ /* 0x000fea0000800000 */
[----:B------:R-:W0:Y:S01]  /*2160*/  LDC R28, c[0x3][0x58] ;  /* 0x00c01600ff1c7b82 */ /* 0x000e220000000800 */
[----:B------:R-:W-:Y:S01]  /*2170*/  IMAD.MOV.U32 R32, RZ, RZ, R54 ;  /* 0x000000ffff207224 */ /* 0x000fe200078e0036 */
[----:B------:R-:W-:Y:S01]  /*2180*/  MOV R30, 0x21c0 ;  /* 0x000021c0001e7802 */ /* 0x000fe20000000f00 */
[----:B------:R-:W-:-:S05]  /*2190*/  IMAD.MOV.U32 R31, RZ, RZ, R55 ;  /* 0x000000ffff1f7224 */ /* 0x000fca00078e0037 */
[----:B------:R-:W1:Y:S02]  /*21a0*/  LDC R29, c[0x3][0x5c] ;  /* 0x00c01700ff1d7b82 */ /* 0x000e640000000800 */
[----:B01----:R-:W-:Y:S05]  /*21b0*/  CALL.REL.NOINC `($__internal_3_$__cuda_sm20_div_rn_f64_full) ;  /* 0x000000e800e87944 */ /* 0x003fea0003c00000 */
[----:B------:R-:W-:Y:S02]  /*21c0*/  IMAD.MOV.U32 R42, RZ, RZ, R28 ;  /* 0x000000ffff2a7224 */ /* 0x000fe400078e001c */
[----:B------:R-:W-:-:S07]  /*21d0*/  IMAD.MOV.U32 R43, RZ, RZ, R29 ;  /* 0x000000ffff2b7224 */ /* 0x000fce00078e001d */
.L_x_62:
[----:B------:R-:W-:-:S14]  /*21e0*/  DSETP.NEU.AND P0, PT, |R24|, +INF , PT ;  /* 0x7ff000001800742a */ /* 0x000fdc0003f0d200 */
[----:B------:R-:W-:Y:S01]  /*21f0*/  @!P0 DMUL R56, RZ, R24 ;  /* 0x00000018ff388228 */ /* 0x000fe20000000000 */
[----:B------:R-:W-:Y:S01]  /*2200*/  @!P0 IMAD.MOV.U32 R5, RZ, RZ, 0x1 ;  /* 0x00000001ff058424 */ /* 0x000fe200078e00ff */
[----:B------:R-:W-:Y:S09]  /*2210*/  @!P0 BRA `(.L_x_63) ;  /* 0x00000000005c8947 */ /* 0x000ff20003800000 */
        /* <DEDUP_REMOVED lines=22> */
.L_x_64:
[----:B------:R-:W-:-:S07]  /*2380*/  VIADD R5, R29, 0x1 ;  /* 0x000000011d057836 */ /* 0x000fce0000000000 */
.L_x_63:
        /* <DEDUP_REMOVED lines=55> */
.L_x_66:
[----:B------:R-:W-:-:S07]  /*2700*/  VIADD R5, R29, 0x1 ;  /* 0x000000011d057836 */ /* 0x000fce0000000000 */
.L_x_65:
[----:B------:R-:W0:Y:S01]  /*2710*/  LDCU.64 UR14, c[0x4][0x48] ;  /* 0x01000900ff0e77ac */ /* 0x000e220008000a00 */
[----:B------:R-:W-:Y:S02]  /*2720*/  IMAD.SHL.U32 R2, R5, 0x40, RZ ;  /* 0x0000004005027824 */ /* 0x000fe400078e00ff */
[----:B------:R-:W-:Y:S01]  /*2730*/  IMAD.MOV.U32 R58, RZ, RZ, 0x20fd8164 ;  /* 0x20fd8164ff3a7424 */ /* 0x000fe200078e00ff */
[----:B------:R-:W1:Y:S02]  /*2740*/  LDCU.64 UR16, c[0x3][0x78] ;  /* 0x00c00f00ff1077ac */ /* 0x000e640008000a00 */
[----:B------:R-:W-:-:S04]  /*2750*/  LOP3.LUT R2, R2, 0x40, RZ, 0xc0, !PT ;  /* 0x0000004002027812 */ /* 0x000fc800078ec0ff */
[----:B0-----:R-:W-:Y:S01]  /*2760*/  IADD3 R56, P0, PT, R2, UR14, RZ ;  /* 0x0000000e02387c10 */ /* 0x001fe2000ff1e0ff */
[----:B------:R-:W-:Y:S01]  /*2770*/  IMAD.MOV.U32 R59, RZ, RZ, 0x3da8ff83 ;  /* 0x3da8ff83ff3b7424 */ /* 0x000fe200078e00ff */
[----:B------:R-:W-:Y:S01]  /*2780*/  LOP3.LUT R2, R5, 0x1, RZ, 0xc0, !PT ;  /* 0x0000000105027812 */ /* 0x000fe200078ec0ff */
[----:B------:R-:W0:Y:S02]  /*2790*/  LDCU UR14, c[0x0][0x3bc] ;  /* 0x00007780ff0e77ac */ /* 0x000e240008000800 */
[----:B------:R-:W-:-:S05]  /*27a0*/  IMAD.X R57, RZ, RZ, UR15, P0 ;  /* 0x0000000fff397e24 */ /* 0x000fca00080e06ff */
[----:B------:R-:W2:Y:S04]  /*27b0*/  LDG.E.128.CONSTANT R28, desc[UR34][R56.64] ;  /* 0x00000022381c7981 */ /* 0x000ea8000c1e9d00 */
[----:B------:R-:W3:Y:S04]  /*27c0*/  LDG.E.128.CONSTANT R32, desc[UR34][R56.64+0x10] ;  /* 0x0000102238207981 */ /* 0x000ee8000c1e9d00 */
[----:B------:R-:W4:Y:S01]  /*27d0*/  LDG.E.128.CONSTANT R36, desc[UR34][R56.64+0x20] ;  /* 0x0000202238247981 */ /* 0x000f22000c1e9d00 */
[----:B------:R-:W-:Y:S01]  /*27e0*/  ISETP.NE.U32.AND P0, PT, R2, 0x1, PT ;  /* 0x000000010200780c */ /* 0x000fe20003f05070 */
[----:B------:R-:W-:Y:S01]  /*27f0*/  DMUL R2, R24, R24 ;  /* 0x0000001818027228 */ /* 0x000fe20000000000 */
[----:B------:R-:W-:Y:S01]  /*2800*/  ISETP.NE.AND P1, PT, R4, 0x7ff00000, PT ;  /* 0x7ff000000400780c */ /* 0x000fe20003f25270 */
[----:B0-----:R-:W-:Y:S01]  /*2810*/  UISETP.GE.AND UP1, UPT, UR14, 0x2, UPT ;  /* 0x000000020e00788c */ /* 0x001fe2000bf26270 */
[----:B------:R-:W-:Y:S01]  /*2820*/  FSEL R58, R58, -8.06006814911005101289e+34, !P0 ;  /* 0xf9785eba3a3a7808 */ /* 0x000fe20004000000 */
[----:B------:R-:W-:Y:S01]  /*2830*/  UMOV UR21, 0x40000000 ;  /* 0x4000000000157882 */ /* 0x000fe20000000000 */
[----:B------:R-:W-:Y:S01]  /*2840*/  FSEL R59, -R59, 0.11223486810922622681, !P0 ;  /* 0x3de5db653b3b7808 */ /* 0x000fe20004000100 */
[----:B------:R-:W-:Y:S01]  /*2850*/  UMOV UR14, URZ ;  /* 0x000000ff000e7c82 */ /* 0x000fe20008000000 */
[----:B------:R-:W-:-:S04]  /*2860*/  MOV R62, 0x2a00 ;  /* 0x00002a00003e7802 */ /* 0x000fc80000000f00 */
[----:B--2---:R-:W-:-:S08]  /*2870*/  DFMA R28, R2, R58, R28 ;  /* 0x0000003a021c722b */ /* 0x004fd0000000001c */
[C---:B------:R-:W-:Y:S01]  /*2880*/  DFMA R28, R2.reuse, R28, R30 ;  /* 0x0000001c021c722b */ /* 0x040fe2000000001e */
[----:B------:R-:W0:Y:S07]  /*2890*/  LDC.64 R30, c[0x3][0x68] ;  /* 0x00c01a00ff1e7b82 */ /* 0x000e2e0000000a00 */
[----:B---3--:R-:W-:-:S08]  /*28a0*/  DFMA R28, R2, R28, R32 ;  /* 0x0000001c021c722b */ /* 0x008fd00000000020 */
[----:B------:R-:W-:-:S08]  /*28b0*/  DFMA R28, R2, R28, R34 ;  /* 0x0000001c021c722b */ /* 0x000fd00000000022 */
[----:B----4-:R-:W-:Y:S02]  /*28c0*/  DFMA R28, R2, R28, R36 ;  /* 0x0000001c021c722b */ /* 0x010fe40000000024 */
[C---:B0-----:R-:W-:Y:S02]  /*28d0*/  DSETP.NEU.AND P3, PT, R30.reuse, 1, PT ;  /* 0x3ff000001e00742a */ /* 0x041fe40003f6d000 */
[C---:B------:R-:W-:Y:S02]  /*28e0*/  DSETP.NEU.AND P6, PT, |R30|.reuse, +INF , PT ;  /* 0x7ff000001e00742a */ /* 0x040fe40003fcd200 */
[----:B------:R-:W-:Y:S02]  /*28f0*/  DSETP.NEU.AND P2, PT, R30, RZ, PT ;  /* 0x000000ff1e00722a */ /* 0x000fe40003f4d000 */
[----:B------:R-:W-:-:S08]  /*2900*/  DFMA R28, R2, R28, R38 ;  /* 0x0000001c021c722b */ /* 0x000fd00000000026 */
[----:B------:R-:W-:Y:S02]  /*2910*/  DFMA R24, R28, R24, R24 ;  /* 0x000000181c18722b */ /* 0x000fe40000000018 */
[----:B------:R-:W-:Y:S02]  /*2920*/  DFMA R2, R2, R28, 1 ;  /* 0x3ff000000202742b */ /* 0x000fe4000000001c */
[----:B------:R-:W-:-:S08]  /*2930*/  DADD R28, -RZ, |R30| ;  /* 0x00000000ff1c7229 */ /* 0x000fd0000000051e */
[----:B------:R-:W-:Y:S02]  /*2940*/  FSEL R24, R2, R24, !P0 ;  /* 0x0000001802187208 */ /* 0x000fe40004000000 */
[----:B------:R-:W-:Y:S01]  /*2950*/  FSEL R25, R3, R25, !P0 ;  /* 0x0000001903197208 */ /* 0x000fe20004000000 */
[----:B------:R-:W-:Y:S01]  /*2960*/  IMAD.MOV.U32 R63, RZ, RZ, R29 ;  /* 0x000000ffff3f7224 */ /* 0x000fe200078e001d */
[----:B------:R-:W-:-:S04]  /*2970*/  LOP3.LUT P0, RZ, R5, 0x2, RZ, 0xc0, !PT ;  /* 0x0000000205ff7812 */ /* 0x000fc8000780c0ff */
[----:B------:R-:W-:-:S10]  /*2980*/  DADD R2, RZ, -R24 ;  /* 0x00000000ff027229 */ /* 0x000fd40000000818 */
[----:B------:R-:W-:Y:S02]  /*2990*/  FSEL R66, R24, R2, !P0 ;  /* 0x0000000218427208 */ /* 0x000fe40004000000 */
[----:B------:R-:W-:Y:S01]  /*29a0*/  FSEL R67, R25, R3, !P0 ;  /* 0x0000000319437208 */ /* 0x000fe20004000000 */
[----:B------:R-:W-:Y:S02]  /*29b0*/  DSETP.NAN.AND P0, PT, R30, R30, PT ;  /* 0x0000001e1e00722a */ /* 0x000fe40003f08000 */
[----:B-1----:R-:W-:-:S03]  /*29c0*/  DMUL R2, R8, UR16 ;  /* 0x0000001008027c28 */ /* 0x002fc60008000000 */
[----:B------:R-:W-:-:S08]  /*29d0*/  DADD R64, R60, R66 ;  /* 0x000000003c407229 */ /* 0x000fd00000000042 */
[----:B------:R-:W-:-:S11]  /*29e0*/  DMUL R64, R64, R42 ;  /* 0x0000002a40407228 */ /* 0x000fd60000000000 */
[----:B------:R-:W-:Y:S05]  /*29f0*/  CALL.REL.NOINC `($_Z13particle_pathPdS_S_S_S_S_S_ii$__internal_accurate_pow) ;  /* 0x000000ec00107944 */ /* 0x000fea0003c00000 */
[----:B------:R-:W0:Y:S01]  /*2a00*/  LDC.64 R24, c[0x3][0x68] ;  /* 0x00c01a00ff187b82 */ /* 0x000e220000000a00 */
[----:B------:R-:W-:Y:S01]  /*2a10*/  FSEL R5, R32, RZ, P2 ;  /* 0x000000ff20057208 */ /* 0x000fe20001000000 */
[----:B0-----:R-:W-:-:S10]  /*2a20*/  DADD R24, R24, 2 ;  /* 0x4000000018187429 */ /* 0x001fd40000000000 */
[----:B------:R-:W-:-:S04]  /*2a30*/  FSEL R25, R25, R5, P0 ;  /* 0x0000000519197208 */ /* 0x000fc80000000000 */
[----:B------:R-:W-:-:S04]  /*2a40*/  @!P1 FSEL R5, R25, +QNAN , P6 ;  /* 0x7ff0000019059808 */ /* 0x000fc80003000000 */
[----:B------:R-:W-:Y:S02]  /*2a50*/  FSEL R25, R5, 1.875, P3 ;  /* 0x3ff0000005197808 */ /* 0x000fe40001800000 */
[----:B------:R-:W-:Y:S01]  /*2a60*/  FSEL R5, R28, RZ, P2 ;  /* 0x000000ff1c057208 */ /* 0x000fe20001000000 */
[----:B------:R-:W-:Y:S01]  /*2a70*/  IMAD.MOV.U32 R28, RZ, RZ, 0x1 ;  /* 0x00000001ff1c7424 */ /* 0x000fe200078e00ff */
[----:B------:R-:W0:Y:S02]  /*2a80*/  MUFU.RCP64H R29, R25 ;  /* 0x00000019001d7308 */ /* 0x000e240000001800 */
[----:B------:R-:W-:-:S04]  /*2a90*/  FSEL R24, R24, R5, P0 ;  /* 0x0000000518187208 */ /* 0x000fc80000000000 */
[----:B------:R-:W-:Y:S02]  /*2aa0*/  @!P1 FSEL R5, R24, RZ, P6 ;  /* 0x000000ff18059208 */ /* 0x000fe40003000000 */
[----:B------:R-:W-:Y:S02]  /*2ab0*/  FSETP.GEU.AND P1, PT, |R3|, 6.5827683646048100446e-37, PT ;  /* 0x036000000300780b */ /* 0x000fe40003f2e200 */
[----:B------:R-:W-:-:S06]  /*2ac0*/  FSEL R24, R5, RZ, P3 ;  /* 0x000000ff05187208 */ /* 0x000fcc0001800000 */
        /* <DEDUP_REMOVED lines=11> */
[----:B------:R-:W-:Y:S01]  /*2b80*/  IMAD.MOV.U32 R32, RZ, RZ, R2 ;  /* 0x000000ffff207224 */ /* 0x000fe200078e0002 */
[----:B------:R-:W-:Y:S01]  /*2b90*/  MOV R30, 0x2be0 ;  /* 0x00002be0001e7802 */ /* 0x000fe20000000f00 */
[----:B------:R-:W-:Y:S02]  /*2ba0*/  IMAD.MOV.U32 R31, RZ, RZ, R3 ;  /* 0x000000ffff1f7224 */ /* 0x000fe400078e0003 */
[----:B------:R-:W-:Y:S02]  /*2bb0*/  IMAD.MOV.U32 R28, RZ, RZ, R24 ;  /* 0x000000ffff1c7224 */ /* 0x000fe400078e0018 */
[----:B------:R-:W-:-:S07]  /*2bc0*/  IMAD.MOV.U32 R29, RZ, RZ, R25 ;  /* 0x000000ffff1d7224 */ /* 0x000fce00078e0019 */
[----:B------:R-:W-:Y:S05]  /*2bd0*/  CALL.REL.NOINC `($__internal_3_$__cuda_sm20_div_rn_f64_full) ;  /* 0x000000e000607944 */ /* 0x000fea0003c00000 */
.L_x_67:
[----:B------:R-:W0:Y:S01]  /*2be0*/  LDC.64 R34, c[0x3][0x68] ;  /* 0x00c01a00ff227b82 */ /* 0x000e220000000a00 */
[----:B------:R-:W0:Y:S01]  /*2bf0*/  LDCU.64 UR16, c[0x3][0x58] ;  /* 0x00c00b00ff1077ac */ /* 0x000e220008000a00 */
[----:B------:R-:W-:Y:S01]  /*2c00*/  IMAD.MOV.U32 R2, RZ, RZ, 0x1 ;  /* 0x00000001ff027424 */ /* 0x000fe200078e00ff */
[----:B------:R-:W-:Y:S01]  /*2c10*/  FSETP.GEU.AND P1, PT, |R55|, 6.5827683646048100446e-37, PT ;  /* 0x036000003700780b */ /* 0x000fe20003f2e200 */
[----:B------:R-:W-:Y:S02]  /*2c20*/  DMUL R62, R48, R44 ;  /* 0x0000002c303e7228 */ /* 0x000fe40000000000 */
[----:B0-----:R-:W-:-:S06]  /*2c30*/  DMUL R34, R34, UR16 ;  /* 0x0000001022227c28 */ /* 0x001fcc0008000000 */
[----:B------:R-:W0:Y:S02]  /*2c40*/  MUFU.RCP64H R3, R35 ;  /* 0x0000002300037308 */ /* 0x000e240000001800 */
[----:B0-----:R-:W-:-:S08]  /*2c50*/  DFMA R24, -R34, R2, 1 ;  /* 0x3ff000002218742b */ /* 0x001fd00000000102 */
[----:B------:R-:W-:-:S08]  /*2c60*/  DFMA R24, R24, R24, R24 ;  /* 0x000000181818722b */ /* 0x000fd00000000018 */
[----:B------:R-:W-:-:S08]  /*2c70*/  DFMA R24, R2, R24, R2 ;  /* 0x000000180218722b */ /* 0x000fd00000000002 */
[----:B------:R-:W-:-:S08]  /*2c80*/  DFMA R2, -R34, R24, 1 ;  /* 0x3ff000002202742b */ /* 0x000fd00000000118 */
[----:B------:R-:W-:-:S08]  /*2c90*/  DFMA R2, R24, R2, R24 ;  /* 0x000000021802722b */ /* 0x000fd00000000018 */
[----:B------:R-:W-:-:S08]  /*2ca0*/  DMUL R24, R54, R2 ;  /* 0x0000000236187228 */ /* 0x000fd00000000000 */
[----:B------:R-:W-:-:S08]  /*2cb0*/  DFMA R30, -R34, R24, R54 ;  /* 0x00000018221e722b */ /* 0x000fd00000000136 */
[----:B------:R-:W-:Y:S02]  /*2cc0*/  DFMA R2, R2, R30, R24 ;  /* 0x0000001e0202722b */ /* 0x000fe40000000018 */
[----:B------:R-:W-:Y:S02]  /*2cd0*/  DMUL R30, R46, R26 ;  /* 0x0000001a2e1e7228 */ /* 0x000fe40000000000 */
[----:B------:R-:W-:-:S06]  /*2ce0*/  DADD R24, -R28, 1 ;  /* 0x3ff000001c187429 */ /* 0x000fcc0000000100 */
[----:B------:R-:W-:Y:S01]  /*2cf0*/  FFMA R5, RZ, R35, R3 ;  /* 0x00000023ff057223 */ /* 0x000fe20000000003 */
[----:B------:R-:W-:Y:S02]  /*2d00*/  DFMA R62, R52, R62, -R30 ;  /* 0x0000003e343e722b */ /* 0x000fe4000000081e */
[----:B------:R-:W-:Y:S02]  /*2d10*/  DMUL R64, R64, R24 ;  /* 0x0000001840407228 */ /* 0x000fe40000000000 */
        /* <DEDUP_REMOVED lines=8> */
[----:B------:R-:W-:Y:S02]  /*2da0*/  IMAD.MOV.U32 R2, RZ, RZ, R28 ;  /* 0x000000ffff027224 */ /* 0x000fe400078e001c */
[----:B------:R-:W-:-:S07]  /*2db0*/  IMAD.MOV.U32 R3, RZ, RZ, R29 ;  /* 0x000000ffff037224 */ /* 0x000fce00078e001d */
.L_x_68:
[----:B------:R-:W0:Y:S01]  /*2dc0*/  LDCU UR15, c[0x3][0x8c] ;  /* 0x00c01180ff0f77ac */ /* 0x000e220008000800 */
[----:B------:R-:W1:Y:S01]  /*2dd0*/  LDC.64 R32, c[0x3][0x88] ;  /* 0x00c02200ff207b82 */ /* 0x000e620000000a00 */
[----:B------:R-:W-:Y:S01]  /*2de0*/  IMAD.MOV.U32 R28, RZ, RZ, 0x1 ;  /* 0x00000001ff1c7424 */ /* 0x000fe200078e00ff */
[----:B------:R-:W-:-:S08]  /*2df0*/  DMUL R50, R50, R26 ;  /* 0x0000001a32327228 */ /* 0x000fd00000000000 */
[----:B------:R-:W-:Y:S02]  /*2e00*/  DMUL R34, R50, UR6 ;  /* 0x0000000632227c28 */ /* 0x000fe40008000000 */
[----:B------:R-:W-:Y:S01]  /*2e10*/  DADD R50, R60, -R66 ;  /* 0x000000003c327229 */ /* 0x000fe20000000842 */
[----:B0-----:R-:W1:Y:S07]  /*2e20*/  MUFU.RCP64H R29, UR15 ;  /* 0x0000000f001d7d08 */ /* 0x001e6e0008001800 */
[----:B------:R-:W-:Y:S01]  /*2e30*/  FSETP.GEU.AND P1, PT, |R35|, 6.5827683646048100446e-37, PT ;  /* 0x036000002300780b */ /* 0x000fe20003f2e200 */
[----:B------:R-:W-:-:S02]  /*2e40*/  DMUL R50, R50, R2 ;  /* 0x0000000232327228 */ /* 0x000fc40000000000 */
[----:B-1----:R-:W-:-:S08]  /*2e50*/  DFMA R30, R28, -R32, 1 ;  /* 0x3ff000001c1e742b */ /* 0x002fd00000000820 */
[----:B------:R-:W-:-:S08]  /*2e60*/  DFMA R30, R30, R30, R30 ;  /* 0x0000001e1e1e722b */ /* 0x000fd0000000001e */
        /* <DEDUP_REMOVED lines=15> */
.L_x_69:
[----:B------:R-:W0:Y:S01]  /*2f60*/  LDCU.64 UR16, c[0x3][0x78] ;  /* 0x00c00f00ff1077ac */ /* 0x000e220008000a00 */
[----:B------:R-:W-:-:S08]  /*2f70*/  DMUL R46, R48, R46 ;  /* 0x0000002e302e7228 */ /* 0x000fd00000000000 */
[----:B------:R-:W-:-:S08]  /*2f80*/  DMUL R46, R26, R46 ;  /* 0x0000002e1a2e7228 */ /* 0x000fd00000000000 */
[----:B------:R-:W-:Y:S02]  /*2f90*/  DFMA R46, R44, R52, -R46 ;  /* 0x000000342c2e722b */ /* 0x000fe4000000082e */
[----:B0-----:R-:W-:-:S08]  /*2fa0*/  DADD R26, R8, -UR16 ;  /* 0x80000010081a7e29 */ /* 0x001fd00008000000 */
[----:B------:R-:W-:-:S08]  /*2fb0*/  DFMA R46, -R46, R26, R28 ;  /* 0x0000001a2e2e722b */ /* 0x000fd0000000011c */
[----:B------:R-:W-:-:S08]  /*2fc0*/  DMUL R46, R50, R46 ;  /* 0x0000002e322e7228 */ /* 0x000fd00000000000 */
[----:B------:R-:W-:Y:S01]  /*2fd0*/  DFMA R46, R64, R62, R46 ;  /* 0x0000003e402e722b */ /* 0x000fe2000000002e */
[----:B------:R-:W-:Y:S10]  /*2fe0*/  BRA.U !UP1, `(.L_x_70) ;  /* 0x0000002909547547 */ /* 0x000ff4000b800000 */
[----:B------:R-:W0:Y:S01]  /*2ff0*/  LDCU.128 UR24, c[0x0][0x390] ;  /* 0x00007200ff1877ac */ /* 0x000e220008000c00 */
[----:B------:R-:W1:Y:S01]  /*3000*/  LDCU.64 UR32, c[0x0][0x3a0] ;  /* 0x00007400ff2077ac */ /* 0x000e620008000a00 */
[----:B------:R-:W2:Y:S01]  /*3010*/  LDCU.128 UR16, c[0x0][0x380] ;  /* 0x00007000ff1077ac */ /* 0x000ea20008000c00 */
[----:B------:R-:W3:Y:S01]  /*3020*/  LDCU UR46, c[0x3][0x6c] ;  /* 0x00c00d80ff2e77ac */ /* 0x000ee20008000800 */
[----:B------:R-:W4:Y:S01]  /*3030*/  LDCU.64 UR40, c[0x3][0x58] ;  /* 0x00c00b00ff2877ac */ /* 0x000f220008000a00 */
[----:B0-----:R-:W-:Y:S02]  /*3040*/  UIADD3 UR22, UP0, UPT, UR24, 0x8, URZ ;  /* 0x0000000818167890 */ /* 0x001fe4000ff1e0ff */
[----:B------:R-:W-:Y:S02]  /*3050*/  UIADD3 UR23, UP1, UPT, UR26, 0x8, URZ ;  /* 0x000000081a177890 */ /* 0x000fe4000ff3e0ff */
[----:B------:R-:W-:Y:S02]  /*3060*/  UIADD3.X UR24, UPT, UPT, URZ, UR25, URZ, UP0, !UPT ;  /* 0x00000019ff187290 */ /* 0x000fe400087fe4ff */
[----:B------:R-:W-:Y:S01]  /*3070*/  UIADD3.X UR25, UPT, UPT, URZ, UR27, URZ, UP1, !UPT ;  /* 0x0000001bff197290 */ /* 0x000fe20008ffe4ff */
[----:B------:R-:W0:Y:S01]  /*3080*/  LDCU UR27, c[0x0][0x3bc] ;  /* 0x00007780ff1b77ac */ /* 0x000e220008000800 */
[----:B-1----:R-:W-:-:S02]  /*3090*/  UIADD3 UR15, UP1, UPT, UR32, 0x18, URZ ;  /* 0x00000018200f7890 */ /* 0x002fc4000ff3e0ff */
[----:B--2---:R-:W-:Y:S02]  /*30a0*/  UIADD3 UR26, UP0, UPT, UR18, 0x8, URZ ;  /* 0x00000008121a7890 */ /* 0x004fe4000ff1e0ff */
[----:B------:R-:W-:Y:S02]  /*30b0*/  UIADD3.X UR18, UPT, UPT, URZ, UR33, URZ, UP1, !UPT ;  /* 0x00000021ff127290 */ /* 0x000fe40008ffe4ff */
[----:B------:R-:W-:Y:S01]  /*30c0*/  UIADD3 UR16, UP2, UPT, UR16, 0x8, URZ ;  /* 0x0000000810107890 */ /* 0x000fe2000ff5e0ff */
[----:B------:R-:W-:Y:S01]  /*30d0*/  IMAD.U32 R44, RZ, RZ, UR15 ;  /* 0x0000000fff2c7e24 */ /* 0x000fe2000f8e00ff */
[----:B------:R-:W1:Y:S02]  /*30e0*/  LDCU UR47, c[0x3][0x8c] ;  /* 0x00c01180ff2f77ac */ /* 0x000e640008000800 */
[----:B------:R-:W-:Y:S01]  /*30f0*/  IMAD.U32 R45, RZ, RZ, UR18 ;  /* 0x00000012ff2d7e24 */ /* 0x000fe2000f8e00ff */
[----:B------:R-:W2:Y:S01]  /*3100*/  LDCU UR49, c[0x3][0x5c] ;  /* 0x00c00b80ff3177ac */ /* 0x000ea20008000800 */
[----:B------:R-:W1:Y:S01]  /*3110*/  LDCU.64 UR42, c[0x3][0x60] ;  /* 0x00c00c00ff2a77ac */ /* 0x000e620008000a00 */
[----:B------:R-:W1:Y:S01]  /*3120*/  LDCU.64 UR44, c[0x4][0x48] ;  /* 0x01000900ff2c77ac */ /* 0x000e620008000a00 */
[----:B------:R-:W1:Y:S01]  /*3130*/  LDCU.128 UR28, c[0x3][0x80] ;  /* 0x00c01000ff1c77ac */ /* 0x000e620008000c00 */
[----:B------:R-:W-:-:S02]  /*3140*/  UIADD3.X UR19, UPT, UPT, URZ, UR19, URZ, UP0, !UPT ;  /* 0x00000013ff137290 */ /* 0x000fc400087fe4ff */
[----:B------:R-:W-:Y:S02]  /*3150*/  UIADD3.X UR17, UPT, UPT, URZ, UR17, URZ, UP2, !UPT ;  /* 0x00000011ff117290 */ /* 0x000fe400097fe4ff */
[----:B0--34-:R-:W-:-:S12]  /*3160*/  UIADD3 UR27, UPT, UPT, -UR27, URZ, URZ ;  /* 0x000000ff1b1b7290 */ /* 0x019fd8000fffe1ff */
.L_x_90:
[----:B------:R-:W-:Y:S01]  /*3170*/  IMAD.U32 R50, RZ, RZ, UR16 ;  /* 0x00000010ff327e24 */ /* 0x000fe2000f8e00ff */
[----:B------:R0:W5:Y:S01]  /*3180*/  LDG.E.64 R54, desc[UR34][R44.64+-0x8] ;  /* 0xfffff8222c367981 */ /* 0x000162000c1e1b00 */
[----:B------:R-:W-:Y:S02]  /*3190*/  IMAD.U32 R51, RZ, RZ, UR17 ;  /* 0x00000011ff337e24 */ /* 0x000fe4000f8e00ff */
[----:B------:R-:W-:Y:S01]  /*31a0*/  IMAD.U32 R64, RZ, RZ, UR26 ;  /* 0x0000001aff407e24 */ /* 0x000fe2000f8e00ff */
[----:B------:R0:W5:Y:S04]  /*31b0*/  LDG.E.64 R52, desc[UR34][R44.64] ;  /* 0x000000222c347981 */ /* 0x000168000c1e1b00 */
[----:B------:R-:W3:Y:S01]  /*31c0*/  LDG.E.64 R50, desc[UR34][R50.64] ;  /* 0x0000002232327981 */ /* 0x000ee2000c1e1b00 */
[----:B------:R-:W-:-:S02]  /*31d0*/  IMAD.U32 R65, RZ, RZ, UR19 ;  /* 0x00000013ff417e24 */ /* 0x000fc4000f8e00ff */
[----:B------:R-:W-:Y:S02]  /*31e0*/  IMAD.U32 R60, RZ, RZ, UR22 ;  /* 0x00000016ff3c7e24 */ /* 0x000fe4000f8e00ff */
[----:B------:R-:W-:Y:S02]  /*31f0*/  IMAD.U32 R61, RZ, RZ, UR24 ;  /* 0x00000018ff3d7e24 */ /* 0x000fe4000f8e00ff */
[----:B------:R-:W-:Y:S01]  /*3200*/  IMAD.U32 R68, RZ, RZ, UR23 ;  /* 0x00000017ff447e24 */ /* 0x000fe2000f8e00ff */
[----:B------:R-:W5:Y:S01]  /*3210*/  LDG.E.64 R64, desc[UR34][R64.64] ;  /* 0x0000002240407981 */ /* 0x000f62000c1e1b00 */
[----:B------:R-:W-:-:S03]  /*3220*/  IMAD.U32 R69, RZ, RZ, UR25 ;  /* 0x00000019ff457e24 */ /* 0x000fc6000f8e00ff */
[----:B------:R-:W5:Y:S04]  /*3230*/  LDG.E.64 R60, desc[UR34][R60.64] ;  /* 0x000000223c3c7981 */ /* 0x000f68000c1e1b00 */
[----:B------:R-:W5:Y:S01]  /*3240*/  LDG.E.64 R68, desc[UR34][R68.64] ;  /* 0x0000002244447981 */ /* 0x000f62000c1e1b00 */
[----:B---3--:R-:W-:-:S14]  /*3250*/  DSETP.NEU.AND P3, PT, |R50|, +INF , PT ;  /* 0x7ff000003200742a */ /* 0x008fdc0003f6d200 */
[----:B------:R-:W-:Y:S01]  /*3260*/  @!P3 DMUL R48, RZ, R50 ;  /* 0x00000032ff30b228 */ /* 0x000fe20000000000 */
[----:B------:R-:W-:Y:S01]  /*3270*/  @!P3 IMAD.MOV.U32 R5, RZ, RZ, RZ ;  /* 0x000000ffff05b224 */ /* 0x000fe200078e00ff */
[----:B0-----:R-:W-:Y:S09]  /*3280*/  @!P3 BRA `(.L_x_71) ;  /* 0x00000000005cb947 */ /* 0x001ff20003800000 */
        /* <DEDUP_REMOVED lines=19> */
[----:B-12--5:R-:W-:Y:S05]  /*33c0*/  CALL.REL.NOINC `($_Z13particle_pathPdS_S_S_S_S_S_ii$__internal_trig_reduction_slowpathd) ;  /* 0x000000ec00607944 */ /* 0x026fea0003c00000 */
[----:B------:R-:W-:Y:S02]  /*33d0*/  IMAD.MOV.U32 R5, RZ, RZ, R29 ;  /* 0x000000ffff057224 */ /* 0x000fe400078e001d */
[----:B------:R-:W-:Y:S02]  /*33e0*/  IMAD.MOV.U32 R48, RZ, RZ, R34 ;  /* 0x000000ffff307224 */ /* 0x000fe400078e0022 */
[----:B------:R-:W-:-:S07]  /*33f0*/  IMAD.MOV.U32 R49, RZ, RZ, R35 ;  /* 0x000000ffff317224 */ /* 0x000fce00078e0023 */
.L_x_71:
[----:B------:R-:W-:-:S05]  /*3400*/  IMAD.SHL.U32 R28, R5, 0x40, RZ ;  /* 0x00000040051c7824 */ /* 0x000fca00078e00ff */
[----:B------:R-:W-:-:S04]  /*3410*/  LOP3.LUT R28, R28, 0x40, RZ, 0xc0, !PT ;  /* 0x000000401c1c7812 */ /* 0x000fc800078ec0ff */
[----:B-1----:R-:W-:-:S05]  /*3420*/  IADD3 R58, P0, PT, R28, UR44, RZ ;  /* 0x0000002c1c3a7c10 */ /* 0x002fca000ff1e0ff */
[----:B------:R-:W-:-:S05]  /*3430*/  IMAD.X R59, RZ, RZ, UR45, P0 ;  /* 0x0000002dff3b7e24 */ /* 0x000fca00080e06ff */
[----:B------:R-:W3:Y:S04]  /*3440*/  LDG.E.128.CONSTANT R28, desc[UR34][R58.64] ;  /* 0x000000223a1c7981 */ /* 0x000ee8000c1e9d00 */
[----:B------:R-:W4:Y:S04]  /*3450*/  LDG.E.128.CONSTANT R32, desc[UR34][R58.64+0x10] ;  /* 0x000010223a207981 */ /* 0x000f28000c1e9d00 */
[----:B------:R-:W2:Y:S01]  /*3460*/  LDG.E.128.CONSTANT R36, desc[UR34][R58.64+0x20] ;  /* 0x000020223a247981 */ /* 0x000ea2000c1e9d00 */
[----:B------:R-:W-:Y:S01]  /*3470*/  LOP3.LUT R56, R5, 0x1, RZ, 0xc0, !PT ;  /* 0x0000000105387812 */ /* 0x000fe200078ec0ff */
[----:B------:R-:W-:-:S02]  /*3480*/  IMAD.MOV.U32 R62, RZ, RZ, 0x20fd8164 ;  /* 0x20fd8164ff3e7424 */ /* 0x000fc400078e00ff */
[----:B------:R-:W-:Y:S01]  /*3490*/  IMAD.MOV.U32 R63, RZ, RZ, 0x3da8ff83 ;  /* 0x3da8ff83ff3f7424 */ /* 0x000fe200078e00ff */
[----:B------:R-:W-:Y:S01]  /*34a0*/  ISETP.NE.U32.AND P0, PT, R56, 0x1, PT ;  /* 0x000000013800780c */ /* 0x000fe20003f05070 */
[----:B------:R-:W-:-:S03]  /*34b0*/  DMUL R56, R48, R48 ;  /* 0x0000003030387228 */ /* 0x000fc60000000000 */
[----:B------:R-:W-:Y:S02]  /*34c0*/  FSEL R62, R62, -8.06006814911005101289e+34, !P0 ;  /* 0xf9785eba3e3e7808 */ /* 0x000fe40004000000 */
[----:B------:R-:W-:-:S06]  /*34d0*/  FSEL R63, -R63, 0.11223486810922622681, !P0 ;  /* 0x3de5db653f3f7808 */ /* 0x000fcc0004000100 */
[----:B---3--:R-:W-:-:S08]  /*34e0*/  DFMA R28, R56, R62, R28 ;  /* 0x0000003e381c722b */ /* 0x008fd0000000001c */
[----:B------:R-:W-:-:S08]  /*34f0*/  DFMA R28, R56, R28, R30 ;  /* 0x0000001c381c722b */ /* 0x000fd0000000001e */
[----:B----4-:R-:W-:-:S08]  /*3500*/  DFMA R28, R56, R28, R32 ;  /* 0x0000001c381c722b */ /* 0x010fd00000000020 */
[----:B------:R-:W-:-:S08]  /*3510*/  DFMA R28, R56, R28, R34 ;  /* 0x0000001c381c722b */ /* 0x000fd00000000022 */
[----:B--2---:R-:W-:-:S08]  /*3520*/  DFMA R28, R56, R28, R36 ;  /* 0x0000001c381c722b */ /* 0x004fd00000000024 */
[----:B------:R-:W-:-:S08]  /*3530*/  DFMA R28, R56, R28, R38 ;  /* 0x0000001c381c722b */ /* 0x000fd00000000026 */
[----:B------:R-:W-:Y:S02]  /*3540*/  DFMA R48, R28, R48, R48 ;  /* 0x000000301c30722b */ /* 0x000fe40000000030 */
[----:B------:R-:W-:Y:S02]  /*3550*/  DFMA R28, R56, R28, 1 ;  /* 0x3ff00000381c742b */ /* 0x000fe4000000001c */
[----:B------:R-:W-:-:S08]  /*3560*/  @!P3 DMUL R56, RZ, R50 ;  /* 0x00000032ff38b228 */ /* 0x000fd00000000000 */
[----:B------:R-:W-:Y:S02]  /*3570*/  FSEL R30, R28, R48, !P0 ;  /* 0x000000301c1e7208 */ /* 0x000fe40004000000 */
[----:B------:R-:W-:Y:S02]  /*3580*/  FSEL R31, R29, R49, !P0 ;  /* 0x000000311d1f7208 */ /* 0x000fe40004000000 */
        /* <DEDUP_REMOVED lines=25> */
[----:B-----5:R-:W-:Y:S05]  /*3720*/  CALL.REL.NOINC `($_Z13particle_pathPdS_S_S_S_S_S_ii$__internal_trig_reduction_slowpathd) ;  /* 0x000000e800887944 */ /* 0x020fea0003c00000 */
[----:B------:R-:W-:Y:S02]  /*3730*/  IMAD.MOV.U32 R56, RZ, RZ, R34 ;  /* 0x000000ffff387224 */ /* 0x000fe400078e0022 */
[----:B------:R-:W-:-:S07]  /*3740*/  IMAD.MOV.U32 R57, RZ, RZ, R35 ;  /* 0x000000ffff397224 */ /* 0x000fce00078e0023 */
.L_x_73:
[----:B------:R-:W-:-:S07]  /*3750*/  VIADD R5, R29, 0x1 ;  /* 0x000000011d057836 */ /* 0x000fce0000000000 */
.L_x_72:
[----:B------:R-:W-:-:S05]  /*3760*/  IMAD.SHL.U32 R28, R5, 0x40, RZ ;  /* 0x00000040051c7824 */ /* 0x000fca00078e00ff */
[----:B------:R-:W-:-:S04]  /*3770*/  LOP3.LUT R28, R28, 0x40, RZ, 0xc0, !PT ;  /* 0x000000401c1c7812 */ /* 0x000fc800078ec0ff */
[----:B------:R-:W-:-:S05]  /*3780*/  IADD3 R58, P0, PT, R28, UR44, RZ ;  /* 0x0000002c1c3a7c10 */ /* 0x000fca000ff1e0ff */
[----:B------:R-:W-:-:S05]  /*3790*/  IMAD.X R59, RZ, RZ, UR45, P0 ;  /* 0x0000002dff3b7e24 */ /* 0x000fca00080e06ff */
[----:B------:R-:W2:Y:S04]  /*37a0*/  LDG.E.128.CONSTANT R28, desc[UR34][R58.64] ;  /* 0x000000223a1c7981 */ /* 0x000ea8000c1e9d00 */
[----:B------:R-:W3:Y:S04]  /*37b0*/  LDG.E.128.CONSTANT R32, desc[UR34][R58.64+0x10] ;  /* 0x000010223a207981 */ /* 0x000ee8000c1e9d00 */
[----:B------:R-:W4:Y:S01]  /*37c0*/  LDG.E.128.CONSTANT R36, desc[UR34][R58.64+0x20] ;  /* 0x000020223a247981 */ /* 0x000f22000c1e9d00 */
[----:B------:R-:W-:Y:S01]  /*37d0*/  LOP3.LUT R50, R5, 0x1, RZ, 0xc0, !PT ;  /* 0x0000000105327812 */ /* 0x000fe200078ec0ff */
[----:B------:R-:W-:Y:S01]  /*37e0*/  IMAD.MOV.U32 R62, RZ, RZ, 0x20fd8164 ;  /* 0x20fd8164ff3e7424 */ /* 0x000fe200078e00ff */
[----:B-----5:R-:W-:Y:S01]  /*37f0*/  DSETP.NEU.AND P3, PT, |R64|, +INF , PT ;  /* 0x7ff000004000742a */ /* 0x020fe20003f6d200 */
        /* <DEDUP_REMOVED lines=45> */
.L_x_74:
        /* <DEDUP_REMOVED lines=53> */
.L_x_76:
[----:B------:R-:W-:-:S07]  /*3e20*/  VIADD R5, R29, 0x1 ;  /* 0x000000011d057836 */ /* 0x000fce0000000000 */
.L_x_75:
        /* <DEDUP_REMOVED lines=55> */
.L_x_77:
        /* <DEDUP_REMOVED lines=9> */
[----:B------:R-:W-:Y:S01]  /*4230*/  @!P3 DMUL R72, RZ, R68 ;  /* 0x00000044ff48b228 */ /* 0x000fe20000000000 */
        /* <DEDUP_REMOVED lines=43> */
.L_x_79:
[----:B------:R-:W-:-:S07]  /*44f0*/  VIADD R5, R29, 0x1 ;  /* 0x000000011d057836 */ /* 0x000fce0000000000 */
.L_x_78:
[----:B------:R-:W0:Y:S01]  /*4500*/  LDC.64 R30, c[0x3][0x68] ;  /* 0x00c01a00ff1e7b82 */ /* 0x000e220000000a00 */
[----:B------:R-:W0:Y:S01]  /*4510*/  MUFU.RCP64H R29, UR46 ;  /* 0x0000002e001d7d08 */ /* 0x000e220008001800 */
[----:B------:R-:W-:Y:S01]  /*4520*/  IMAD.MOV.U32 R28, RZ, RZ, 0x1 ;  /* 0x00000001ff1c7424 */ /* 0x000fe200078e00ff */
[----:B------:R-:W-:-:S05]  /*4530*/  FSETP.GEU.AND P1, PT, |R61|, 6.5827683646048100446e-37, PT ;  /* 0x036000003d00780b */ /* 0x000fca0003f2e200 */
[----:B0-----:R-:W-:-:S08]  /*4540*/  DFMA R32, R28, -R30, 1 ;  /* 0x3ff000001c20742b */ /* 0x001fd0000000081e */
        /* <DEDUP_REMOVED lines=18> */
.L_x_80:
[----:B------:R-:W-:-:S05]  /*4670*/  IMAD.SHL.U32 R28, R5, 0x40, RZ ;  /* 0x00000040051c7824 */ /* 0x000fca00078e00ff */
[----:B------:R-:W-:-:S04]  /*4680*/  LOP3.LUT R28, R28, 0x40, RZ, 0xc0, !PT ;  /* 0x000000401c1c7812 */ /* 0x000fc800078ec0ff */
[----:B------:R-:W-:-:S05]  /*4690*/  IADD3 R70, P0, PT, R28, UR44, RZ ;  /* 0x0000002c1c467c10 */ /* 0x000fca000ff1e0ff */
[----:B------:R-:W-:-:S05]  /*46a0*/  IMAD.X R71, RZ, RZ, UR45, P0 ;  /* 0x0000002dff477e24 */ /* 0x000fca00080e06ff */
[----:B------:R-:W2:Y:S04]  /*46b0*/  LDG.E.128.CONSTANT R28, desc[UR34][R70.64] ;  /* 0x00000022461c7981 */ /* 0x000ea8000c1e9d00 */
[----:B------:R-:W3:Y:S04]  /*46c0*/  LDG.E.128.CONSTANT R32, desc[UR34][R70.64+0x10] ;  /* 0x0000102246207981 */ /* 0x000ee8000c1e9d00 */
[----:B------:R0:W4:Y:S01]  /*46d0*/  LDG.E.128.CONSTANT R36, desc[UR34][R70.64+0x20] ;  /* 0x0000202246247981 */ /* 0x000122000c1e9d00 */
[----:B------:R-:W-:Y:S01]  /*46e0*/  LOP3.LUT R58, R5, 0x1, RZ, 0xc0, !PT ;  /* 0x00000001053a7812 */ /* 0x000fe200078ec0ff */
[----:B------:R-:W-:-:S03]  /*46f0*/  IMAD.MOV.U32 R68, RZ, RZ, 0x20fd8164 ;  /* 0x20fd8164ff447424 */ /* 0x000fc600078e00ff */
[----:B------:R-:W-:Y:S01]  /*4700*/  ISETP.NE.U32.AND P0, PT, R58, 0x1, PT ;  /* 0x000000013a00780c */ /* 0x000fe20003f05070 */
[----:B------:R-:W-:-:S03]  /*4710*/  IMAD.MOV.U32 R58, RZ, RZ, 0x3da8ff83 ;  /* 0x3da8ff83ff3a7424 */ /* 0x000fc600078e00ff */
[----:B------:R-:W-:Y:S02]  /*4720*/  FSEL R68, R68, -8.06006814911005101289e+34, !P0 ;  /* 0xf9785eba44447808 */ /* 0x000fe40004000000 */
[----:B------:R-:W-:Y:S01]  /*4730*/  FSEL R69, -R58, 0.11223486810922622681, !P0 ;  /* 0x3de5db653a457808 */ /* 0x000fe20004000100 */
[----:B------:R-:W-:-:S08]  /*4740*/  DMUL R58, R72, R72 ;  /* 0x00000048483a7228 */ /* 0x000fd00000000000 */
[----:B--2---:R-:W-:Y:S02]  /*4750*/  DFMA R28, R58, R68, R28 ;  /* 0x000000443a1c722b */ /* 0x004fe4000000001c */
[----:B------:R-:W-:-:S06]  /*4760*/  DMUL R68, R56, UR30 ;  /* 0x0000001e38447c28 */ /* 0x000fcc0008000000 */
[----:B------:R-:W-:Y:S02]  /*4770*/  DFMA R30, R58, R28, R30 ;  /* 0x0000001c3a1e722b */ /* 0x000fe4000000001e */
[----:B0-----:R-:W-:-:S06]  /*4780*/  DMUL R70, R68, UR28 ;  /* 0x0000001c44467c28 */ /* 0x001fcc0008000000 */
[----:B---3--:R-:W-:Y:S02]  /*4790*/  DFMA R32, R58, R30, R32 ;  /* 0x0000001e3a20722b */ /* 0x008fe40000000020 */
[CCC-:B------:R-:W-:Y:S02]  /*47a0*/  DFMA R28, R50.reuse, R70.reuse, R68.reuse ;  /* 0x00000046321c722b */ /* 0x1c0fe40000000044 */
[----:B------:R-:W-:Y:S02]  /*47b0*/  DFMA R68, R50, -R70, R68 ;  /* 0x800000463244722b */ /* 0x000fe40000000044 */
[----:B------:R-:W-:Y:S02]  /*47c0*/  DMUL R70, R60, UR30 ;  /* 0x0000001e3c467c28 */ /* 0x000fe40008000000 */
[----:B------:R-:W-:Y:S02]  /*47d0*/  DFMA R32, R58, R32, R34 ;  /* 0x000000203a20722b */ /* 0x000fe40000000022 */
[----:B------:R-:W-:-:S04]  /*47e0*/  DMUL R60, R60, R48 ;  /* 0x000000303c3c7228 */ /* 0x000fc80000000000 */
[----:B------:R-:W-:Y:S02]  /*47f0*/  DMUL R30, R50, R70 ;  /* 0x00000046321e7228 */ /* 0x000fe40000000000 */
[----:B----4-:R-:W-:-:S06]  /*4800*/  DFMA R36, R58, R32, R36 ;  /* 0x000000203a24722b */ /* 0x010fcc0000000024 */
[C-C-:B------:R-:W-:Y:S02]  /*4810*/  DFMA R34, R70.reuse, UR28, R30.reuse ;  /* 0x0000001c46227c2b */ /* 0x140fe4000800001e */
[----:B------:R-:W-:Y:S01]  /*4820*/  DFMA R70, -R70, UR28, R30 ;  /* 0x0000001c46467c2b */ /* 0x000fe2000800011e */
[----:B------:R-:W0:Y:S01]  /*4830*/  MUFU.RCP64H R31, R7 ;  /* 0x00000007001f7308 */ /* 0x000e220000001800 */
[----:B------:R-:W-:Y:S01]  /*4840*/  IMAD.MOV.U32 R30, RZ, RZ, 0x1 ;  /* 0x00000001ff1e7424 */ /* 0x000fe200078e00ff */
[----:B------:R-:W-:-:S05]  /*4850*/  DFMA R36, R58, R36, R38 ;  /* 0x000000243a24722b */ /* 0x000fca0000000026 */
[----:B------:R-:W-:-:S03]  /*4860*/  DMUL R70, R70, UR8 ;  /* 0x0000000846467c28 */ /* 0x000fc60008000000 */
[----:B------:R-:W-:Y:S02]  /*4870*/  DFMA R72, R36, R72, R72 ;  /* 0x000000482448722b */ /* 0x000fe40000000048 */
[----:B------:R-:W-:Y:S02]  /*4880*/  DFMA R58, R58, R36, 1 ;  /* 0x3ff000003a3a742b */ /* 0x000fe40000000024 */
[----:B------:R-:W-:Y:S02]  /*4890*/  DMUL R36, R34, UR8 ;  /* 0x0000000822247c28 */ /* 0x000fe40008000000 */
[----:B------:R-:W-:Y:S02]  /*48a0*/  DMUL R34, R64, UR10 ;  /* 0x0000000a40227c28 */ /* 0x000fe40008000000 */
[----:B0-----:R-:W-:Y:S02]  /*48b0*/  DFMA R32, R30, -R6, 1 ;  /* 0x3ff000001e20742b */ /* 0x001fe40000000806 */
[----:B------:R-:W-:-:S02]  /*48c0*/  DFMA R68, R68, UR12, R70 ;  /* 0x0000000c44447c2b */ /* 0x000fc40008000046 */
[----:B------:R-:W-:Y:S02]  /*48d0*/  DFMA R28, R28, UR12, -R36 ;  /* 0x0000000c1c1c7c2b */ /* 0x000fe40008000824 */
[----:B------:R-:W-:Y:S01]  /*48e0*/  DFMA R34, R62, UR36, R34 ;  /* 0x000000243e227c2b */ /* 0x000fe20008000022 */
[----:B------:R-:W-:Y:S01]  /*48f0*/  FSEL R36, R58, R72, !P0 ;  /* 0x000000483a247208 */ /* 0x000fe20004000000 */
[----:B------:R-:W-:Y:S01]  /*4900*/  DFMA R32, R32, R32, R32 ;  /* 0x000000202020722b */ /* 0x000fe20000000020 */
[----:B------:R-:W-:Y:S02]  /*4910*/  FSEL R37, R59, R73, !P0 ;  /* 0x000000493b257208 */ /* 0x000fe40004000000 */
[----:B------:R-:W-:-:S05]  /*4920*/  LOP3.LUT P0, RZ, R5, 0x2, RZ, 0xc0, !PT ;  /* 0x0000000205ff7812 */ /* 0x000fca000780c0ff */
[----:B------:R-:W-:-:S08]  /*4930*/  DFMA R30, R30, R32, R30 ;  /* 0x000000201e1e722b */ /* 0x000fd0000000001e */
[----:B------:R-:W-:-:S08]  /*4940*/  DFMA R32, R30, -R6, 1 ;  /* 0x3ff000001e20742b */ /* 0x000fd00000000806 */
[----:B------:R-:W-:Y:S02]  /*4950*/  DFMA R30, R30, R32, R30 ;  /* 0x000000201e1e722b */ /* 0x000fe4000000001e */
[----:B------:R-:W-:-:S08]  /*4960*/  DMUL R32, R56, UR42 ;  /* 0x0000002a38207c28 */ /* 0x000fd00008000000 */
[----:B------:R-:W-:Y:S02]  /*4970*/  DMUL R38, R30, R32 ;  /* 0x000000201e267228 */ /* 0x000fe40000000000 */
[----:B------:R-:W-:-:S06]  /*4980*/  FSETP.GEU.AND P2, PT, |R33|, 6.5827683646048100446e-37, PT ;  /* 0x036000002100780b */ /* 0x000fcc0003f4e200 */
[----:B------:R-:W-:-:S08]  /*4990*/  DFMA R56, R38, -R6, R32 ;  /* 0x800000062638722b */ /* 0x000fd00000000020 */
[----:B------:R-:W-:Y:S02]  /*49a0*/  DFMA R30, R30, R56, R38 ;  /* 0x000000381e1e722b */ /* 0x000fe40000000026 */
[CC--:B------:R-:W-:Y:S02]  /*49b0*/  DFMA R38, -R60.reuse, R34.reuse, R28 ;  /* 0x000000223c26722b */ /* 0x0c0fe4000000011c */
[----:B------:R-:W-:Y:S02]  /*49c0*/  DFMA R60, R60, R34, R68 ;  /* 0x000000223c3c722b */ /* 0x000fe40000000044 */
[----:B------:R-:W-:-:S04]  /*49d0*/  DADD R28, RZ, -R36 ;  /* 0x00000000ff1c7229 */ /* 0x000fc80000000824 */
[----:B------:R-:W-:Y:S01]  /*49e0*/  FFMA R34, RZ, R7, R31 ;  /* 0x00000007ff227223 */ /* 0x000fe2000000001f */
[----:B------:R-:W-:Y:S02]  /*49f0*/  DADD R54, R54, R38 ;  /* 0x0000000036367229 */ /* 0x000fe40000000026 */
[----:B------:R-:W-:Y:S02]  /*4a00*/  DADD R60, R52, R60 ;  /* 0x00000000343c7229 */ /* 0x000fe4000000003c */
[----:B------:R-:W-:Y:S02]  /*4a10*/  FSETP.GT.AND P1, PT, |R34|, 1.469367938527859385e-39, PT ;  /* 0x001000002200780b */ /* 0x000fe40003f24200 */
[----:B------:R-:W-:Y:S02]  /*4a20*/  FSEL R52, R36, R28, !P0 ;  /* 0x0000001c24347208 */ /* 0x000fe40004000000 */
[----:B------:R-:W-:-:S09]  /*4a30*/  FSEL R53, R37, R29, !P0 ;  /* 0x0000001d25357208 */ /* 0x000fd20004000000 */
        /* <DEDUP_REMOVED lines=8> */
.L_x_81:
        /* <DEDUP_REMOVED lines=23> */
.L_x_82:
        /* <DEDUP_REMOVED lines=26> */
.L_x_84:
[----:B------:R-:W-:-:S07]  /*4dd0*/  VIADD R5, R29, 0x1 ;  /* 0x000000011d057836 */ /* 0x000fce0000000000 */
.L_x_83:
        /* <DEDUP_REMOVED lines=54> */
.L_x_86:
[----:B------:R-:W-:-:S07]  /*5140*/  VIADD R5, R29, 0x1 ;  /* 0x000000011d057836 */ /* 0x000fce0000000000 */
.L_x_85:
[C---:B------:R-:W-:Y:S01]  /*5150*/  IMAD.SHL.U32 R28, R5.reuse, 0x40, RZ ;  /* 0x00000040051c7824 */ /* 0x040fe200078e00ff */
[----:B------:R-:W-:Y:S01]  /*5160*/  LOP3.LUT R58, R5, 0x1, RZ, 0xc0, !PT ;  /* 0x00000001053a7812 */ /* 0x000fe200078ec0ff */
[----:B------:R-:W0:Y:S03]  /*5170*/  LDC.64 R70, c[0x3][0x58] ;  /* 0x00c01600ff467b82 */ /* 0x000e260000000a00 */
[----:B------:R-:W-:-:S04]  /*5180*/  LOP3.LUT R28, R28, 0x40, RZ, 0xc0, !PT ;  /* 0x000000401c1c7812 */ /* 0x000fc800078ec0ff */
[----:B------:R-:W-:-:S05]  /*5190*/  IADD3 R74, P0, PT, R28, UR44, RZ ;  /* 0x0000002c1c4a7c10 */ /* 0x000fca000ff1e0ff */
[----:B------:R-:W-:-:S05]  /*51a0*/  IMAD.X R75, RZ, RZ, UR45, P0 ;  /* 0x0000002dff4b7e24 */ /* 0x000fca00080e06ff */
[----:B------:R-:W2:Y:S04]  /*51b0*/  LDG.E.128.CONSTANT R28, desc[UR34][R74.64] ;  /* 0x000000224a1c7981 */ /* 0x000ea8000c1e9d00 */
[----:B------:R-:W3:Y:S04]  /*51c0*/  LDG.E.128.CONSTANT R32, desc[UR34][R74.64+0x10] ;  /* 0x000010224a207981 */ /* 0x000ee8000c1e9d00 */
[----:B------:R-:W4:Y:S01]  /*51d0*/  LDG.E.128.CONSTANT R36, desc[UR34][R74.64+0x20] ;  /* 0x000020224a247981 */ /* 0x000f22000c1e9d00 */
[----:B------:R-:W-:Y:S01]  /*51e0*/  ISETP.NE.U32.AND P0, PT, R58, 0x1, PT ;  /* 0x000000013a00780c */ /* 0x000fe20003f05070 */
[----:B------:R-:W-:Y:S01]  /*51f0*/  IMAD.MOV.U32 R58, RZ, RZ, 0x3da8ff83 ;  /* 0x3da8ff83ff3a7424 */ /* 0x000fe200078e00ff */
[----:B------:R-:W0:Y:S01]  /*5200*/  MUFU.RCP64H R61, UR49 ;  /* 0x00000031003d7d08 */ /* 0x000e220008001800 */
[----:B------:R-:W-:-:S02]  /*5210*/  IMAD.MOV.U32 R72, RZ, RZ, 0x20fd8164 ;  /* 0x20fd8164ff487424 */ /* 0x000fc400078e00ff */
[----:B------:R-:W-:Y:S01]  /*5220*/  IMAD.MOV.U32 R60, RZ, RZ, 0x1 ;  /* 0x00000001ff3c7424 */ /* 0x000fe200078e00ff */
[----:B------:R-:W-:Y:S01]  /*5230*/  FSEL R73, -R58, 0.11223486810922622681, !P0 ;  /* 0x3de5db653a497808 */ /* 0x000fe20004000100 */
[----:B------:R-:W-:Y:S01]  /*5240*/  DMUL R58, R56, R56 ;  /* 0x00000038383a7228 */ /* 0x000fe20000000000 */
[----:B------:R-:W-:-:S07]  /*5250*/  FSEL R72, R72, -8.06006814911005101289e+34, !P0 ;  /* 0xf9785eba48487808 */ /* 0x000fce0004000000 */
[----:B--2---:R-:W-:-:S08]  /*5260*/  DFMA R28, R58, R72, R28 ;  /* 0x000000483a1c722b */ /* 0x004fd0000000001c */
[----:B------:R-:W-:Y:S02]  /*5270*/  DFMA R28, R58, R28, R30 ;  /* 0x0000001c3a1c722b */ /* 0x000fe4000000001e */
[----:B0-----:R-:W-:-:S06]  /*5280*/  DFMA R30, R60, -R70, 1 ;  /* 0x3ff000003c1e742b */ /* 0x001fcc0000000846 */
[----:B---3--:R-:W-:Y:S02]  /*5290*/  DFMA R32, R58, R28, R32 ;  /* 0x0000001c3a20722b */ /* 0x008fe40000000020 */
[----:B------:R-:W-:Y:S02]  /*52a0*/  DFMA R28, R30, R30, R30 ;  /* 0x0000001e1e1c722b */ /* 0x000fe4000000001e */
[----:B------:R-:W0:Y:S04]  /*52b0*/  LDC.64 R30, c[0x3][0x50] ;  /* 0x00c01400ff1e7b82 */ /* 0x000e280000000a00 */
[----:B------:R-:W-:Y:S02]  /*52c0*/  DFMA R32, R58, R32, R34 ;  /* 0x000000203a20722b */ /* 0x000fe40000000022 */
[----:B------:R-:W-:-:S06]  /*52d0*/  DFMA R28, R60, R28, R60 ;  /* 0x0000001c3c1c722b */ /* 0x000fcc000000003c */
[----:B----4-:R-:W-:Y:S02]  /*52e0*/  DFMA R32, R58, R32, R36 ;  /* 0x000000203a20722b */ /* 0x010fe40000000024 */
[----:B------:R-:W-:-:S06]  /*52f0*/  DFMA R34, R28, -R70, 1 ;  /* 0x3ff000001c22742b */ /* 0x000fcc0000000846 */
[----:B------:R-:W-:Y:S02]  /*5300*/  DFMA R32, R58, R32, R38 ;  /* 0x000000203a20722b */ /* 0x000fe40000000026 */
[----:B------:R-:W-:Y:S02]  /*5310*/  DFMA R28, R28, R34, R28 ;  /* 0x000000221c1c722b */ /* 0x000fe4000000001c */
[----:B0-----:R-:W-:-:S04]  /*5320*/  DMUL R60, R68, R30 ;  /* 0x0000001e443c7228 */ /* 0x001fc80000000000 */
[----:B------:R-:W-:Y:S02]  /*5330*/  DFMA R56, R32, R56, R56 ;  /* 0x000000382038722b */ /* 0x000fe40000000038 */
[----:B------:R-:W-:Y:S02]  /*5340*/  DFMA R32, R58, R32, 1 ;  /* 0x3ff000003a20742b */ /* 0x000fe40000000020 */
[----:B------:R-:W-:Y:S02]  /*5350*/  DMUL R30, R28, R60 ;  /* 0x0000003c1c1e7228 */ /* 0x000fe40000000000 */
[----:B------:R-:W-:-:S06]  /*5360*/  FSETP.GEU.AND P1, PT, |R61|, 6.5827683646048100446e-37, PT ;  /* 0x036000003d00780b */ /* 0x000fcc0003f2e200 */
[----:B------:R-:W-:Y:S01]  /*5370*/  DFMA R70, R30, -R70, R60 ;  /* 0x800000461e46722b */ /* 0x000fe2000000003c */
[----:B------:R-:W-:Y:S02]  /*5380*/  FSEL R32, R32, R56, !P0 ;  /* 0x0000003820207208 */ /* 0x000fe40004000000 */
[----:B------:R-:W-:Y:S02]  /*5390*/  FSEL R33, R33, R57, !P0 ;  /* 0x0000003921217208 */ /* 0x000fe40004000000 */
[----:B------:R-:W-:-:S03]  /*53a0*/  LOP3.LUT P0, RZ, R5, 0x2, RZ, 0xc0, !PT ;  /* 0x0000000205ff7812 */ /* 0x000fc6000780c0ff */
[----:B------:R-:W-:Y:S02]  /*53b0*/  DFMA R30, R28, R70, R30 ;  /* 0x000000461c1e722b */ /* 0x000fe4000000001e */
[----:B------:R-:W-:-:S08]  /*53c0*/  DADD R28, RZ, -R32 ;  /* 0x00000000ff1c7229 */ /* 0x000fd00000000820 */
[----:B------:R-:W-:Y:S02]  /*53d0*/  FFMA R5, RZ, UR49, R31 ;  /* 0x00000031ff057c23 */ /* 0x000fe4000800001f */
[----:B------:R-:W-:Y:S02]  /*53e0*/  FSEL R76, R32, R28, !P0 ;  /* 0x0000001c204c7208 */ /* 0x000fe40004000000 */
[----:B------:R-:W-:Y:S02]  /*53f0*/  FSEL R77, R33, R29, !P0 ;  /* 0x0000001d214d7208 */ /* 0x000fe40004000000 */
[----:B------:R-:W-:-:S04]  /*5400*/  FSETP.GT.AND P0, PT, |R5|, 1.469367938527859385e-39, PT ;  /* 0x001000000500780b */ /* 0x000fc80003f04200 */
[----:B------:R-:W-:-:S09]  /*5410*/  DADD R72, R54, R76 ;  /* 0x0000000036487229 */ /* 0x000fd2000000004c */
        /* <DEDUP_REMOVED lines=9> */
.L_x_87:
[----:B------:R-:W0:Y:S01]  /*54b0*/  LDC.64 R34, c[0x3][0x68] ;  /* 0x00c01a00ff227b82 */ /* 0x000e220000000a00 */
[----:B------:R-:W-:Y:S01]  /*54c0*/  IMAD.MOV.U32 R28, RZ, RZ, 0x1 ;  /* 0x00000001ff1c7424 */ /* 0x000fe200078e00ff */
[----:B------:R-:W-:Y:S01]  /*54d0*/  FSETP.GEU.AND P1, PT, |R61|, 6.5827683646048100446e-37, PT ;  /* 0x036000003d00780b */ /* 0x000fe20003f2e200 */
[----:B------:R-:W-:-:S08]  /*54e0*/  DMUL R74, R72, R30 ;  /* 0x0000001e484a7228 */ /* 0x000fd00000000000 */
        /* <DEDUP_REMOVED lines=12> */
[----:B------:R-:W-:-:S06]  /*55b0*/  DMUL R36, R62, R66 ;  /* 0x000000423e247228 */ /* 0x000fcc0000000000 */
[----:B------:R-:W-:Y:S02]  /*55c0*/  FFMA R5, RZ, R35, R29 ;  /* 0x00000023ff057223 */ /* 0x000fe4000000001d */
[----:B------:R-:W-:-:S03]  /*55d0*/  DFMA R72, R52, R32, -R36 ;  /* 0x000000203448722b */ /* 0x000fc60000000824 */
        /* <DEDUP_REMOVED lines=8> */
.L_x_88:
[----:B------:R-:W0:Y:S01]  /*5660*/  LDC.64 R30, c[0x3][0x88] ;  /* 0x00c02200ff1e7b82 */ /* 0x000e220000000a00 */
[----:B------:R-:W0:Y:S01]  /*5670*/  MUFU.RCP64H R33, UR47 ;  /* 0x0000002f00217d08 */ /* 0x000e220008001800 */
[----:B------:R-:W-:-:S06]  /*5680*/  IMAD.MOV.U32 R32, RZ, RZ, 0x1 ;  /* 0x00000001ff207424 */ /* 0x000fcc00078e00ff */
[----:B0-----:R-:W-:-:S08]  /*5690*/  DFMA R34, R32, -R30, 1 ;  /* 0x3ff000002022742b */ /* 0x001fd0000000081e */
[----:B------:R-:W-:-:S08]  /*56a0*/  DFMA R34, R34, R34, R34 ;  /* 0x000000222222722b */ /* 0x000fd00000000022 */
[----:B------:R-:W-:Y:S02]  /*56b0*/  DFMA R34, R32, R34, R32 ;  /* 0x000000222022722b */ /* 0x000fe40000000020 */
[----:B------:R-:W-:Y:S02]  /*56c0*/  DMUL R32, R48, R66 ;  /* 0x0000004230207228 */ /* 0x000fe40000000000 */
[----:B------:R-:W-:-:S04]  /*56d0*/  DADD R48, R54, -R76 ;  /* 0x0000000036307229 */ /* 0x000fc8000000084c */
[----:B------:R-:W-:Y:S02]  /*56e0*/  DFMA R36, R34, -R30, 1 ;  /* 0x3ff000002224742b */ /* 0x000fe4000000081e */
[----:B------:R-:W-:Y:S02]  /*56f0*/  DMUL R32, R32, UR4 ;  /* 0x0000000420207c28 */ /* 0x000fe40008000000 */
[----:B------:R-:W-:-:S04]  /*5700*/  DMUL R48, R48, R28 ;  /* 0x0000001c30307228 */ /* 0x000fc80000000000 */
[----:B------:R-:W-:-:S04]  /*5710*/  DFMA R36, R34, R36, R34 ;  /* 0x000000242224722b */ /* 0x000fc80000000022 */
[----:B------:R-:W-:-:S04]  /*5720*/  FSETP.GEU.AND P1, PT, |R33|, 6.5827683646048100446e-37, PT ;  /* 0x036000002100780b */ /* 0x000fc80003f2e200 */
        /* <DEDUP_REMOVED lines=8> */
[----:B------:R-:W-:-:S06]  /*57b0*/  MOV R30, 0x57e0 ;  /* 0x000057e0001e7802 */ /* 0x000fcc0000000f00 */
[----:B------:R-:W1:Y:S02]  /*57c0*/  LDC R29, c[0x3][0x8c] ;  /* 0x00c02300ff1d7b82 */ /* 0x000e640000000800 */
[----:B01----:R-:W-:Y:S05]  /*57d0*/  CALL.REL.NOINC `($__internal_3_$__cuda_sm20_div_rn_f64_full) ;  /* 0x000000b400607944 */ /* 0x003fea0003c00000 */
[----:B------:R-:W-:Y:S02]  /*57e0*/  IMAD.MOV.U32 R30, RZ, RZ, R28 ;  /* 0x000000ffff1e7224 */ /* 0x000fe400078e001c */
[----:B------:R-:W-:-:S07]  /*57f0*/  IMAD.MOV.U32 R31, RZ, RZ, R29 ;  /* 0x000000ffff1f7224 */ /* 0x000fce00078e001d */
.L_x_89:
[----:B------:R-:W-:Y:S01]  /*5800*/  DMUL R50, R50, R62 ;  /* 0x0000003e32327228 */ /* 0x000fe20000000000 */
[----:B------:R-:W-:Y:S01]  /*5810*/  UIADD3 UR23, UP0, UPT, UR23, 0x8, URZ ;  /* 0x0000000817177890 */ /* 0x000fe2000ff1e0ff */
[----:B------:R-:W-:Y:S01]  /*5820*/  IADD3 R44, P0, PT, R44, 0x10, RZ ;  /* 0x000000102c2c7810 */ /* 0x000fe20007f1e0ff */
[----:B------:R-:W-:Y:S02]  /*5830*/  UIADD3 UR27, UPT, UPT, UR27, 0x1, URZ ;  /* 0x000000011b1b7890 */ /* 0x000fe4000fffe0ff */
[----:B------:R-:W-:Y:S02]  /*5840*/  UIADD3.X UR25, UPT, UPT, URZ, UR25, URZ, UP0, !UPT ;  /* 0x00000019ff197290 */ /* 0x000fe400087fe4ff */
[----:B------:R-:W-:Y:S01]  /*5850*/  UISETP.NE.AND UP0, UPT, UR27, -0x1, UPT ;  /* 0xffffffff1b00788c */ /* 0x000fe2000bf05270 */
[----:B------:R-:W-:Y:S01]  /*5860*/  DMUL R50, R66, R50 ;  /* 0x0000003242327228 */ /* 0x000fe20000000000 */
[----:B------:R-:W-:Y:S01]  /*5870*/  UIADD3 UR22, UP1, UPT, UR22, 0x8, URZ ;  /* 0x0000000816167890 */ /* 0x000fe2000ff3e0ff */
[----:B------:R-:W-:Y:S01]  /*5880*/  IMAD.X R45, RZ, RZ, R45, P0 ;  /* 0x000000ffff2d7224 */ /* 0x000fe200000e062d */
[----:B------:R-:W-:-:S02]  /*5890*/  UIADD3 UR26, UP2, UPT, UR26, 0x8, URZ ;  /* 0x000000081a1a7890 */ /* 0x000fc4000ff5e0ff */
[----:B------:R-:W-:Y:S02]  /*58a0*/  UIADD3 UR16, UP3, UPT, UR16, 0x8, URZ ;  /* 0x0000000810107890 */ /* 0x000fe4000ff7e0ff */
[----:B------:R-:W-:Y:S01]  /*58b0*/  UIADD3.X UR24, UPT, UPT, URZ, UR24, URZ, UP1, !UPT ;  /* 0x00000018ff187290 */ /* 0x000fe20008ffe4ff */
[----:B------:R-:W-:Y:S01]  /*58c0*/  DFMA R50, R64, R52, -R50 ;  /* 0x000000344032722b */ /* 0x000fe20000000832 */
[----:B------:R-:W-:Y:S02]  /*58d0*/  UIADD3.X UR19, UPT, UPT, URZ, UR19, URZ, UP2, !UPT ;  /* 0x00000013ff137290 */ /* 0x000fe400097fe4ff */
[----:B------:R-:W-:-:S05]  /*58e0*/  UIADD3.X UR17, UPT, UPT, URZ, UR17, URZ, UP3, !UPT ;  /* 0x00000011ff117290 */ /* 0x000fca0009ffe4ff */
[----:B------:R-:W-:-:S08]  /*58f0*/  DFMA R50, R26, -R50, R30 ;  /* 0x800000321a32722b */ /* 0x000fd0000000001e */
[----:B------:R-:W-:-:S08]  /*5900*/  DMUL R48, R48, R50 ;  /* 0x0000003230307228 */ /* 0x000fd00000000000 */
[----:B------:R-:W-:-:S08]  /*5910*/  DFMA R48, R74, R72, R48 ;  /* 0x000000484a30722b */ /* 0x000fd00000000030 */
[----:B------:R-:W-:Y:S01]  /*5920*/  DADD R46, R48, R46 ;  /* 0x00000000302e7229 */ /* 0x000fe2000000002e */
[----:B------:R-:W-:Y:S10]  /*5930*/  BRA.U UP0, `(.L_x_90) ;  /* 0xffffffd9000c7547 */ /* 0x000ff4000b83ffff */
.L_x_70:
[----:B------:R-:W0:Y:S01]  /*5940*/  LDCU.64 UR16, c[0x3][0xc8] ;  /* 0x00c01900ff1077ac */ /* 0x000e220008000a00 */
[----:B------:R-:W-:-:S14]  /*5950*/  DSETP.NEU.AND P0, PT, |R14|, +INF , PT ;  /* 0x7ff000000e00742a */ /* 0x000fdc0003f0d200 */
[----:B------:R-:W-:Y:S01]  /*5960*/  @!P0 DMUL R44, RZ, R14 ;  /* 0x0000000eff2c8228 */ /* 0x000fe20000000000 */
[----:B------:R-:W-:Y:S02]  /*5970*/  @!P0 IMAD.MOV.U32 R5, RZ, RZ, RZ ;  /* 0x000000ffff058224 */ /* 0x000fe400078e00ff */
[----:B0-----:R-:W-:Y:S02]  /*5980*/  IMAD.U32 R28, RZ, RZ, UR16 ;  /* 0x00000010ff1c7e24 */ /* 0x001fe4000f8e00ff */
[----:B------:R-:W-:-:S06]  /*5990*/  IMAD.U32 R29, RZ, RZ, UR17 ;  /* 0x00000011ff1d7e24 */ /* 0x000fcc000f8e00ff */
[----:B------:R-:W-:-:S10]  /*59a0*/  DFMA R28, R28, R46, UR6 ;  /* 0x000000061c1c7e2b */ /* 0x000fd4000800002e */
[----:B------:R-:W-:Y:S02]  /*59b0*/  R2UR UR22, R28 ;  /* 0x000000001c1672ca */ /* 0x000fe400000e0000 */
[----:B------:R-:W-:Y:S01]  /*59c0*/  R2UR UR23, R29 ;  /* 0x000000001d1772ca */ /* 0x000fe200000e0000 */
[----:B------:R-:W-:-:S14]  /*59d0*/  @!P0 BRA `(.L_x_91) ;  /* 0x00000000005c8947 */ /* 0x000fdc0003800000 */
        /* <DEDUP_REMOVED lines=23> */
.L_x_91:
[----:B------:R-:W0:Y:S01]  /*5b50*/  LDCU.64 UR16, c[0x4][0x48] ;  /* 0x01000900ff1077ac */ /* 0x000e220008000a00 */
[----:B------:R-:W-:-:S05]  /*5b60*/  IMAD.SHL.U32 R28, R5, 0x40, RZ ;  /* 0x00000040051c7824 */ /* 0x000fca00078e00ff */
[----:B------:R-:W-:-:S04]  /*5b70*/  LOP3.LUT R28, R28, 0x40, RZ, 0xc0, !PT ;  /* 0x000000401c1c7812 */ /* 0x000fc800078ec0ff */
[----:B0-----:R-:W-:-:S05]  /*5b80*/  IADD3 R46, P0, PT, R28, UR16, RZ ;  /* 0x000000101c2e7c10 */ /* 0x001fca000ff1e0ff */
[----:B------:R-:W-:-:S05]  /*5b90*/  IMAD.X R47, RZ, RZ, UR17, P0 ;  /* 0x00000011ff2f7e24 */ /* 0x000fca00080e06ff */
[----:B------:R-:W2:Y:S04]  /*5ba0*/  LDG.E.128.CONSTANT R28, desc[UR34][R46.64] ;  /* 0x000000222e1c7981 */ /* 0x000ea8000c1e9d00 */
[----:B------:R-:W3:Y:S04]  /*5bb0*/  LDG.E.128.CONSTANT R32, desc[UR34][R46.64+0x10] ;  /* 0x000010222e207981 */ /* 0x000ee8000c1e9d00 */
[----:B------:R0:W4:Y:S01]  /*5bc0*/  LDG.E.128.CONSTANT R36, desc[UR34][R46.64+0x20] ;  /* 0x000020222e247981 */ /* 0x000122000c1e9d00 */
        /* <DEDUP_REMOVED lines=8> */
[----:B0-----:R-:W-:Y:S02]  /*5c50*/  @!P1 DMUL R46, RZ, R14 ;  /* 0x0000000eff2e9228 */ /* 0x001fe40000000000 */
        /* <DEDUP_REMOVED lines=38> */
.L_x_93:
[----:B------:R-:W-:-:S07]  /*5ec0*/  VIADD R5, R29, 0x1 ;  /* 0x000000011d057836 */ /* 0x000fce0000000000 */
.L_x_92:
        /* <DEDUP_REMOVED lines=56> */
.L_x_94:
        /* <DEDUP_REMOVED lines=55> */
.L_x_96:
[----:B------:R-:W-:-:S07]  /*65c0*/  VIADD R5, R29, 0x1 ;  /* 0x000000011d057836 */ /* 0x000fce0000000000 */
.L_x_95:
        /* <DEDUP_REMOVED lines=56> */
.L_x_97:
        /* <DEDUP_REMOVED lines=54> */
.L_x_99:
[----:B------:R-:W-:-:S07]  /*6cb0*/  VIADD R5, R29, 0x1 ;  /* 0x000000011d057836 */ /* 0x000fce0000000000 */
.L_x_98:
[----:B------:R-:W0:Y:S01]  /*6cc0*/  LDCU.64 UR16, c[0x4][0x48] ;  /* 0x01000900ff1077ac */ /* 0x000e220008000a00 */
[----:B------:R-:W-:-:S05]  /*6cd0*/  IMAD.SHL.U32 R28, R5, 0x40, RZ ;  /* 0x00000040051c7824 */ /* 0x000fca00078e00ff */
[----:B------:R-:W-:-:S04]  /*6ce0*/  LOP3.LUT R28, R28, 0x40, RZ, 0xc0, !PT ;  /* 0x000000401c1c7812 */ /* 0x000fc800078ec0ff */
[----:B0-----:R-:W-:-:S05]  /*6cf0*/  IADD3 R58, P0, PT, R28, UR16, RZ ;  /* 0x000000101c3a7c10 */ /* 0x001fca000ff1e0ff */
[----:B------:R-:W-:Y:S01]  /*6d00*/  IMAD.X R59, RZ, RZ, UR17, P0 ;  /* 0x00000011ff3b7e24 */ /* 0x000fe200080e06ff */
[----:B------:R-:W0:Y:S04]  /*6d10*/  LDCU.128 UR16, c[0x3][0x80] ;  /* 0x00c01000ff1077ac */ /* 0x000e280008000c00 */
[----:B------:R-:W2:Y:S04]  /*6d20*/  LDG.E.128.CONSTANT R28, desc[UR34][R58.64] ;  /* 0x000000223a1c7981 */ /* 0x000ea8000c1e9d00 */
[----:B------:R-:W3:Y:S04]  /*6d30*/  LDG.E.128.CONSTANT R32, desc[UR34][R58.64+0x10] ;  /* 0x000010223a207981 */ /* 0x000ee8000c1e9d00 */
[----:B------:R1:W4:Y:S01]  /*6d40*/  LDG.E.128.CONSTANT R36, desc[UR34][R58.64+0x20] ;  /* 0x000020223a247981 */ /* 0x000322000c1e9d00 */
[----:B------:R-:W-:Y:S01]  /*6d50*/  LOP3.LUT R56, R5, 0x1, RZ, 0xc0, !PT ;  /* 0x0000000105387812 */ /* 0x000fe200078ec0ff */
[----:B------:R-:W-:Y:S01]  /*6d60*/  IMAD.MOV.U32 R60, RZ, RZ, 0x20fd8164 ;  /* 0x20fd8164ff3c7424 */ /* 0x000fe200078e00ff */
[----:B------:R-:W-:Y:S01]  /*6d70*/  DMUL R64, R50, UR10 ;  /* 0x0000000a32407c28 */ /* 0x000fe20008000000 */
[----:B------:R-:W-:Y:S01]  /*6d80*/  IMAD.MOV.U32 R61, RZ, RZ, 0x3da8ff83 ;  /* 0x3da8ff83ff3d7424 */ /* 0x000fe200078e00ff */
[----:B------:R-:W-:Y:S01]  /*6d90*/  ISETP.NE.U32.AND P0, PT, R56, 0x1, PT ;  /* 0x000000013800780c */ /* 0x000fe20003f05070 */
[----:B------:R-:W-:Y:S01]  /*6da0*/  DMUL R56, R54, R54 ;  /* 0x0000003636387228 */ /* 0x000fe20000000000 */
[----:B0-----:R-:W-:-:S02]  /*6db0*/  IMAD.U32 R62, RZ, RZ, UR18 ;  /* 0x00000012ff3e7e24 */ /* 0x001fc4000f8e00ff */
[----:B------:R-:W-:Y:S01]  /*6dc0*/  FSEL R60, R60, -8.06006814911005101289e+34, !P0 ;  /* 0xf9785eba3c3c7808 */ /* 0x000fe20004000000 */
[----:B------:R-:W-:Y:S01]  /*6dd0*/  IMAD.U32 R63, RZ, RZ, UR19 ;  /* 0x00000013ff3f7e24 */ /* 0x000fe2000f8e00ff */
[----:B------:R-:W-:-:S06]  /*6de0*/  FSEL R61, -R61, 0.11223486810922622681, !P0 ;  /* 0x3de5db653d3d7808 */ /* 0x000fcc0004000100 */
[----:B--2---:R-:W-:Y:S02]  /*6df0*/  DFMA R60, R56, R60, R28 ;  /* 0x0000003c383c722b */ /* 0x004fe4000000001c */
[----:B------:R-:W-:-:S06]  /*6e00*/  DMUL R28, R62, UR38 ;  /* 0x000000263e1c7c28 */ /* 0x000fcc0008000000 */
[----:B------:R-:W-:Y:S02]  /*6e10*/  DFMA R60, R56, R60, R30 ;  /* 0x0000003c383c722b */ /* 0x000fe4000000001e */
[----:B------:R-:W-:-:S06]  /*6e20*/  DMUL R30, R28, R46 ;  /* 0x0000002e1c1e7228 */ /* 0x000fcc0000000000 */
[----:B---3--:R-:W-:Y:S02]  /*6e30*/  DFMA R60, R56, R60, R32 ;  /* 0x0000003c383c722b */ /* 0x008fe40000000020 */
[----:B------:R-:W-:Y:S02]  /*6e40*/  DMUL R32, R20, UR16 ;  /* 0x0000001014207c28 */ /* 0x000fe40008000000 */
[C-C-:B-1----:R-:W-:Y:S02]  /*6e50*/  DFMA R58, R28.reuse, UR16, R30.reuse ;  /* 0x000000101c3a7c2b */ /* 0x142fe4000800001e */
[----:B------:R-:W-:Y:S02]  /*6e60*/  DFMA R28, -R28, UR16, R30 ;  /* 0x000000101c1c7c2b */ /* 0x000fe4000800011e */
[----:B------:R-:W-:Y:S02]  /*6e70*/  DFMA R34, R56, R60, R34 ;  /* 0x0000003c3822722b */ /* 0x000fe40000000022 */
[----:B------:R-:W-:-:S02]  /*6e80*/  DFMA R60, R32, R46, R20 ;  /* 0x0000002e203c722b */ /* 0x000fc40000000014 */
[----:B------:R-:W-:Y:S02]  /*6e90*/  DMUL R62, R58, UR8 ;  /* 0x000000083a3e7c28 */ /* 0x000fe40008000000 */
[----:B------:R-:W-:Y:S02]  /*6ea0*/  DFMA R32, -R32, R46, R20 ;  /* 0x0000002e2020722b */ /* 0x000fe40000000114 */
[----:B----4-:R-:W-:Y:S02]  /*6eb0*/  DFMA R58, R56, R34, R36 ;  /* 0x00000022383a722b */ /* 0x010fe40000000024 */
[----:B------:R-:W-:Y:S02]  /*6ec0*/  DMUL R34, R44, UR38 ;  /* 0x000000262c227c28 */ /* 0x000fe40008000000 */
[----:B------:R-:W-:Y:S02]  /*6ed0*/  DFMA R60, R60, UR12, -R62 ;  /* 0x0000000c3c3c7c2b */ /* 0x000fe4000800083e */
[----:B------:R-:W-:-:S02]  /*6ee0*/  DFMA R36, R48, UR36, R64 ;  /* 0x0000002430247c2b */ /* 0x000fc40008000040 */
[----:B------:R-:W-:Y:S02]  /*6ef0*/  DFMA R38, R56, R58, R38 ;  /* 0x0000003a3826722b */ /* 0x000fe40000000026 */
[----:B------:R-:W-:-:S04]  /*6f00*/  DMUL R28, R28, UR8 ;  /* 0x000000081c1c7c28 */ /* 0x000fc80008000000 */
[----:B------:R-:W-:Y:S02]  /*6f10*/  DFMA R60, -R34, R36, R60 ;  /* 0x00000024223c722b */ /* 0x000fe4000000013c */
[----:B------:R-:W-:Y:S02]  /*6f20*/  DFMA R54, R38, R54, R54 ;  /* 0x000000362636722b */ /* 0x000fe40000000036 */
[----:B------:R-:W-:Y:S02]  /*6f30*/  DFMA R56, R56, R38, 1 ;  /* 0x3ff000003838742b */ /* 0x000fe40000000026 */
[----:B------:R-:W-:Y:S02]  /*6f40*/  DFMA R28, R32, UR12, R28 ;  /* 0x0000000c201c7c2b */ /* 0x000fe4000800001c */
[----:B------:R-:W-:-:S06]  /*6f50*/  DADD R38, R10, R60 ;  /* 0x000000000a267229 */ /* 0x000fcc000000003c */
[----:B------:R-:W-:Y:S01]  /*6f60*/  FSEL R30, R56, R54, !P0 ;  /* 0x00000036381e7208 */ /* 0x000fe20004000000 */
[----:B------:R-:W-:Y:S01]  /*6f70*/  DFMA R62, R34, R36, R28 ;  /* 0x00000024223e722b */ /* 0x000fe2000000001c */
[----:B------:R-:W-:Y:S01]  /*6f80*/  FSEL R31, R57, R55, !P0 ;  /* 0x00000037391f7208 */ /* 0x000fe20004000000 */
[----:B------:R-:W-:Y:S01]  /*6f90*/  DSETP.NEU.AND P1, PT, |R38|, +INF , PT ;  /* 0x7ff000002600742a */ /* 0x000fe20003f2d200 */
[----:B------:R-:W-:-:S04]  /*6fa0*/  LOP3.LUT P0, RZ, R5, 0x2, RZ, 0xc0, !PT ;  /* 0x0000000205ff7812 */ /* 0x000fc8000780c0ff */
[----:B------:R-:W-:Y:S02]  /*6fb0*/  DADD R28, RZ, -R30 ;  /* 0x00000000ff1c7229 */ /* 0x000fe4000000081e */
[----:B------:R-:W-:-:S07]  /*6fc0*/  DADD R62, R12, R62 ;  /* 0x000000000c3e7229 */ /* 0x000fce000000003e */
[----:B------:R-:W-:Y:S01]  /*6fd0*/  @!P1 DMUL R56, RZ, R38 ;  /* 0x00000026ff389228 */ /* 0x000fe20000000000 */
[----:B------:R-:W-:Y:S01]  /*6fe0*/  FSEL R54, R30, R28, !P0 ;  /* 0x0000001c1e367208 */ /* 0x000fe20004000000 */
[----:B------:R-:W-:Y:S01]  /*6ff0*/  @!P1 IMAD.MOV.U32 R5, RZ, RZ, 0x1 ;  /* 0x00000001ff059424 */ /* 0x000fe200078e00ff */
[----:B------:R-:W-:Y:S01]  /*7000*/  FSEL R55, R31, R29, !P0 ;  /* 0x0000001d1f377208 */ /* 0x000fe20004000000 */
[----:B------:R-:W-:Y:S07]  /*7010*/  @!P1 BRA `(.L_x_100) ;  /* 0x0000000000589947 */ /* 0x000fee0003800000 */
        /* <DEDUP_REMOVED lines=17> */
[----:B------:R-:W-:-:S07]  /*7130*/  MOV R58, 0x7150 ;  /* 0x00007150003a7802 */ /* 0x000fce0000000f00 */
[----:B------:R-:W-:Y:S05]  /*7140*/  CALL.REL.NOINC `($_Z13particle_pathPdS_S_S_S_S_S_ii$__internal_trig_reduction_slowpathd) ;  /* 0x000000b000007944 */ /* 0x000fea0003c00000 */
[----:B------:R-:W-:Y:S02]  /*7150*/  IMAD.MOV.U32 R56, RZ, RZ, R34 ;  /* 0x000000ffff387224 */ /* 0x000fe400078e0022 */
[----:B------:R-:W-:-:S07]  /*7160*/  IMAD.MOV.U32 R57, RZ, RZ, R35 ;  /* 0x000000ffff397224 */ /* 0x000fce00078e0023 */
.L_x_101:
[----:B------:R-:W-:-:S07]  /*7170*/  VIADD R5, R29, 0x1 ;  /* 0x000000011d057836 */ /* 0x000fce0000000000 */
.L_x_100:
        /* <DEDUP_REMOVED lines=55> */
.L_x_103:
[----:B------:R-:W-:-:S07]  /*74f0*/  VIADD R5, R29, 0x1 ;  /* 0x000000011d057836 */ /* 0x000fce0000000000 */
.L_x_102:
[----:B------:R-:W0:Y:S01]  /*7500*/  LDCU.64 UR16, c[0x4][0x48] ;  /* 0x01000900ff1077ac */ /* 0x000e220008000a00 */
[C---:B------:R-:W-:Y:S01]  /*7510*/  IMAD.SHL.U32 R28, R5.reuse, 0x40, RZ ;  /* 0x00000040051c7824 */ /* 0x040fe200078e00ff */
[----:B------:R-:W-:Y:S01]  /*7520*/  LOP3.LUT R58, R5, 0x1, RZ, 0xc0, !PT ;  /* 0x00000001053a7812 */ /* 0x000fe200078ec0ff */
[----:B------:R-:W-:Y:S01]  /*7530*/  IMAD.MOV.U32 R64, RZ, RZ, 0x20fd8164 ;  /* 0x20fd8164ff407424 */ /* 0x000fe200078e00ff */
[----:B------:R-:W1:Y:S02]  /*7540*/  LDCU UR15, c[0x0][0x3bc] ;  /* 0x00007780ff0f77ac */ /* 0x000e640008000800 */
[----:B------:R-:W-:-:S04]  /*7550*/  LOP3.LUT R28, R28, 0x40, RZ, 0xc0, !PT ;  /* 0x000000401c1c7812 */ /* 0x000fc800078ec0ff */
[----:B0-----:R-:W-:Y:S01]  /*7560*/  IADD3 R62, P0, PT, R28, UR16, RZ ;  /* 0x000000101c3e7c10 */ /* 0x001fe2000ff1e0ff */
[----:B------:R-:W-:Y:S01]  /*7570*/  IMAD.MOV.U32 R65, RZ, RZ, 0x3da8ff83 ;  /* 0x3da8ff83ff417424 */ /* 0x000fe200078e00ff */
[----:B------:R-:W0:Y:S03]  /*7580*/  LDCU UR16, c[0x3][0x8c] ;  /* 0x00c01180ff1077ac */ /* 0x000e260008000800 */
[----:B------:R-:W-:-:S05]  /*7590*/  IMAD.X R63, RZ, RZ, UR17, P0 ;  /* 0x00000011ff3f7e24 */ /* 0x000fca00080e06ff */
[----:B------:R-:W2:Y:S04]  /*75a0*/  LDG.E.128.CONSTANT R28, desc[UR34][R62.64] ;  /* 0x000000223e1c7981 */ /* 0x000ea8000c1e9d00 */
[----:B------:R-:W3:Y:S04]  /*75b0*/  LDG.E.128.CONSTANT R32, desc[UR34][R62.64+0x10] ;  /* 0x000010223e207981 */ /* 0x000ee8000c1e9d00 */
[----:B------:R-:W4:Y:S01]  /*75c0*/  LDG.E.128.CONSTANT R36, desc[UR34][R62.64+0x20] ;  /* 0x000020223e247981 */ /* 0x000f22000c1e9d00 */
[----:B------:R-:W-:Y:S01]  /*75d0*/  ISETP.NE.U32.AND P0, PT, R58, 0x1, PT ;  /* 0x000000013a00780c */ /* 0x000fe20003f05070 */
[----:B------:R-:W-:Y:S01]  /*75e0*/  DMUL R58, R56, R56 ;  /* 0x00000038383a7228 */ /* 0x000fe20000000000 */
[----:B-1----:R-:W-:-:S02]  /*75f0*/  UISETP.GE.AND UP0, UPT, UR15, 0x2, UPT ;  /* 0x000000020f00788c */ /* 0x002fc4000bf06270 */
[----:B------:R-:W-:Y:S02]  /*7600*/  FSEL R64, R64, -8.06006814911005101289e+34, !P0 ;  /* 0xf9785eba40407808 */ /* 0x000fe40004000000 */
[----:B------:R-:W-:-:S06]  /*7610*/  FSEL R65, -R65, 0.11223486810922622681, !P0 ;  /* 0x3de5db6541417808 */ /* 0x000fcc0004000100 */
[----:B--2---:R-:W-:-:S08]  /*7620*/  DFMA R28, R58, R64, R28 ;  /* 0x000000403a1c722b */ /* 0x004fd0000000001c */
[C---:B------:R-:W-:Y:S02]  /*7630*/  DFMA R30, R58.reuse, R28, R30 ;  /* 0x0000001c3a1e722b */ /* 0x040fe4000000001e */
[----:B------:R-:W1:Y:S06]  /*7640*/  LDC.64 R28, c[0x3][0x88] ;  /* 0x00c02200ff1c7b82 */ /* 0x000e6c0000000a00 */
[----:B---3--:R-:W-:Y:S02]  /*7650*/  DFMA R32, R58, R30, R32 ;  /* 0x0000001e3a20722b */ /* 0x008fe40000000020 */
[----:B0-----:R-:W1:Y:S01]  /*7660*/  MUFU.RCP64H R31, UR16 ;  /* 0x00000010001f7d08 */ /* 0x001e620008001800 */
[----:B------:R-:W-:-:S05]  /*7670*/  IMAD.MOV.U32 R30, RZ, RZ, 0x1 ;  /* 0x00000001ff1e7424 */ /* 0x000fca00078e00ff */
[----:B------:R-:W-:-:S08]  /*7680*/  DFMA R32, R58, R32, R34 ;  /* 0x000000203a20722b */ /* 0x000fd00000000022 */
[----:B----4-:R-:W-:Y:S02]  /*7690*/  DFMA R32, R58, R32, R36 ;  /* 0x000000203a20722b */ /* 0x010fe40000000024 */
[----:B-1----:R-:W-:-:S06]  /*76a0*/  DFMA R34, R30, -R28, 1 ;  /* 0x3ff000001e22742b */ /* 0x002fcc000000081c */
[----:B------:R-:W-:Y:S02]  /*76b0*/  DFMA R32, R58, R32, R38 ;  /* 0x000000203a20722b */ /* 0x000fe40000000026 */
[----:B------:R-:W-:-:S06]  /*76c0*/  DFMA R34, R34, R34, R34 ;  /* 0x000000222222722b */ /* 0x000fcc0000000022 */
[----:B------:R-:W-:Y:S02]  /*76d0*/  DFMA R56, R32, R56, R56 ;  /* 0x000000382038722b */ /* 0x000fe40000000038 */
[----:B------:R-:W-:Y:S02]  /*76e0*/  DFMA R32, R58, R32, 1 ;  /* 0x3ff000003a20742b */ /* 0x000fe40000000020 */
[----:B------:R-:W-:Y:S02]  /*76f0*/  DFMA R36, R30, R34, R30 ;  /* 0x000000221e24722b */ /* 0x000fe4000000001e */
[----:B------:R-:W-:-:S06]  /*7700*/  DMUL R30, R44, R52 ;  /* 0x000000342c1e7228 */ /* 0x000fcc0000000000 */
[----:B------:R-:W-:Y:S01]  /*7710*/  DFMA R38, R36, -R28, 1 ;  /* 0x3ff000002426742b */ /* 0x000fe2000000081c */
[----:B------:R-:W-:Y:S01]  /*7720*/  FSEL R34, R32, R56, !P0 ;  /* 0x0000003820227208 */ /* 0x000fe20004000000 */
[----:B------:R-:W-:Y:S01]  /*7730*/  DMUL R30, R30, UR6 ;  /* 0x000000061e1e7c28 */ /* 0x000fe20008000000 */
[----:B------:R-:W-:Y:S02]  /*7740*/  FSEL R35, R33, R57, !P0 ;  /* 0x0000003921237208 */ /* 0x000fe40004000000 */
[----:B------:R-:W-:-:S03]  /*7750*/  LOP3.LUT P0, RZ, R5, 0x2, RZ, 0xc0, !PT ;  /* 0x0000000205ff7812 */ /* 0x000fc6000780c0ff */
[----:B------:R-:W-:Y:S02]  /*7760*/  DFMA R44, R36, R38, R36 ;  /* 0x00000026242c722b */ /* 0x000fe40000000024 */
[----:B------:R-:W-:Y:S02]  /*7770*/  DADD R32, RZ, -R34 ;  /* 0x00000000ff207229 */ /* 0x000fe40000000822 */
[----:B------:R-:W-:Y:S01]  /*7780*/  DMUL R36, R46, R48 ;  /* 0x000000302e247228 */ /* 0x000fe20000000000 */
[----:B------:R-:W-:-:S03]  /*7790*/  FSETP.GEU.AND P1, PT, |R31|, 6.5827683646048100446e-37, PT ;  /* 0x036000001f00780b */ /* 0x000fc60003f2e200 */
[----:B------:R-:W-:-:S04]  /*77a0*/  DMUL R38, R44, R30 ;  /* 0x0000001e2c267228 */ /* 0x000fc80000000000 */
[----:B------:R-:W-:Y:S01]  /*77b0*/  FSEL R32, R34, R32, !P0 ;  /* 0x0000002022207208 */ /* 0x000fe20004000000 */
[----:B------:R-:W-:Y:S01]  /*77c0*/  DMUL R36, R54, R36 ;  /* 0x0000002436247228 */ /* 0x000fe20000000000 */
[----:B------:R-:W-:Y:S02]  /*77d0*/  FSEL R33, R35, R33, !P0 ;  /* 0x0000002123217208 */ /* 0x000fe40004000000 */
[----:B------:R-:W-:-:S04]  /*77e0*/  DFMA R28, R38, -R28, R30 ;  /* 0x8000001c261c722b */ /* 0x000fc8000000001e */
[----:B------:R-:W-:Y:S02]  /*77f0*/  DADD R34, R60, R32 ;  /* 0x000000003c227229 */ /* 0x000fe40000000020 */
[----:B------:R-:W-:Y:S02]  /*7800*/  DFMA R36, R50, R52, R36 ;  /* 0x000000343224722b */ /* 0x000fe40000000024 */
[----:B------:R-:W-:-:S04]  /*7810*/  DFMA R28, R44, R28, R38 ;  /* 0x0000001c2c1c722b */ /* 0x000fc80000000026 */
[----:B------:R-:W-:Y:S02]  /*7820*/  DMUL R34, R34, R42 ;  /* 0x0000002a22227228 */ /* 0x000fe40000000000 */
[----:B------:R-:W-:-:S04]  /*7830*/  DADD R42, R60, -R32 ;  /* 0x000000003c2a7229 */ /* 0x000fc80000000820 */
[----:B------:R-:W-:Y:S02]  /*7840*/  FFMA R5, RZ, UR16, R29 ;  /* 0x00000010ff057c23 */ /* 0x000fe4000800001d */
[----:B------:R-:W-:Y:S02]  /*7850*/  DMUL R34, R24, R34 ;  /* 0x0000002218227228 */ /* 0x000fe40000000000 */
[----:B------:R-:W-:Y:S01]  /*7860*/  DMUL R42, R42, R2 ;  /* 0x000000022a2a7228 */ /* 0x000fe20000000000 */
[----:B------:R-:W-:-:S05]  /*7870*/  FSETP.GT.AND P0, PT, |R5|, 1.469367938527859385e-39, PT ;  /* 0x001000000500780b */ /* 0x000fca0003f04200 */
[----:B------:R-:W-:-:S08]  /*7880*/  DMUL R44, R34, R36 ;  /* 0x00000024222c7228 */ /* 0x000fd00000000000 */
[----:B------:R-:W-:Y:S05]  /*7890*/  @P0 BRA P1, `(.L_x_104) ;  /* 0x0000000000140947 */ /* 0x000fea0000800000 */
[----:B------:R-:W0:Y:S01]  /*78a0*/  LDC R28, c[0x3][0x88] ;  /* 0x00c02200ff1c7b82 */ /* 0x000e220000000800 */
[----:B------:R-:W-:Y:S01]  /*78b0*/  IMAD.MOV.U32 R32, RZ, RZ, R30 ;  /* 0x000000ffff207224 */ /* 0x000fe200078e001e */
[----:B------:R-:W-:-:S06]  /*78c0*/  MOV R30, 0x78f0 ;  /* 0x000078f0001e7802 */ /* 0x000fcc0000000f00 */
[----:B------:R-:W1:Y:S02]  /*78d0*/  LDC R29, c[0x3][0x8c] ;  /* 0x00c02300ff1d7b82 */ /* 0x000e640000000800 */
[----:B01----:R-:W-:Y:S05]  /*78e0*/  CALL.REL.NOINC `($__internal_3_$__cuda_sm20_div_rn_f64_full) ;  /* 0x00000094001c7944 */ /* 0x003fea0003c00000 */
.L_x_104:
[----:B------:R-:W-:Y:S02]  /*78f0*/  DMUL R48, R48, R54 ;  /* 0x0000003630307228 */ /* 0x000fe40000000000 */
[----:B------:R-:W-:-:S08]  /*7900*/  DMUL R46, R46, R50 ;  /* 0x000000322e2e7228 */ /* 0x000fd00000000000 */
[----:B------:R-:W-:-:S08]  /*7910*/  DFMA R46, R52, R46, R48 ;  /* 0x0000002e342e722b */ /* 0x000fd00000000030 */
[----:B------:R-:W-:-:S08]  /*7920*/  DFMA R46, R26, R46, R28 ;  /* 0x0000002e1a2e722b */ /* 0x000fd0000000001c */
[----:B------:R-:W-:Y:S01]  /*7930*/  DFMA R42, -R42, R46, R44 ;  /* 0x0000002e2a2a722b */ /* 0x000fe2000000012c */
[----:B------:R-:W-:Y:S10]  /*7940*/  BRA.U !UP0, `(.L_x_105) ;  /* 0x0000002508fc7547 */ /* 0x000ff4000b800000 */
[----:B------:R-:W-:Y:S01]  /*7950*/  IMAD.MOV.U32 R5, RZ, RZ, 0x1 ;  /* 0x00000001ff057424 */ /* 0x000fe200078e00ff */
[----:B------:R-:W0:Y:S01]  /*7960*/  LDCU UR19, c[0x0][0x3bc] ;  /* 0x00007780ff1377ac */ /* 0x000e220008000800 */
[----:B------:R-:W1:Y:S01]  /*7970*/  LDCU UR40, c[0x3][0x6c] ;  /* 0x00c00d80ff2877ac */ /* 0x000e620008000800 */
[----:B------:R-:W2:Y:S01]  /*7980*/  LDCU.64 UR16, c[0x3][0x58] ;  /* 0x00c00b00ff1077ac */ /* 0x000ea20008000a00 */
[----:B------:R-:W3:Y:S01]  /*7990*/  LDCU UR41, c[0x3][0x8c] ;  /* 0x00c01180ff2977ac */ /* 0x000ee20008000800 */
[----:B------:R-:W4:Y:S01]  /*79a0*/  LDCU UR42, c[0x3][0x5c] ;  /* 0x00c00b80ff2a77ac */ /* 0x000f220008000800 */
[----:B------:R-:W0:Y:S01]  /*79b0*/  LDCU.64 UR28, c[0x3][0x60] ;  /* 0x00c00c00ff1c77ac */ /* 0x000e220008000a00 */
[----:B------:R-:W0:Y:S01]  /*79c0*/  LDCU.64 UR30, c[0x4][0x48] ;  /* 0x01000900ff1e77ac */ /* 0x000e220008000a00 */
[----:B------:R-:W0:Y:S02]  /*79d0*/  LDCU.128 UR24, c[0x3][0x80] ;  /* 0x00c01000ff1877ac */ /* 0x000e240008000c00 */
.L_x_125:
[----:B------:R-:W1:Y:S08]  /*79e0*/  LDC.64 R46, c[0x0][0x380] ;  /* 0x0000e000ff2e7b82 */ /* 0x000e700000000a00 */
[----:B------:R-:W2:Y:S08]  /*79f0*/  LDC.64 R60, c[0x0][0x388] ;  /* 0x0000e200ff3c7b82 */ /* 0x000eb00000000a00 */
[----:B------:R-:W3:Y:S08]  /*7a00*/  LDC.64 R52, c[0x0][0x390] ;  /* 0x0000e400ff347b82 */ /* 0x000ef00000000a00 */
[----:B------:R-:W4:Y:S01]  /*7a10*/  LDC.64 R64, c[0x0][0x398] ;  /* 0x0000e600ff407b82 */ /* 0x000f220000000a00 */
[----:B-1----:R-:W-:-:S06]  /*7a20*/  IMAD.WIDE.U32 R46, R5, 0x8, R46 ;  /* 0x00000008052e7825 */ /* 0x002fcc00078e002e */
[----:B------:R-:W4:Y:S01]  /*7a30*/  LDG.E.64 R46, desc[UR34][R46.64] ;  /* 0x000000222e2e7981 */ /* 0x000f22000c1e1b00 */
[----:B------:R-:W1:Y:S01]  /*7a40*/  LDC.64 R28, c[0x0][0x3a0] ;  /* 0x0000e800ff1c7b82 */ /* 0x000e620000000a00 */
[C---:B------:R-:W-:Y:S02]  /*7a50*/  IMAD.SHL.U32 R31, R5.reuse, 0x2, RZ ;  /* 0x00000002051f7824 */ /* 0x040fe400078e00ff */
[----:B--2---:R-:W-:-:S04]  /*7a60*/  IMAD.WIDE.U32 R60, R5, 0x8, R60 ;  /* 0x00000008053c7825 */ /* 0x004fc800078e003c */
[C---:B---3--:R-:W-:Y:S02]  /*7a70*/  IMAD.WIDE.U32 R52, R5.reuse, 0x8, R52 ;  /* 0x0000000805347825 */ /* 0x048fe400078e0034 */
[----:B------:R-:W5:Y:S04]  /*7a80*/  LDG.E.64 R60, desc[UR34][R60.64] ;  /* 0x000000223c3c7981 */ /* 0x000f68000c1e1b00 */
[----:B------:R-:W5:Y:S01]  /*7a90*/  LDG.E.64 R52, desc[UR34][R52.64] ;  /* 0x0000002234347981 */ /* 0x000f62000c1e1b00 */
[----:B----4-:R-:W-:-:S06]  /*7aa0*/  IMAD.WIDE.U32 R64, R5, 0x8, R64 ;  /* 0x0000000805407825 */ /* 0x010fcc00078e0040 */
[----:B------:R-:W5:Y:S01]  /*7ab0*/  LDG.E.64 R64, desc[UR34][R64.64] ;  /* 0x0000002240407981 */ /* 0x000f62000c1e1b00 */
[----:B-1----:R-:W-:-:S05]  /*7ac0*/  IMAD.WIDE.U32 R28, R31, 0x8, R28 ;  /* 0x000000081f1c7825 */ /* 0x002fca00078e001c */
[----:B------:R1:W5:Y:S04]  /*7ad0*/  LDG.E.64 R50, desc[UR34][R28.64] ;  /* 0x000000221c327981 */ /* 0x000368000c1e1b00 */
[----:B------:R1:W5:Y:S01]  /*7ae0*/  LDG.E.64 R48, desc[UR34][R28.64+0x8] ;  /* 0x000008221c307981 */ /* 0x000362000c1e1b00 */
[----:B------:R-:W-:-:S14]  /*7af0*/  DSETP.NEU.AND P3, PT, |R46|, +INF , PT ;  /* 0x7ff000002e00742a */ /* 0x000fdc0003f6d200 */
[----:B------:R-:W-:Y:S01]  /*7b00*/  @!P3 DMUL R54, RZ, R46 ;  /* 0x0000002eff36b228 */ /* 0x000fe20000000000 */
[----:B------:R-:W-:Y:S01]  /*7b10*/  @!P3 IMAD.MOV.U32 R44, RZ, RZ, RZ ;  /* 0x000000ffff2cb224 */ /* 0x000fe200078e00ff */
[----:B-1----:R-:W-:Y:S09]  /*7b20*/  @!P3 BRA `(.L_x_106) ;  /* 0x00000000005cb947 */ /* 0x002ff20003800000 */
[----:B------:R-:W-:Y:S01]  /*7b30*/  UMOV UR32, 0x6dc9c883 ;  /* 0x6dc9c88300207882 */ /* 0x000fe20000000000 */
[----:B------:R-:W-:Y:S01]  /*7b40*/  UMOV UR33, 0x3fe45f30 ;  /* 0x3fe45f3000217882 */ /* 0x000fe20000000000 */
[C---:B------:R-:W-:Y:S02]  /*7b50*/  DSETP.GE.AND P0, PT, |R46|.reuse, 2.14748364800000000000e+09, PT ;  /* 0x41e000002e00742a */ /* 0x040fe40003f06200 */
[----:B------:R-:W-:Y:S01]  /*7b60*/  DMUL R44, R46, UR32 ;  /* 0x000000202e2c7c28 */ /* 0x000fe20008000000 */
[----:B------:R-:W-:Y:S01]  /*7b70*/  UMOV UR32, 0x54442d18 ;  /* 0x54442d1800207882 */ /* 0x000fe20000000000 */
[----:B------:R-:W-:-:S08]  /*7b80*/  UMOV UR33, 0x3ff921fb ;  /* 0x3ff921fb00217882 */ /* 0x000fd00000000000 */
[----:B------:R-:W1:Y:S08]  /*7b90*/  F2I.F64 R44, R44 ;  /* 0x0000002c002c7311 */ /* 0x000e700000301100 */
[----:B-1----:R-:W1:Y:S02]  /*7ba0*/  I2F.F64 R54, R44 ;  /* 0x0000002c00367312 */ /* 0x002e640000201c00 */
[----:B-1----:R-:W-:Y:S01]  /*7bb0*/  DFMA R28, R54, -UR32, R46 ;  /* 0x80000020361c7c2b */ /* 0x002fe2000800002e */
        /* <DEDUP_REMOVED lines=10> */
[----:B0----5:R-:W-:Y:S05]  /*7c60*/  CALL.REL.NOINC `($_Z13particle_pathPdS_S_S_S_S_S_ii$__internal_trig_reduction_slowpathd) ;  /* 0x000000a400387944 */ /* 0x021fea0003c00000 */
[----:B------:R-:W-:Y:S02]  /*7c70*/  IMAD.MOV.U32 R44, RZ, RZ, R29 ;  /* 0x000000ffff2c7224 */ /* 0x000fe400078e001d */
[----:B------:R-:W-:Y:S02]  /*7c80*/  IMAD.MOV.U32 R54, RZ, RZ, R34 ;  /* 0x000000ffff367224 */ /* 0x000fe400078e0022 */
[----:B------:R-:W-:-:S07]  /*7c90*/  IMAD.MOV.U32 R55, RZ, RZ, R35 ;  /* 0x000000ffff377224 */ /* 0x000fce00078e0023 */
.L_x_106:
        /* <DEDUP_REMOVED lines=9> */
[----:B------:R-:W-:-:S02]  /*7d30*/  DMUL R56, R54, R54 ;  /* 0x0000003636387228 */ /* 0x000fc40000000000 */
[----:B------:R-:W-:Y:S01]  /*7d40*/  ISETP.NE.U32.AND P0, PT, R45, 0x1, PT ;  /* 0x000000012d00780c */ /* 0x000fe20003f05070 */
[----:B------:R-:W-:-:S03]  /*7d50*/  IMAD.MOV.U32 R45, RZ, RZ, 0x3da8ff83 ;  /* 0x3da8ff83ff2d7424 */ /* 0x000fc600078e00ff */
        /* <DEDUP_REMOVED lines=9> */
[----:B------:R-:W-:Y:S01]  /*7df0*/  DFMA R28, R56, R28, 1 ;  /* 0x3ff00000381c742b */ /* 0x000fe2000000001c */
[----:B------:R-:W-:-:S09]  /*7e00*/  @!P3 IMAD.MOV.U32 R56, RZ, RZ, 0x1 ;  /* 0x00000001ff38b424 */ /* 0x000fd200078e00ff */
[----:B------:R-:W-:Y:S02]  /*7e10*/  FSEL R30, R28, R54, !P0 ;  /* 0x000000361c1e7208 */ /* 0x000fe40004000000 */
[----:B------:R-:W-:Y:S01]  /*7e20*/  FSEL R31, R29, R55, !P0 ;  /* 0x000000371d1f7208 */ /* 0x000fe20004000000 */
[----:B------:R-:W-:Y:S01]  /*7e30*/  @!P3 DMUL R54, RZ, R46 ;  /* 0x0000002eff36b228 */ /* 0x000fe20000000000 */
[----:B------:R-:W-:-:S04]  /*7e40*/  LOP3.LUT P0, RZ, R44, 0x2, RZ, 0xc0, !PT ;  /* 0x000000022cff7812 */ /* 0x000fc8000780c0ff */
        /* <DEDUP_REMOVED lines=26> */
.L_x_108:
[----:B------:R-:W-:-:S07]  /*7ff0*/  VIADD R56, R29, 0x1 ;  /* 0x000000011d387836 */ /* 0x000fce0000000000 */
.L_x_107:
        /* <DEDUP_REMOVED lines=23> */
[----:B------:R-:W-:Y:S01]  /*8170*/  FSEL R30, R28, R54, !P0 ;  /* 0x000000361c1e7208 */ /* 0x000fe20004000000 */
[----:B------:R-:W-:Y:S01]  /*8180*/  @!P3 IMAD.MOV.U32 R54, RZ, RZ, RZ ;  /* 0x000000ffff36b224 */ /* 0x000fe200078e00ff */
[----:B------:R-:W-:Y:S02]  /*8190*/  FSEL R31, R29, R55, !P0 ;  /* 0x000000371d1f7208 */ /* 0x000fe40004000000 */
[----:B------:R-:W-:Y:S01]  /*81a0*/  LOP3.LUT P0, RZ, R56, 0x2, RZ, 0xc0, !PT ;  /* 0x0000000238ff7812 */ /* 0x000fe2000780c0ff */
[----:B------:R-:W-:-:S03]  /*81b0*/  @!P3 DMUL R56, RZ, R60 ;  /* 0x0000003cff38b228 */ /* 0x000fc60000000000 */
        /* <DEDUP_REMOVED lines=27> */
.L_x_109:
        /* <DEDUP_REMOVED lines=53> */
.L_x_111:
[----:B------:R-:W-:-:S07]  /*86c0*/  VIADD R58, R29, 0x1 ;  /* 0x000000011d3a7836 */ /* 0x000fce0000000000 */
.L_x_110:
        /* <DEDUP_REMOVED lines=11> */
[----:B------:R-:W-:Y:S01]  /*8780*/  IMAD.MOV.U32 R59, RZ, RZ, 0x3da8ff83 ;  /* 0x3da8ff83ff3b7424 */ /* 0x000fe200078e00ff */
[----:B------:R-:W-:Y:S02]  /*8790*/  DSETP.NEU.AND P3, PT, |R64|, +INF , PT ;  /* 0x7ff000004000742a */ /* 0x000fe40003f6d200 */
        /* <DEDUP_REMOVED lines=42> */
.L_x_112:
        /* <DEDUP_REMOVED lines=8> */
[----:B------:R-:W-:Y:S01]  /*8ac0*/  IMAD.MOV.U32 R68, RZ, RZ, 0x20fd8164 ;  /* 0x20fd8164ff447424 */ /* 0x000fe200078e00ff */
[----:B------:R-:W-:-:S02]  /*8ad0*/  DMUL R62, R58, R58 ;  /* 0x0000003a3a3e7228 */ /* 0x000fc40000000000 */
[----:B------:R-:W-:Y:S01]  /*8ae0*/  ISETP.NE.U32.AND P0, PT, R57, 0x1, PT ;  /* 0x000000013900780c */ /* 0x000fe20003f05070 */
[----:B------:R-:W-:Y:S01]  /*8af0*/  IMAD.MOV.U32 R57, RZ, RZ, 0x3da8ff83 ;  /* 0x3da8ff83ff397424 */ /* 0x000fe200078e00ff */
[----:B------:R-:W-:Y:S02]  /*8b00*/  @!P3 DMUL R72, RZ, R64 ;  /* 0x00000040ff48b228 */ /* 0x000fe40000000000 */
[----:B------:R-:W-:Y:S01]  /*8b10*/  FSEL R68, R68, -8.06006814911005101289e+34, !P0 ;  /* 0xf9785eba44447808 */ /* 0x000fe20004000000 */
[----:B0-----:R-:W-:Y:S01]  /*8b20*/  @!P3 IMAD.MOV.U32 R66, RZ, RZ, 0x1 ;  /* 0x00000001ff42b424 */ /* 0x001fe200078e00ff */
        /* <DEDUP_REMOVED lines=38> */
.L_x_114:
[----:B------:R-:W-:-:S07]  /*8d90*/  VIADD R66, R29, 0x1 ;  /* 0x000000011d427836 */ /* 0x000fce0000000000 */
.L_x_113:
        /* <DEDUP_REMOVED lines=23> */
.L_x_115:
        /* <DEDUP_REMOVED lines=14> */
[----:B--2---:R-:W-:Y:S01]  /*8ff0*/  DFMA R28, R58, R64, R28 ;  /* 0x000000403a1c722b */ /* 0x004fe2000000001c */
[----:B------:R-:W0:Y:S01]  /*9000*/  MUFU.RCP64H R65, R7 ;  /* 0x0000000700417308 */ /* 0x000e220000001800 */
[----:B------:R-:W-:-:S06]  /*9010*/  IMAD.MOV.U32 R64, RZ, RZ, 0x1 ;  /* 0x00000001ff407424 */ /* 0x000fcc00078e00ff */
[----:B------:R-:W-:-:S08]  /*9020*/  DFMA R28, R58, R28, R30 ;  /* 0x0000001c3a1c722b */ /* 0x000fd0000000001e */
[----:B---3--:R-:W-:Y:S02]  /*9030*/  DFMA R28, R58, R28, R32 ;  /* 0x0000001c3a1c722b */ /* 0x008fe40000000020 */
[----:B0-----:R-:W-:-:S06]  /*9040*/  DFMA R30, R64, -R6, 1 ;  /* 0x3ff00000401e742b */ /* 0x001fcc0000000806 */
[----:B------:R-:W-:Y:S02]  /*9050*/  DFMA R34, R58, R28, R34 ;  /* 0x0000001c3a22722b */ /* 0x000fe40000000022 */
[----:B------:R-:W-:Y:S02]  /*9060*/  DMUL R28, R52, UR26 ;  /* 0x0000001a341c7c28 */ /* 0x000fe40008000000 */
[----:B------:R-:W-:Y:S02]  /*9070*/  DFMA R30, R30, R30, R30 ;  /* 0x0000001e1e1e722b */ /* 0x000fe4000000001e */
[----:B------:R-:W-:Y:S02]  /*9080*/  DMUL R52, R52, R44 ;  /* 0x0000002c34347228 */ /* 0x000fe40000000000 */
[----:B----4-:R-:W-:Y:S02]  /*9090*/  DFMA R32, R58, R34, R36 ;  /* 0x000000223a20722b */ /* 0x010fe40000000024 */
[----:B------:R-:W-:-:S02]  /*90a0*/  DMUL R34, R46, R28 ;  /* 0x0000001c2e227228 */ /* 0x000fc40000000000 */
[----:B------:R-:W-:Y:S02]  /*90b0*/  DFMA R36, R64, R30, R64 ;  /* 0x0000001e4024722b */ /* 0x000fe40000000040 */
[----:B------:R-:W-:Y:S02]  /*90c0*/  DMUL R30, R56, UR26 ;  /* 0x0000001a381e7c28 */ /* 0x000fe40008000000 */
[----:B------:R-:W-:Y:S02]  /*90d0*/  DFMA R38, R58, R32, R38 ;  /* 0x000000203a26722b */ /* 0x000fe40000000026 */
[----:B------:R-:W-:Y:S02]  /*90e0*/  DFMA R68, R28, UR24, R34 ;  /* 0x000000181c447c2b */ /* 0x000fe40008000022 */
[----:B------:R-:W-:Y:S02]  /*90f0*/  DFMA R32, R36, -R6, 1 ;  /* 0x3ff000002420742b */ /* 0x000fe40000000806 */
[----:B------:R-:W-:-:S02]  /*9100*/  DMUL R64, R30, UR24 ;  /* 0x000000181e407c28 */ /* 0x000fc40008000000 */
[----:B------:R-:W-:Y:S02]  /*9110*/  DFMA R28, -R28, UR24, R34 ;  /* 0x000000181c1c7c2b */ /* 0x000fe40008000122 */
[----:B------:R-:W-:Y:S02]  /*9120*/  DFMA R72, R38, R72, R72 ;  /* 0x000000482648722b */ /* 0x000fe40000000048 */
[----:B------:R-:W-:Y:S02]  /*9130*/  DFMA R36, R36, R32, R36 ;  /* 0x000000202424722b */ /* 0x000fe40000000024 */
[----:B------:R-:W-:Y:S02]  /*9140*/  DMUL R32, R56, UR28 ;  /* 0x0000001c38207c28 */ /* 0x000fe40008000000 */
[CCC-:B------:R-:W-:Y:S02]  /*9150*/  DFMA R56, R46.reuse, R64.reuse, R30.reuse ;  /* 0x000000402e38722b */ /* 0x1c0fe4000000001e */
[----:B------:R-:W-:-:S02]  /*9160*/  DFMA R30, R46, -R64, R30 ;  /* 0x800000402e1e722b */ /* 0x000fc4000000001e */
[----:B------:R-:W-:Y:S02]  /*9170*/  DFMA R38, R58, R38, 1 ;  /* 0x3ff000003a26742b */ /* 0x000fe40000000026 */
[----:B------:R-:W-:Y:S02]  /*9180*/  DMUL R34, R36, R32 ;  /* 0x0000002024227228 */ /* 0x000fe40000000000 */
[----:B------:R-:W-:Y:S01]  /*9190*/  DMUL R28, R28, UR8 ;  /* 0x000000081c1c7c28 */ /* 0x000fe20008000000 */
[----:B------:R-:W-:Y:S01]  /*91a0*/  FSETP.GEU.AND P2, PT, |R33|, 6.5827683646048100446e-37, PT ;  /* 0x036000002100780b */ /* 0x000fe20003f4e200 */
[----:B------:R-:W-:Y:S02]  /*91b0*/  DMUL R68, R68, UR8 ;  /* 0x0000000844447c28 */ /* 0x000fe40008000000 */
[----:B------:R-:W-:Y:S02]  /*91c0*/  DMUL R64, R60, UR10 ;  /* 0x0000000a3c407c28 */ /* 0x000fe40008000000 */
[----:B------:R-:W-:-:S02]  /*91d0*/  DFMA R58, R34, -R6, R32 ;  /* 0x80000006223a722b */ /* 0x000fc40000000020 */
[----:B------:R-:W-:Y:S02]  /*91e0*/  DFMA R28, R30, UR12, R28 ;  /* 0x0000000c1e1c7c2b */ /* 0x000fe4000800001c */
[----:B------:R-:W-:Y:S02]  /*91f0*/  DFMA R56, R56, UR12, -R68 ;  /* 0x0000000c38387c2b */ /* 0x000fe40008000844 */
[----:B------:R-:W-:Y:S02]  /*9200*/  DFMA R64, R54, UR36, R64 ;  /* 0x0000002436407c2b */ /* 0x000fe40008000040 */
[----:B------:R-:W-:Y:S01]  /*9210*/  DFMA R30, R36, R58, R34 ;  /* 0x0000003a241e722b */ /* 0x000fe20000000022 */
[----:B------:R-:W-:Y:S02]  /*9220*/  FSEL R36, R38, R72, !P0 ;  /* 0x0000004826247208 */ /* 0x000fe40004000000 */
[----:B------:R-:W-:-:S03]  /*9230*/  FSEL R37, R39, R73, !P0 ;  /* 0x0000004927257208 */ /* 0x000fc60004000000 */
[CC--:B------:R-:W-:Y:S01]  /*9240*/  DFMA R56, -R52.reuse, R64.reuse, R56 ;  /* 0x000000403438722b */ /* 0x0c0fe20000000138 */
[----:B------:R-:W-:Y:S01]  /*9250*/  LOP3.LUT P0, RZ, R66, 0x2, RZ, 0xc0, !PT ;  /* 0x0000000242ff7812 */ /* 0x000fe2000780c0ff */
        /* <DEDUP_REMOVED lines=16> */
.L_x_116:
        /* <DEDUP_REMOVED lines=25> */
.L_x_117:
        /* <DEDUP_REMOVED lines=26> */
.L_x_119:
[----:B------:R-:W-:-:S07]  /*9690*/  VIADD R58, R29, 0x1 ;  /* 0x000000011d3a7836 */ /* 0x000fce0000000000 */
.L_x_118:
        /* <DEDUP_REMOVED lines=54> */
.L_x_121:
[----:B------:R-:W-:-:S07]  /*9a00*/  VIADD R58, R29, 0x1 ;  /* 0x000000011d3a7836 */ /* 0x000fce0000000000 */
.L_x_120:
        /* <DEDUP_REMOVED lines=9> */
[----:B------:R-:W-:Y:S01]  /*9aa0*/  IMAD.MOV.U32 R72, RZ, RZ, 0x20fd8164 ;  /* 0x20fd8164ff487424 */ /* 0x000fe200078e00ff */
[----:B------:R-:W-:Y:S01]  /*9ab0*/  ISETP.NE.U32.AND P0, PT, R52, 0x1, PT ;  /* 0x000000013400780c */ /* 0x000fe20003f05070 */
[----:B------:R-:W-:Y:S01]  /*9ac0*/  IMAD.MOV.U32 R59, RZ, RZ, 0x3da8ff83 ;  /* 0x3da8ff83ff3b7424 */ /* 0x000fe200078e00ff */
[----:B------:R-:W-:Y:S01]  /*9ad0*/  DMUL R52, R56, R56 ;  /* 0x0000003838347228 */ /* 0x000fe20000000000 */
[----:B------:R-:W0:Y:S01]  /*9ae0*/  MUFU.RCP64H R69, UR42 ;  /* 0x0000002a00457d08 */ /* 0x000e220008001800 */
[----:B------:R-:W-:Y:S01]  /*9af0*/  FSEL R72, R72, -8.06006814911005101289e+34, !P0 ;  /* 0xf9785eba48487808 */ /* 0x000fe20004000000 */
[----:B------:R-:W-:Y:S01]  /*9b00*/  IMAD.MOV.U32 R68, RZ, RZ, 0x1 ;  /* 0x00000001ff447424 */ /* 0x000fe200078e00ff */
[----:B------:R-:W-:-:S06]  /*9b10*/  FSEL R73, -R59, 0.11223486810922622681, !P0 ;  /* 0x3de5db653b497808 */ /* 0x000fcc0004000100 */
[----:B--2---:R-:W-:-:S08]  /*9b20*/  DFMA R28, R52, R72, R28 ;  /* 0x00000048341c722b */ /* 0x004fd0000000001c */
[----:B------:R-:W-:Y:S02]  /*9b30*/  DFMA R28, R52, R28, R30 ;  /* 0x0000001c341c722b */ /* 0x000fe4000000001e */
[----:B0-----:R-:W-:-:S06]  /*9b40*/  DFMA R30, R68, -R66, 1 ;  /* 0x3ff00000441e742b */ /* 0x001fcc0000000842 */
[----:B---3--:R-:W-:Y:S02]  /*9b50*/  DFMA R32, R52, R28, R32 ;  /* 0x0000001c3420722b */ /* 0x008fe40000000020 */
[----:B------:R-:W0:Y:S01]  /*9b60*/  LDC.64 R28, c[0x3][0x50] ;  /* 0x00c01400ff1c7b82 */ /* 0x000e220000000a00 */
[----:B------:R-:W-:-:S05]  /*9b70*/  DFMA R30, R30, R30, R30 ;  /* 0x0000001e1e1e722b */ /* 0x000fca000000001e */
[----:B------:R-:W-:-:S03]  /*9b80*/  DFMA R32, R52, R32, R34 ;  /* 0x000000203420722b */ /* 0x000fc60000000022 */
[----:B------:R-:W-:-:S05]  /*9b90*/  DFMA R68, R68, R30, R68 ;  /* 0x0000001e4444722b */ /* 0x000fca0000000044 */
[----:B----4-:R-:W-:-:S03]  /*9ba0*/  DFMA R32, R52, R32, R36 ;  /* 0x000000203420722b */ /* 0x010fc60000000024 */
[----:B------:R-:W-:-:S05]  /*9bb0*/  DFMA R30, R68, -R66, 1 ;  /* 0x3ff00000441e742b */ /* 0x000fca0000000842 */
[----:B------:R-:W-:Y:S02]  /*9bc0*/  DFMA R32, R52, R32, R38 ;  /* 0x000000203420722b */ /* 0x000fe40000000026 */
[----:B0-----:R-:W-:Y:S02]  /*9bd0*/  DMUL R64, R64, R28 ;  /* 0x0000001c40407228 */ /* 0x001fe40000000000 */
[----:B------:R-:W-:-:S04]  /*9be0*/  DFMA R30, R68, R30, R68 ;  /* 0x0000001e441e722b */ /* 0x000fc80000000044 */
[----:B------:R-:W-:Y:S02]  /*9bf0*/  DFMA R56, R32, R56, R56 ;  /* 0x000000382038722b */ /* 0x000fe40000000038 */
[----:B------:R-:W-:Y:S02]  /*9c00*/  DFMA R32, R52, R32, 1 ;  /* 0x3ff000003420742b */ /* 0x000fe40000000020 */
[----:B------:R-:W-:Y:S01]  /*9c10*/  DMUL R28, R30, R64 ;  /* 0x000000401e1c7228 */ /* 0x000fe20000000000 */
[----:B------:R-:W-:-:S07]  /*9c20*/  FSETP.GEU.AND P1, PT, |R65|, 6.5827683646048100446e-37, PT ;  /* 0x036000004100780b */ /* 0x000fce0003f2e200 */
        /* <DEDUP_REMOVED lines=18> */
.L_x_122:
[----:B------:R-:W0:Y:S01]  /*9d50*/  LDC.64 R34, c[0x3][0x68] ;  /* 0x00c01a00ff227b82 */ /* 0x000e220000000a00 */
[----:B------:R-:W-:Y:S01]  /*9d60*/  IMAD.MOV.U32 R30, RZ, RZ, 0x1 ;  /* 0x00000001ff1e7424 */ /* 0x000fe200078e00ff */
[----:B------:R-:W-:Y:S01]  /*9d70*/  DMUL R52, R52, R28 ;  /* 0x0000001c34347228 */ /* 0x000fe20000000000 */
[----:B------:R-:W-:-:S07]  /*9d80*/  FSETP.GEU.AND P1, PT, |R65|, 6.5827683646048100446e-37, PT ;  /* 0x036000004100780b */ /* 0x000fce0003f2e200 */
[----:B------:R-:W-:Y:S02]  /*9d90*/  DMUL R52, R24, R52 ;  /* 0x0000003418347228 */ /* 0x000fe40000000000 */
[----:B0-----:R-:W-:-:S06]  /*9da0*/  DMUL R34, R34, UR16 ;  /* 0x0000001022227c28 */ /* 0x001fcc0008000000 */
[----:B------:R-:W0:Y:S02]  /*9db0*/  MUFU.RCP64H R31, R35 ;  /* 0x00000023001f7308 */ /* 0x000e240000001800 */
[----:B0-----:R-:W-:-:S08]  /*9dc0*/  DFMA R32, -R34, R30, 1 ;  /* 0x3ff000002220742b */ /* 0x001fd0000000011e */
[----:B------:R-:W-:-:S08]  /*9dd0*/  DFMA R32, R32, R32, R32 ;  /* 0x000000202020722b */ /* 0x000fd00000000020 */
[----:B------:R-:W-:-:S08]  /*9de0*/  DFMA R32, R30, R32, R30 ;  /* 0x000000201e20722b */ /* 0x000fd0000000001e */
[----:B------:R-:W-:-:S08]  /*9df0*/  DFMA R30, -R34, R32, 1 ;  /* 0x3ff00000221e742b */ /* 0x000fd00000000120 */
[----:B------:R-:W-:Y:S02]  /*9e00*/  DFMA R38, R32, R30, R32 ;  /* 0x0000001e2026722b */ /* 0x000fe40000000020 */
[----:B------:R-:W-:-:S06]  /*9e10*/  DMUL R30, R46, R54 ;  /* 0x000000362e1e7228 */ /* 0x000fcc0000000000 */
[----:B------:R-:W-:Y:S02]  /*9e20*/  DMUL R32, R38, R64 ;  /* 0x0000004026207228 */ /* 0x000fe40000000000 */
[----:B------:R-:W-:-:S06]  /*9e30*/  DMUL R30, R48, R30 ;  /* 0x0000001e301e7228 */ /* 0x000fcc0000000000 */
[----:B------:R-:W-:Y:S02]  /*9e40*/  DFMA R36, -R34, R32, R64 ;  /* 0x000000202224722b */ /* 0x000fe40000000140 */
[----:B------:R-:W-:-:S06]  /*9e50*/  DFMA R30, R60, R62, R30 ;  /* 0x0000003e3c1e722b */ /* 0x000fcc000000001e */
[----:B------:R-:W-:Y:S02]  /*9e60*/  DFMA R28, R38, R36, R32 ;  /* 0x00000024261c722b */ /* 0x000fe40000000020 */
[----:B------:R-:W-:-:S08]  /*9e70*/  DMUL R52, R52, R30 ;  /* 0x0000001e34347228 */ /* 0x000fd00000000000 */
        /* <DEDUP_REMOVED lines=9> */
.L_x_123:
        /* <DEDUP_REMOVED lines=26> */
.L_x_124:
[----:B------:R-:W-:Y:S01]  /*a0b0*/  DMUL R48, R54, R48 ;  /* 0x0000003036307228 */ /* 0x000fe20000000000 */
[----:B------:R-:W-:Y:S01]  /*a0c0*/  VIADD R5, R5, 0x1 ;  /* 0x0000000105057836 */ /* 0x000fe20000000000 */
[----:B------:R-:W-:-:S04]  /*a0d0*/  DMUL R46, R46, R60 ;  /* 0x0000003c2e2e7228 */ /* 0x000fc80000000000 */
[----:B------:R-:W-:-:S04]  /*a0e0*/  ISETP.NE.AND P0, PT, R5, UR19, PT ;  /* 0x0000001305007c0c */ /* 0x000fc8000bf05270 */
[----:B------:R-:W-:-:S08]  /*a0f0*/  DFMA R46, R62, R46, R48 ;  /* 0x0000002e3e2e722b */ /* 0x000fd00000000030 */
[----:B------:R-:W-:-:S08]  /*a100*/  DFMA R46, R26, R46, R30 ;  /* 0x0000002e1a2e722b */ /* 0x000fd0000000001e */
[----:B------:R-:W-:-:S08]  /*a110*/  DFMA R44, -R44, R46, R52 ;  /* 0x0000002e2c2c722b */ /* 0x000fd00000000134 */
[----:B------:R-:W-:Y:S01]  /*a120*/  DADD R42, R44, R42 ;  /* 0x000000002c2a7229 */ /* 0x000fe2000000002a */
[----:B------:R-:W-:Y:S10]  /*a130*/  @P0 BRA `(.L_x_125) ;  /* 0xffffffd800280947 */ /* 0x000ff4000383ffff */
.L_x_105:
[----:B------:R-:W0:Y:S01]  /*a140*/  LDC.64 R24, c[0x3][0xd0] ;  /* 0x00c03400ff187b82 */ /* 0x000e220000000a00 */
[----:B------:R-:W1:Y:S01]  /*a150*/  LDCU.64 UR16, c[0x3][0xb0] ;  /* 0x00c01600ff1077ac */ /* 0x000e620008000a00 */
[----:B------:R-:W-:Y:S01]  /*a160*/  IMAD.MOV.U32 R28, RZ, RZ, 0x0 ;  /* 0x00000000ff1c7424 */ /* 0x000fe200078e00ff */
[----:B------:R-:W-:Y:S01]  /*a170*/  MOV R62, 0xa250 ;  /* 0x0000a250003e7802 */ /* 0x000fe20000000f00 */
[----:B------:R-:W-:Y:S01]  /*a180*/  IMAD.MOV.U32 R29, RZ, RZ, 0x3fe00000 ;  /* 0x3fe00000ff1d7424 */ /* 0x000fe200078e00ff */
[----:B------:R-:W2:Y:S01]  /*a190*/  LDCU.64 UR18, c[0x3][0xa8] ;  /* 0x00c01500ff1277ac */ /* 0x000ea20008000a00 */
[----:B-1----:R-:W-:Y:S02]  /*a1a0*/  IMAD.U32 R46, RZ, RZ, UR16 ;  /* 0x00000010ff2e7e24 */ /* 0x002fe4000f8e00ff */
[----:B------:R-:W-:Y:S02]  /*a1b0*/  IMAD.U32 R47, RZ, RZ, UR17 ;  /* 0x00000011ff2f7e24 */ /* 0x000fe4000f8e00ff */
[----:B--2---:R-:W-:Y:S01]  /*a1c0*/  IMAD.U32 R30, RZ, RZ, UR18 ;  /* 0x00000012ff1e7e24 */ /* 0x004fe2000f8e00ff */
[----:B0-----:R-:W-:Y:S01]  /*a1d0*/  DFMA R24, R24, -R28, UR8 ;  /* 0x0000000818187e2b */ /* 0x001fe2000800081c */
[----:B------:R-:W-:-:S02]  /*a1e0*/  IMAD.U32 R31, RZ, RZ, UR19 ;  /* 0x00000013ff1f7e24 */ /* 0x000fc4000f8e00ff */
[----:B------:R-:W-:-:S05]  /*a1f0*/  DMUL R46, R46, UR36 ;  /* 0x000000242e2e7c28 */ /* 0x000fca0008000000 */
[----:B------:R-:W-:-:S03]  /*a200*/  DADD R28, -RZ, |R24| ;  /* 0x00000000ff1c7229 */ /* 0x000fc60000000518 */
[C-C-:B------:R-:W-:Y:S02]  /*a210*/  DFMA R48, R30.reuse, UR12, -R46.reuse ;  /* 0x0000000c1e307c2b */ /* 0x140fe4000800082e */
[----:B------:R-:W-:-:S05]  /*a220*/  DFMA R46, R30, UR12, R46 ;  /* 0x0000000c1e2e7c2b */ /* 0x000fca000800002e */
[----:B------:R-:W-:-:S07]  /*a230*/  IMAD.MOV.U32 R63, RZ, RZ, R29 ;  /* 0x000000ffff3f7224 */ /* 0x000fce00078e001d */
[----:B------:R-:W-:Y:S05]  /*a240*/  CALL.REL.NOINC `($_Z13particle_pathPdS_S_S_S_S_S_ii$__internal_accurate_pow) ;  /* 0x0000007000fc7944 */ /* 0x000fea0003c00000 */
[C---:B------:R-:W-:Y:S02]  /*a250*/  DADD R30, R24.reuse, 2 ;  /* 0x40000000181e7429 */ /* 0x040fe40000000000 */
[----:B------:R-:W-:Y:S02]  /*a260*/  DSETP.NEU.AND P1, PT, R24, RZ, PT ;  /* 0x000000ff1800722a */ /* 0x000fe40003f2d000 */
[----:B------:R-:W-:Y:S02]  /*a270*/  DSETP.NEU.AND P0, PT, R40, 1, PT ;  /* 0x3ff000002800742a */ /* 0x000fe40003f0d000 */
[----:B------:R-:W-:Y:S02]  /*a280*/  DADD R62, -RZ, |R40| ;  /* 0x00000000ff3e7229 */ /* 0x000fe40000000528 */
[----:B------:R-:W-:Y:S02]  /*a290*/  FSEL R50, R28, RZ, P1 ;  /* 0x000000ff1c327208 */ /* 0x000fe40000800000 */
[----:B------:R-:W-:-:S02]  /*a2a0*/  LOP3.LUT R5, R31, 0x7ff00000, RZ, 0xc0, !PT ;  /* 0x7ff000001f057812 */ /* 0x000fc400078ec0ff */
[----:B------:R-:W-:Y:S01]  /*a2b0*/  FSEL R51, R32, RZ, P1 ;  /* 0x000000ff20337208 */ /* 0x000fe20000800000 */
[----:B------:R-:W-:Y:S01]  /*a2c0*/  IMAD.MOV.U32 R28, RZ, RZ, R50 ;  /* 0x000000ffff1c7224 */ /* 0x000fe200078e0032 */
[----:B------:R-:W-:-:S03]  /*a2d0*/  ISETP.NE.AND P2, PT, R5, 0x7ff00000, PT ;  /* 0x7ff000000500780c */ /* 0x000fc60003f45270 */
[----:B------:R-:W-:-:S10]  /*a2e0*/  IMAD.MOV.U32 R29, RZ, RZ, R51 ;  /* 0x000000ffff1d7224 */ /* 0x000fd400078e0033 */
[----:B------:R-:W-:Y:S05]  /*a2f0*/  @P2 BRA `(.L_x_126) ;  /* 0x0000000000202947 */ /* 0x000fea0003800000 */
[----:B------:R-:W-:-:S14]  /*a300*/  DSETP.NAN.AND P1, PT, R24, R24, PT ;  /* 0x000000181800722a */ /* 0x000fdc0003f28000 */
[----:B------:R-:W-:Y:S01]  /*a310*/  @P1 DADD R28, R24, 2 ;  /* 0x40000000181c1429 */ /* 0x000fe20000000000 */
[----:B------:R-:W-:Y:S10]  /*a320*/  @P1 BRA `(.L_x_126) ;  /* 0x0000000000141947 */ /* 0x000ff40003800000 */
[----:B------:R-:W-:Y:S01]  /*a330*/  DSETP.NEU.AND P1, PT, |R24|, +INF , PT ;  /* 0x7ff000001800742a */ /* 0x000fe20003f2d200 */
[----:B------:R-:W-:Y:S02]  /*a340*/  IMAD.MOV.U32 R28, RZ, RZ, R50 ;  /* 0x000000ffff1c7224 */ /* 0x000fe400078e0032 */
[----:B------:R-:W-:-:S11]  /*a350*/  IMAD.MOV.U32 R29, RZ, RZ, R51 ;  /* 0x000000ffff1d7224 */ /* 0x000fd600078e0033 */
[----:B------:R-:W-:Y:S02]  /*a360*/  @!P1 IMAD.MOV.U32 R28, RZ, RZ, 0x0 ;  /* 0x00000000ff1c9424 */ /* 0x000fe400078e00ff */
[----:B------:R-:W-:-:S07]  /*a370*/  @!P1 IMAD.MOV.U32 R29, RZ, RZ, 0x7ff00000 ;  /* 0x7ff00000ff1d9424 */ /* 0x000fce00078e00ff */
.L_x_126:
[----:B------:R-:W-:Y:S01]  /*a380*/  DADD R30, -RZ, -R28 ;  /* 0x00000000ff1e7229 */ /* 0x000fe2000000091c */
[----:B------:R-:W-:Y:S01]  /*a390*/  ISETP.NE.AND P3, PT, R0, 0x7ff00000, PT ;  /* 0x7ff000000000780c */ /* 0x000fe20003f65270 */
[----:B------:R-:W-:Y:S01]  /*a3a0*/  DSETP.NEU.AND P4, PT, R24, 1, PT ;  /* 0x3ff000001800742a */ /* 0x000fe20003f8d000 */
[----:B------:R-:W-:Y:S01]  /*a3b0*/  IMAD.MOV.U32 R28, RZ, RZ, R62 ;  /* 0x000000ffff1c7224 */ /* 0x000fe200078e003e */
[C---:B------:R-:W-:Y:S01]  /*a3c0*/  DSETP.NEU.AND P1, PT, |R40|.reuse, +INF , PT ;  /* 0x7ff000002800742a */ /* 0x040fe20003f2d200 */
[----:B------:R-:W-:Y:S01]  /*a3d0*/  MOV R62, 0xa420 ;  /* 0x0000a420003e7802 */ /* 0x000fe20000000f00 */
[----:B------:R-:W-:-:S04]  /*a3e0*/  DSETP.NEU.AND P2, PT, R40, RZ, PT ;  /* 0x000000ff2800722a */ /* 0x000fc80003f4d000 */
[----:B------:R-:W-:Y:S02]  /*a3f0*/  FSEL R52, R30, RZ, P4 ;  /* 0x000000ff1e347208 */ /* 0x000fe40002000000 */
[----:B------:R-:W-:-:S08]  /*a400*/  FSEL R53, R31, -1.875, P4 ;  /* 0xbff000001f357808 */ /* 0x000fd00002000000 */
[----:B------:R-:W-:Y:S05]  /*a410*/  CALL.REL.NOINC `($_Z13particle_pathPdS_S_S_S_S_S_ii$__internal_accurate_pow) ;  /* 0x0000007000887944 */ /* 0x000fea0003c00000 */
[----:B------:R-:W-:Y:S02]  /*a420*/  FSEL R28, R28, RZ, P2 ;  /* 0x000000ff1c1c7208 */ /* 0x000fe40001000000 */
[----:B------:R-:W-:Y:S02]  /*a430*/  FSEL R29, R32, RZ, P2 ;  /* 0x000000ff201d7208 */ /* 0x000fe40001000000 */
[----:B------:R-:W-:Y:S02]  /*a440*/  @!P1 FSEL R28, R28, RZ, P3 ;  /* 0x000000ff1c1c9208 */ /* 0x000fe40001800000 */
[----:B------:R-:W-:Y:S02]  /*a450*/  @!P1 FSEL R29, R29, +QNAN , P3 ;  /* 0x7ff000001d1d9808 */ /* 0x000fe40001800000 */
[----:B------:R-:W-:-:S04]  /*a460*/  FSETP.GEU.AND P1, PT, |R53|, 6.5827683646048100446e-37, PT ;  /* 0x036000003500780b */ /* 0x000fc80003f2e200 */
[----:B------:R-:W-:-:S10]  /*a470*/  DADD R28, R28, R28 ;  /* 0x000000001c1c7229 */ /* 0x000fd4000000001c */
[----:B------:R-:W-:Y:S02]  /*a480*/  FSEL R45, R29, 2, P0 ;  /* 0x400000001d2d7808 */ /* 0x000fe40000000000 */
        /* <DEDUP_REMOVED lines=20> */
.L_x_127:
[----:B------:R-:W-:Y:S01]  /*a5d0*/  IMAD.MOV.U32 R30, RZ, RZ, 0x652b82fe ;  /* 0x652b82feff1e7424 */ /* 0x000fe200078e00ff */
[----:B------:R-:W-:Y:S01]  /*a5e0*/  UMOV UR14, 0xfefa39ef ;  /* 0xfefa39ef000e7882 */ /* 0x000fe20000000000 */
[----:B------:R-:W-:Y:S01]  /*a5f0*/  IMAD.MOV.U32 R31, RZ, RZ, 0x3ff71547 ;  /* 0x3ff71547ff1f7424 */ /* 0x000fe200078e00ff */
[----:B------:R-:W-:Y:S01]  /*a600*/  UMOV UR15, 0x3fe62e42 ;  /* 0x3fe62e42000f7882 */ /* 0x000fe20000000000 */
[----:B------:R-:W-:Y:S01]  /*a610*/  DSETP.NEU.AND P2, PT, |R48|, +INF , PT ;  /* 0x7ff000003000742a */ /* 0x000fe20003f4d200 */
[----:B------:R-:W-:-:S03]  /*a620*/  FSETP.GEU.AND P0, PT, |R29|, 4.1917929649353027344, PT ;  /* 0x4086232b1d00780b */ /* 0x000fc60003f0e200 */
[----:B------:R-:W-:-:S08]  /*a630*/  DFMA R30, R28, R30, 6.75539944105574400000e+15 ;  /* 0x433800001c1e742b */ /* 0x000fd0000000001e */
[----:B------:R-:W-:Y:S02]  /*a640*/  DADD R32, R30, -6.75539944105574400000e+15 ;  /* 0xc33800001e207429 */ /* 0x000fe40000000000 */
[----:B------:R-:W-:-:S06]  /*a650*/  @!P2 DMUL R52, RZ, R48 ;  /* 0x00000030ff34a228 */ /* 0x000fcc0000000000 */
        /* <DEDUP_REMOVED lines=32> */
[C---:B------:R-:W-:Y:S01]  /*a860*/  DFMA R32, R34.reuse, R32, UR14 ;  /* 0x0000000e22207e2b */ /* 0x040fe20008000020 */
[----:B------:R-:W0:Y:S07]  /*a870*/  LDCU.64 UR14, c[0x3][0xc0] ;  /* 0x00c01800ff0e77ac */ /* 0x000e2e0008000a00 */
[----:B------:R-:W-:-:S08]  /*a880*/  DFMA R32, R34, R32, 1 ;  /* 0x3ff000002220742b */ /* 0x000fd00000000020 */
[----:B------:R-:W-:-:S10]  /*a890*/  DFMA R32, R34, R32, 1 ;  /* 0x3ff000002220742b */ /* 0x000fd40000000020 */
[----:B------:R-:W-:Y:S02]  /*a8a0*/  IMAD R55, R30, 0x100000, R33 ;  /* 0x001000001e377824 */ /* 0x000fe400078e0221 */
[----:B------:R-:W-:Y:S01]  /*a8b0*/  IMAD.MOV.U32 R54, RZ, RZ, R32 ;  /* 0x000000ffff367224 */ /* 0x000fe200078e0020 */
[----:B0-----:R-:W-:Y:S06]  /*a8c0*/  @!P0 BRA `(.L_x_128) ;  /* 0x0000000000388947 */ /* 0x001fec0003800000 */
[----:B------:R-:W-:Y:S01]  /*a8d0*/  FSETP.GEU.AND P1, PT, |R29|, 4.2275390625, PT ;  /* 0x408748001d00780b */ /* 0x000fe20003f2e200 */
[C---:B------:R-:W-:Y:S02]  /*a8e0*/  DADD R34, R28.reuse, +INF ;  /* 0x7ff000001c227429 */ /* 0x040fe40000000000 */
[----:B------:R-:W-:-:S08]  /*a8f0*/  DSETP.GEU.AND P0, PT, R28, RZ, PT ;  /* 0x000000ff1c00722a */ /* 0x000fd00003f0e000 */
[----:B------:R-:W-:Y:S02]  /*a900*/  FSEL R54, R34, RZ, P0 ;  /* 0x000000ff22367208 */ /* 0x000fe40000000000 */
[----:B------:R-:W-:Y:S01]  /*a910*/  FSEL R55, R35, RZ, P0 ;  /* 0x000000ff23377208 */ /* 0x000fe20000000000 */
[----:B------:R-:W-:Y:S06]  /*a920*/  @P1 BRA `(.L_x_128) ;  /* 0x0000000000201947 */ /* 0x000fec0003800000 */
[----:B------:R-:W-:Y:S01]  /*a930*/  LEA.HI R28, R30, R30, RZ, 0x1 ;  /* 0x0000001e1e1c7211 */ /* 0x000fe200078f08ff */
[----:B------:R-:W-:-:S03]  /*a940*/  IMAD.MOV.U32 R54, RZ, RZ, R32 ;  /* 0x000000ffff367224 */ /* 0x000fc600078e0020 */
[----:B------:R-:W-:-:S05]  /*a950*/  SHF.R.S32.HI R55, RZ, 0x1, R28 ;  /* 0x00000001ff377819 */ /* 0x000fca000001141c */
[----:B------:R-:W-:Y:S02]  /*a960*/  IMAD.IADD R28, R30, 0x1, -R55 ;  /* 0x000000011e1c7824 */ /* 0x000fe400078e0a37 */
[----:B------:R-:W-:-:S03]  /*a970*/  IMAD R55, R55, 0x100000, R33 ;  /* 0x0010000037377824 */ /* 0x000fc600078e0221 */
[----:B------:R-:W-:Y:S01]  /*a980*/  LEA R29, R28, 0x3ff00000, 0x14 ;  /* 0x3ff000001c1d7811 */ /* 0x000fe200078ea0ff */
[----:B------:R-:W-:-:S06]  /*a990*/  IMAD.MOV.U32 R28, RZ, RZ, RZ ;  /* 0x000000ffff1c7224 */ /* 0x000fcc00078e00ff */
[----:B------:R-:W-:-:S11]  /*a9a0*/  DMUL R54, R54, R28 ;  /* 0x0000001c36367228 */ /* 0x000fd60000000000 */
.L_x_128:
[----:B------:R-:W-:Y:S01]  /*a9b0*/  DMUL R54, R54, UR14 ;  /* 0x0000000e36367c28 */ /* 0x000fe20008000000 */
        /* <DEDUP_REMOVED lines=24> */
.L_x_130:
[----:B------:R-:W-:-:S07]  /*ab40*/  VIADD R56, R29, 0x1 ;  /* 0x000000011d387836 */ /* 0x000fce0000000000 */
.L_x_129:
        /* <DEDUP_REMOVED lines=16> */
[----:B--2---:R-:W-:-:S04]  /*ac50*/  DFMA R28, R58, R62, R28 ;  /* 0x0000003e3a1c722b */ /* 0x004fc8000000001c */
[----:B------:R-:W-:-:S04]  /*ac60*/  @!P1 IMAD.MOV.U32 R62, RZ, RZ, 0x1 ;  /* 0x00000001ff3e9424 */ /* 0x000fc800078e00ff */
        /* <DEDUP_REMOVED lines=37> */
.L_x_132:
[----:B------:R-:W-:-:S07]  /*aec0*/  VIADD R62, R29, 0x1 ;  /* 0x000000011d3e7836 */ /* 0x000fce0000000000 */
.L_x_131:
[----:B------:R-:W0:Y:S01]  /*aed0*/  LDCU.64 UR14, c[0x4][0x48] ;  /* 0x01000900ff0e77ac */ /* 0x000e220008000a00 */
[C---:B------:R-:W-:Y:S01]  /*aee0*/  IMAD.SHL.U32 R28, R62.reuse, 0x40, RZ ;  /* 0x000000403e1c7824 */ /* 0x040fe200078e00ff */
[----:B------:R-:W-:Y:S01]  /*aef0*/  LOP3.LUT R58, R62, 0x1, RZ, 0xc0, !PT ;  /* 0x000000013e3a7812 */ /* 0x000fe200078ec0ff */
[----:B------:R-:W-:Y:S01]  /*af00*/  IMAD.MOV.U32 R64, RZ, RZ, 0x20fd8164 ;  /* 0x20fd8164ff407424 */ /* 0x000fe200078e00ff */
[----:B------:R-:W1:Y:S02]  /*af10*/  LDCU.128 UR16, c[0x3][0x50] ;  /* 0x00c00a00ff1077ac */ /* 0x000e640008000c00 */
[----:B------:R-:W-:-:S04]  /*af20*/  LOP3.LUT R28, R28, 0x40, RZ, 0xc0, !PT ;  /* 0x000000401c1c7812 */ /* 0x000fc800078ec0ff */
[----:B0-----:R-:W-:-:S05]  /*af30*/  IADD3 R52, P0, PT, R28, UR14, RZ ;  /* 0x0000000e1c347c10 */ /* 0x001fca000ff1e0ff */
[----:B------:R-:W-:-:S05]  /*af40*/  IMAD.X R53, RZ, RZ, UR15, P0 ;  /* 0x0000000fff357e24 */ /* 0x000fca00080e06ff */
[----:B------:R-:W2:Y:S04]  /*af50*/  LDG.E.128.CONSTANT R28, desc[UR34][R52.64] ;  /* 0x00000022341c7981 */ /* 0x000ea8000c1e9d00 */
[----:B------:R-:W3:Y:S04]  /*af60*/  LDG.E.128.CONSTANT R32, desc[UR34][R52.64+0x10] ;  /* 0x0000102234207981 */ /* 0x000ee8000c1e9d00 */
[----:B------:R-:W4:Y:S01]  /*af70*/  LDG.E.128.CONSTANT R36, desc[UR34][R52.64+0x20] ;  /* 0x0000202234247981 */ /* 0x000f22000c1e9d00 */
[----:B------:R-:W-:Y:S01]  /*af80*/  IMAD.MOV.U32 R63, RZ, RZ, 0x3da8ff83 ;  /* 0x3da8ff83ff3f7424 */ /* 0x000fe200078e00ff */
[----:B------:R-:W-:Y:S01]  /*af90*/  ISETP.NE.U32.AND P0, PT, R58, 0x1, PT ;  /* 0x000000013a00780c */ /* 0x000fe20003f05070 */
[----:B------:R-:W-:-:S02]  /*afa0*/  DMUL R58, R56, R56 ;  /* 0x00000038383a7228 */ /* 0x000fc40000000000 */
[----:B-1----:R-:W-:Y:S01]  /*afb0*/  DMUL R54, R54, UR16 ;  /* 0x0000001036367c28 */ /* 0x002fe20008000000 */
[----:B------:R-:W-:Y:S01]  /*afc0*/  FSEL R64, R64, -8.06006814911005101289e+34, !P0 ;  /* 0xf9785eba40407808 */ /* 0x000fe20004000000 */
[----:B------:R-:W-:Y:S01]  /*afd0*/  DSETP.NEU.AND P3, PT, |R14|, +INF , PT ;  /* 0x7ff000000e00742a */ /* 0x000fe20003f6d200 */
[----:B------:R-:W-:-:S06]  /*afe0*/  FSEL R65, -R63, 0.11223486810922622681, !P0 ;  /* 0x3de5db653f417808 */ /* 0x000fcc0004000100 */
[----:B--2---:R-:W-:-:S08]  /*aff0*/  DFMA R28, R58, R64, R28 ;  /* 0x000000403a1c722b */ /* 0x004fd0000000001c */
[C---:B------:R-:W-:Y:S01]  /*b000*/  DFMA R28, R58.reuse, R28, R30 ;  /* 0x0000001c3a1c722b */ /* 0x040fe2000000001e */
[----:B------:R-:W0:Y:S07]  /*b010*/  LDC.64 R30, c[0x3][0x68] ;  /* 0x00c01a00ff1e7b82 */ /* 0x000e2e0000000a00 */
[----:B---3--:R-:W-:Y:S01]  /*b020*/  DFMA R28, R58, R28, R32 ;  /* 0x0000001c3a1c722b */ /* 0x008fe20000000020 */
[----:B------:R-:W-:-:S07]  /*b030*/  IMAD.MOV.U32 R32, RZ, RZ, 0x1 ;  /* 0x00000001ff207424 */ /* 0x000fce00078e00ff */
[----:B------:R-:W-:-:S08]  /*b040*/  DFMA R28, R58, R28, R34 ;  /* 0x0000001c3a1c722b */ /* 0x000fd00000000022 */
[----:B----4-:R-:W-:Y:S02]  /*b050*/  DFMA R28, R58, R28, R36 ;  /* 0x0000001c3a1c722b */ /* 0x010fe40000000024 */
[----:B0-----:R-:W-:-:S06]  /*b060*/  DMUL R52, R30, UR18 ;  /* 0x000000121e347c28 */ /* 0x001fcc0008000000 */
[----:B------:R-:W0:Y:S01]  /*b070*/  MUFU.RCP64H R33, R53 ;  /* 0x0000003500217308 */ /* 0x000e220000001800 */
[----:B------:R-:W-:-:S08]  /*b080*/  DFMA R28, R58, R28, R38 ;  /* 0x0000001c3a1c722b */ /* 0x000fd00000000026 */
[----:B------:R-:W-:Y:S02]  /*b090*/  DFMA R56, R28, R56, R56 ;  /* 0x000000381c38722b */ /* 0x000fe40000000038 */
[----:B------:R-:W-:Y:S02]  /*b0a0*/  DFMA R28, R58, R28, 1 ;  /* 0x3ff000003a1c742b */ /* 0x000fe4000000001c */
[----:B0-----:R-:W-:-:S08]  /*b0b0*/  DFMA R34, -R52, R32, 1 ;  /* 0x3ff000003422742b */ /* 0x001fd00000000120 */
[----:B------:R-:W-:Y:S02]  /*b0c0*/  FSEL R30, R28, R56, !P0 ;  /* 0x000000381c1e7208 */ /* 0x000fe40004000000 */
[----:B------:R-:W-:Y:S01]  /*b0d0*/  FSEL R31, R29, R57, !P0 ;  /* 0x000000391d1f7208 */ /* 0x000fe20004000000 */
[----:B------:R-:W-:Y:S01]  /*b0e0*/  DFMA R34, R34, R34, R34 ;  /* 0x000000222222722b */ /* 0x000fe20000000022 */
[----:B------:R-:W-:-:S04]  /*b0f0*/  LOP3.LUT P0, RZ, R62, 0x2, RZ, 0xc0, !PT ;  /* 0x000000023eff7812 */ /* 0x000fc8000780c0ff */
[----:B------:R-:W-:-:S03]  /*b100*/  DADD R28, RZ, -R30 ;  /* 0x00000000ff1c7229 */ /* 0x000fc6000000081e */
[----:B------:R-:W-:-:S07]  /*b110*/  DFMA R34, R32, R34, R32 ;  /* 0x000000222022722b */ /* 0x000fce0000000020 */
[----:B------:R-:W-:Y:S02]  /*b120*/  FSEL R28, R30, R28, !P0 ;  /* 0x0000001c1e1c7208 */ /* 0x000fe40004000000 */
[----:B------:R-:W-:Y:S01]  /*b130*/  FSEL R29, R31, R29, !P0 ;  /* 0x0000001d1f1d7208 */ /* 0x000fe20004000000 */
[----:B------:R-:W-:-:S05]  /*b140*/  DFMA R30, -R52, R34, 1 ;  /* 0x3ff00000341e742b */ /* 0x000fca0000000122 */
[----:B------:R-:W-:-:S03]  /*b150*/  DADD R60, R60, -R28 ;  /* 0x000000003c3c7229 */ /* 0x000fc6000000081c */
[----:B------:R-:W-:-:S05]  /*b160*/  DFMA R34, R34, R30, R34 ;  /* 0x0000001e2222722b */ /* 0x000fca0000000022 */
[----:B------:R-:W-:-:S08]  /*b170*/  DMUL R32, R60, R54 ;  /* 0x000000363c207228 */ /* 0x000fd00000000000 */
[----:B------:R-:W-:Y:S02]  /*b180*/  DMUL R28, R34, R32 ;  /* 0x00000020221c7228 */ /* 0x000fe40000000000 */
[----:B------:R-:W-:-:S06]  /*b190*/  FSETP.GEU.AND P1, PT, |R33|, 6.5827683646048100446e-37, PT ;  /* 0x036000002100780b */ /* 0x000fcc0003f2e200 */
        /* <DEDUP_REMOVED lines=8> */
[----:B------:R-:W-:-:S07]  /*b220*/  IMAD.MOV.U32 R29, RZ, RZ, R53 ;  /* 0x000000ffff1d7224 */ /* 0x000fce00078e0035 */
[----:B------:R-:W-:Y:S05]  /*b230*/  CALL.REL.NOINC `($__internal_3_$__cuda_sm20_div_rn_f64_full) ;  /* 0x0000005800c87944 */ /* 0x000fea0003c00000 */
.L_x_133:
[----:B------:R-:W0:Y:S01]  /*b240*/  LDCU.64 UR14, c[0x3][0xc8] ;  /* 0x00c01900ff0e77ac */ /* 0x000e220008000a00 */
[----:B------:R-:W-:Y:S02]  /*b250*/  DFMA R26, R26, R28, R42 ;  /* 0x0000001c1a1a722b */ /* 0x000fe4000000002a */
[----:B------:R-:W-:Y:S01]  /*b260*/  @!P3 DMUL R42, RZ, R14 ;  /* 0x0000000eff2ab228 */ /* 0x000fe20000000000 */
[----:B0-----:R-:W-:Y:S02]  /*b270*/  IMAD.U32 R28, RZ, RZ, UR14 ;  /* 0x0000000eff1c7e24 */ /* 0x001fe4000f8e00ff */
[----:B------:R-:W-:-:S06]  /*b280*/  IMAD.U32 R29, RZ, RZ, UR15 ;  /* 0x0000000fff1d7e24 */ /* 0x000fcc000f8e00ff */
[----:B------:R-:W-:-:S10]  /*b290*/  DFMA R26, R26, R28, UR4 ;  /* 0x000000041a1a7e2b */ /* 0x000fd4000800001c */
[----:B------:R-:W-:Y:S01]  /*b2a0*/  R2UR UR16, R26 ;  /* 0x000000001a1072ca */ /* 0x000fe200000e0000 */
[----:B------:R-:W-:Y:S01]  /*b2b0*/  @!P3 IMAD.MOV.U32 R26, RZ, RZ, RZ ;  /* 0x000000ffff1ab224 */ /* 0x000fe200078e00ff */
[----:B------:R-:W-:Y:S01]  /*b2c0*/  R2UR UR17, R27 ;  /* 0x000000001b1172ca */ /* 0x000fe200000e0000 */
[----:B------:R-:W-:-:S14]  /*b2d0*/  @!P3 BRA `(.L_x_134) ;  /* 0x00000000005cb947 */ /* 0x000fdc0003800000 */
        /* <DEDUP_REMOVED lines=23> */
.L_x_134:
        /* <DEDUP_REMOVED lines=54> */
.L_x_136:
[----:B------:R-:W-:-:S07]  /*b7b0*/  VIADD R54, R29, 0x1 ;  /* 0x000000011d367836 */ /* 0x000fce0000000000 */
.L_x_135:
        /* <DEDUP_REMOVED lines=56> */
.L_x_137:
        /* <DEDUP_REMOVED lines=54> */
.L_x_139:
[----:B------:R-:W-:-:S07]  /*bea0*/  VIADD R56, R29, 0x1 ;  /* 0x000000011d387836 */ /* 0x000fce0000000000 */
.L_x_138:
        /* <DEDUP_REMOVED lines=56> */
.L_x_140:
        /* <DEDUP_REMOVED lines=19> */
[----:B----4-:R-:W-:Y:S02]  /*c360*/  DFMA R28, R58, R28, R36 ;  /* 0x0000001c3a1c722b */ /* 0x010fe40000000024 */
[----:B------:R-:W-:-:S06]  /*c370*/  @!P3 DMUL R36, RZ, R18 ;  /* 0x00000012ff24b228 */ /* 0x000fcc0000000000 */
[----:B------:R-:W-:Y:S01]  /*c380*/  DFMA R28, R58, R28, R38 ;  /* 0x0000001c3a1c722b */ /* 0x000fe20000000026 */
[----:B------:R-:W-:-:S07]  /*c390*/  @!P3 IMAD.MOV.U32 R38, RZ, RZ, 0x1 ;  /* 0x00000001ff26b424 */ /* 0x000fce00078e00ff */
        /* <DEDUP_REMOVED lines=32> */
.L_x_142:
[----:B------:R-:W-:-:S07]  /*c5a0*/  VIADD R38, R16, 0x1 ;  /* 0x0000000110267836 */ /* 0x000fce0000000000 */
.L_x_141:
[----:B------:R-:W0:Y:S01]  /*c5b0*/  LDCU.64 UR14, c[0x4][0x48] ;  /* 0x01000900ff0e77ac */ /* 0x000e220008000a00 */
[----:B------:R-:W-:Y:S01]  /*c5c0*/  IMAD.SHL.U32 R16, R38, 0x40, RZ ;  /* 0x0000004026107824 */ /* 0x000fe200078e00ff */
[----:B------:R-:W1:Y:S04]  /*c5d0*/  LDCU.128 UR24, c[0x3][0x80] ;  /* 0x00c01000ff1877ac */ /* 0x000e680008000c00 */
[----:B------:R-:W-:-:S04]  /*c5e0*/  LOP3.LUT R16, R16, 0x40, RZ, 0xc0, !PT ;  /* 0x0000004010107812 */ /* 0x000fc800078ec0ff */
[----:B0-----:R-:W-:-:S05]  /*c5f0*/  IADD3 R58, P0, PT, R16, UR14, RZ ;  /* 0x0000000e103a7c10 */ /* 0x001fca000ff1e0ff */
[----:B------:R-:W-:Y:S01]  /*c600*/  IMAD.X R59, RZ, RZ, UR15, P0 ;  /* 0x0000000fff3b7e24 */ /* 0x000fe200080e06ff */
[----:B------:R-:W-:Y:S01]  /*c610*/  LOP3.LUT R39, R38, 0x1, RZ, 0xc0, !PT ;  /* 0x0000000126277812 */ /* 0x000fe200078ec0ff */
[----:B------:R-:W-:Y:S01]  /*c620*/  IMAD.MOV.U32 R62, RZ, RZ, 0x20fd8164 ;  /* 0x20fd8164ff3e7424 */ /* 0x000fe200078e00ff */
[----:B------:R-:W-:Y:S01]  /*c630*/  DMUL R56, R36, R36 ;  /* 0x0000002424387228 */ /* 0x000fe20000000000 */
[----:B-1----:R-:W-:Y:S01]  /*c640*/  IMAD.U32 R64, RZ, RZ, UR26 ;  /* 0x0000001aff407e24 */ /* 0x002fe2000f8e00ff */
[----:B------:R-:W2:Y:S01]  /*c650*/  LDG.E.128.CONSTANT R16, desc[UR34][R58.64] ;  /* 0x000000223a107981 */ /* 0x000ea2000c1e9d00 */
[----:B------:R-:W-:Y:S01]  /*c660*/  IMAD.U32 R65, RZ, RZ, UR27 ;  /* 0x0000001bff417e24 */ /* 0x000fe2000f8e00ff */
[----:B------:R-:W-:Y:S01]  /*c670*/  DMUL R66, R54, UR10 ;  /* 0x0000000a36427c28 */ /* 0x000fe20008000000 */
[----:B------:R-:W0:Y:S01]  /*c680*/  LDCU.64 UR14, c[0x3][0x50] ;  /* 0x00c00a00ff0e77ac */ /* 0x000e220008000a00 */
[----:B------:R-:W3:Y:S04]  /*c690*/  LDG.E.128.CONSTANT R28, desc[UR34][R58.64+0x10] ;  /* 0x000010223a1c7981 */ /* 0x000ee8000c1e9d00 */
[----:B------:R1:W4:Y:S01]  /*c6a0*/  LDG.E.128.CONSTANT R32, desc[UR34][R58.64+0x20] ;  /* 0x000020223a207981 */ /* 0x000322000c1e9d00 */
[----:B------:R-:W-:Y:S01]  /*c6b0*/  ISETP.NE.U32.AND P0, PT, R39, 0x1, PT ;  /* 0x000000012700780c */ /* 0x000fe20003f05070 */
[----:B------:R-:W-:-:S03]  /*c6c0*/  IMAD.MOV.U32 R39, RZ, RZ, 0x3da8ff83 ;  /* 0x3da8ff83ff277424 */ /* 0x000fc600078e00ff */
[----:B------:R-:W-:Y:S02]  /*c6d0*/  FSEL R62, R62, -8.06006814911005101289e+34, !P0 ;  /* 0xf9785eba3e3e7808 */ /* 0x000fe40004000000 */
        /* <DEDUP_REMOVED lines=23> */
[----:B------:R-:W-:Y:S02]  /*c850*/  DADD R34, R10, R62 ;  /* 0x000000000a227229 */ /* 0x000fe4000000003e */
[----:B0-----:R-:W-:-:S04]  /*c860*/  DMUL R62, R22, -UR14 ;  /* 0x8000000e163e7c28 */ /* 0x001fc80008000000 */
        /* <DEDUP_REMOVED lines=33> */
.L_x_144:
[----:B------:R-:W-:-:S07]  /*ca80*/  VIADD R32, R29, 0x1 ;  /* 0x000000011d207836 */ /* 0x000fce0000000000 */
.L_x_143:
        /* <DEDUP_REMOVED lines=13> */
[----:B------:R-:W-:Y:S02]  /*cb60*/  DSETP.NEU.AND P1, PT, |R64|, +INF , PT ;  /* 0x7ff000004000742a */ /* 0x000fe40003f2d200 */
[----:B------:R-:W-:Y:S02]  /*cb70*/  FSEL R38, R38, -8.06006814911005101289e+34, !P0 ;  /* 0xf9785eba26267808 */ /* 0x000fe40004000000 */
[----:B------:R-:W-:-:S10]  /*cb80*/  FSEL R39, -R33, 0.11223486810922622681, !P0 ;  /* 0x3de5db6521277808 */ /* 0x000fd40004000100 */
[----:B0-----:R-:W-:Y:S01]  /*cb90*/  @!P1 IMAD.MOV.U32 R36, RZ, RZ, 0x1 ;  /* 0x00000001ff249424 */ /* 0x001fe200078e00ff */
        /* <DEDUP_REMOVED lines=38> */
.L_x_146:
[----:B------:R-:W-:-:S07]  /*ce00*/  VIADD R36, R29, 0x1 ;  /* 0x000000011d247836 */ /* 0x000fce0000000000 */
.L_x_145:
[----:B------:R-:W0:Y:S01]  /*ce10*/  LDCU.64 UR14, c[0x4][0x48] ;  /* 0x01000900ff0e77ac */ /* 0x000e220008000a00 */
[----:B------:R-:W-:Y:S01]  /*ce20*/  IMAD.SHL.U32 R16, R36, 0x40, RZ ;  /* 0x0000004024107824 */ /* 0x000fe200078e00ff */
[----:B------:R-:W1:Y:S04]  /*ce30*/  LDC.64 R34, c[0x3][0x88] ;  /* 0x00c02200ff227b82 */ /* 0x000e680000000a00 */
[----:B------:R-:W-:-:S04]  /*ce40*/  LOP3.LUT R16, R16, 0x40, RZ, 0xc0, !PT ;  /* 0x0000004010107812 */ /* 0x000fc800078ec0ff */
[----:B0-----:R-:W-:-:S05]  /*ce50*/  IADD3 R58, P0, PT, R16, UR14, RZ ;  /* 0x0000000e103a7c10 */ /* 0x001fca000ff1e0ff */
[----:B------:R-:W-:Y:S01]  /*ce60*/  IMAD.X R59, RZ, RZ, UR15, P0 ;  /* 0x0000000fff3b7e24 */ /* 0x000fe200080e06ff */
[----:B------:R-:W1:Y:S04]  /*ce70*/  LDCU.64 UR14, c[0x3][0x58] ;  /* 0x00c00b00ff0e77ac */ /* 0x000e680008000a00 */
[----:B------:R-:W2:Y:S04]  /*ce80*/  LDG.E.128.CONSTANT R16, desc[UR34][R58.64] ;  /* 0x000000223a107981 */ /* 0x000ea8000c1e9d00 */
[----:B------:R-:W3:Y:S04]  /*ce90*/  LDG.E.128.CONSTANT R20, desc[UR34][R58.64+0x10] ;  /* 0x000010223a147981 */ /* 0x000ee8000c1e9d00 */
[----:B------:R0:W4:Y:S01]  /*cea0*/  LDG.E.128.CONSTANT R28, desc[UR34][R58.64+0x20] ;  /* 0x000020223a1c7981 */ /* 0x000122000c1e9d00 */
[----:B------:R-:W-:Y:S01]  /*ceb0*/  LOP3.LUT R37, R36, 0x1, RZ, 0xc0, !PT ;  /* 0x0000000124257812 */ /* 0x000fe200078ec0ff */
[----:B------:R-:W-:Y:S01]  /*cec0*/  IMAD.MOV.U32 R64, RZ, RZ, 0x20fd8164 ;  /* 0x20fd8164ff407424 */ /* 0x000fe200078e00ff */
[----:B------:R-:W-:Y:S01]  /*ced0*/  DMUL R38, R32, R32 ;  /* 0x0000002020267228 */ /* 0x000fe20000000000 */
[----:B------:R-:W-:Y:S01]  /*cee0*/  IMAD.MOV.U32 R56, RZ, RZ, 0x1 ;  /* 0x00000001ff387424 */ /* 0x000fe200078e00ff */
[----:B------:R-:W-:Y:S01]  /*cef0*/  ISETP.NE.U32.AND P0, PT, R37, 0x1, PT ;  /* 0x000000012500780c */ /* 0x000fe20003f05070 */
[----:B-1----:R-:W-:Y:S01]  /*cf00*/  DMUL R34, R34, UR14 ;  /* 0x0000000e22227c28 */ /* 0x002fe20008000000 */
[----:B------:R-:W-:Y:S01]  /*cf10*/  IMAD.MOV.U32 R37, RZ, RZ, 0x3da8ff83 ;  /* 0x3da8ff83ff257424 */ /* 0x000fe200078e00ff */
[----:B------:R-:W1:Y:S01]  /*cf20*/  LDCU UR14, c[0x0][0x3bc] ;  /* 0x00007780ff0e77ac */ /* 0x000e620008000800 */
[----:B------:R-:W-:-:S02]  /*cf30*/  FSEL R64, R64, -8.06006814911005101289e+34, !P0 ;  /* 0xf9785eba40407808 */ /* 0x000fc40004000000 */
[----:B------:R-:W-:Y:S01]  /*cf40*/  FSETP.GEU.AND P1, PT, |R63|, 6.5827683646048100446e-37, PT ;  /* 0x036000003f00780b */ /* 0x000fe20003f2e200 */
[----:B------:R-:W0:Y:S01]  /*cf50*/  MUFU.RCP64H R57, R35 ;  /* 0x0000002300397308 */ /* 0x000e220000001800 */
[----:B------:R-:W-:Y:S01]  /*cf60*/  FSEL R65, -R37, 0.11223486810922622681, !P0 ;  /* 0x3de5db6525417808 */ /* 0x000fe20004000100 */
[----:B-1----:R-:W-:Y:S01]  /*cf70*/  UISETP.GE.AND UP0, UPT, UR14, 0x2, UPT ;  /* 0x000000020e00788c */ /* 0x002fe2000bf06270 */
[----:B0-----:R-:W-:-:S08]  /*cf80*/  DFMA R58, -R34, R56, 1 ;  /* 0x3ff00000223a742b */ /* 0x001fd00000000138 */
[----:B------:R-:W-:-:S08]  /*cf90*/  DFMA R58, R58, R58, R58 ;  /* 0x0000003a3a3a722b */ /* 0x000fd0000000003a */
[----:B------:R-:W-:Y:S02]  /*cfa0*/  DFMA R58, R56, R58, R56 ;  /* 0x0000003a383a722b */ /* 0x000fe40000000038 */
[----:B--2---:R-:W-:-:S08]  /*cfb0*/  DFMA R16, R38, R64, R16 ;  /* 0x000000402610722b */ /* 0x004fd00000000010 */
[----:B------:R-:W-:Y:S02]  /*cfc0*/  DFMA R16, R38, R16, R18 ;  /* 0x000000102610722b */ /* 0x000fe40000000012 */
[----:B------:R-:W-:-:S06]  /*cfd0*/  DFMA R18, -R34, R58, 1 ;  /* 0x3ff000002212742b */ /* 0x000fcc000000013a */
[----:B---3--:R-:W-:Y:S02]  /*cfe0*/  DFMA R16, R38, R16, R20 ;  /* 0x000000102610722b */ /* 0x008fe40000000014 */
[----:B------:R-:W-:-:S06]  /*cff0*/  DFMA R18, R58, R18, R58 ;  /* 0x000000123a12722b */ /* 0x000fcc000000003a */
[----:B------:R-:W-:-:S08]  /*d000*/  DFMA R16, R38, R16, R22 ;  /* 0x000000102610722b */ /* 0x000fd00000000016 */
[----:B----4-:R-:W-:Y:S02]  /*d010*/  DFMA R16, R38, R16, R28 ;  /* 0x000000102610722b */ /* 0x010fe4000000001c */
[----:B------:R-:W-:-:S06]  /*d020*/  DMUL R28, R62, R18 ;  /* 0x000000123e1c7228 */ /* 0x000fcc0000000000 */
[----:B------:R-:W-:Y:S02]  /*d030*/  DFMA R16, R38, R16, R30 ;  /* 0x000000102610722b */ /* 0x000fe4000000001e */
[----:B------:R-:W-:-:S06]  /*d040*/  DFMA R20, -R34, R28, R62 ;  /* 0x0000001c2214722b */ /* 0x000fcc000000013e */
[----:B------:R-:W-:Y:S02]  /*d050*/  DFMA R32, R16, R32, R32 ;  /* 0x000000201020722b */ /* 0x000fe40000000020 */
[----:B------:R-:W-:Y:S02]  /*d060*/  DFMA R16, R38, R16, 1 ;  /* 0x3ff000002610742b */ /* 0x000fe40000000010 */
[----:B------:R-:W-:-:S08]  /*d070*/  DFMA R28, R18, R20, R28 ;  /* 0x00000014121c722b */ /* 0x000fd0000000001c */
[----:B------:R-:W-:Y:S02]  /*d080*/  FSEL R22, R16, R32, !P0 ;  /* 0x0000002010167208 */ /* 0x000fe40004000000 */
[----:B------:R-:W-:Y:S01]  /*d090*/  FSEL R23, R17, R33, !P0 ;  /* 0x0000002111177208 */ /* 0x000fe20004000000 */
[----:B------:R-:W-:Y:S01]  /*d0a0*/  FFMA R20, RZ, R35, R29 ;  /* 0x00000023ff147223 */ /* 0x000fe2000000001d */
[----:B------:R-:W-:-:S04]  /*d0b0*/  LOP3.LUT P0, RZ, R36, 0x2, RZ, 0xc0, !PT ;  /* 0x0000000224ff7812 */ /* 0x000fc8000780c0ff */
[----:B------:R-:W-:-:S10]  /*d0c0*/  DADD R16, RZ, -R22 ;  /* 0x00000000ff107229 */ /* 0x000fd40000000816 */
[----:B------:R-:W-:Y:S02]  /*d0d0*/  FSEL R18, R22, R16, !P0 ;  /* 0x0000001016127208 */ /* 0x000fe40004000000 */
[----:B------:R-:W-:Y:S02]  /*d0e0*/  FSEL R19, R23, R17, !P0 ;  /* 0x0000001117137208 */ /* 0x000fe40004000000 */
[----:B------:R-:W-:-:S04]  /*d0f0*/  FSETP.GT.AND P0, PT, |R20|, 1.469367938527859385e-39, PT ;  /* 0x001000001400780b */ /* 0x000fc80003f04200 */
[----:B------:R-:W-:-:S09]  /*d100*/  DADD R16, R12, R18 ;  /* 0x000000000c107229 */ /* 0x000fd20000000012 */
[----:B------:R-:W-:Y:S05]  /*d110*/  @P0 BRA P1, `(.L_x_147) ;  /* 0x0000000000180947 */ /* 0x000fea0000800000 */
[----:B------:R-:W-:Y:S01]  /*d120*/  IMAD.MOV.U32 R32, RZ, RZ, R62 ;  /* 0x000000ffff207224 */ /* 0x000fe200078e003e */
[----:B------:R-:W-:Y:S01]  /*d130*/  MOV R30, 0xd180 ;  /* 0x0000d180001e7802 */ /* 0x000fe20000000f00 */
[----:B------:R-:W-:Y:S02]  /*d140*/  IMAD.MOV.U32 R31, RZ, RZ, R63 ;  /* 0x000000ffff1f7224 */ /* 0x000fe400078e003f */
[----:B------:R-:W-:Y:S02]  /*d150*/  IMAD.MOV.U32 R28, RZ, RZ, R34 ;  /* 0x000000ffff1c7224 */ /* 0x000fe400078e0022 */
[----:B------:R-:W-:-:S07]  /*d160*/  IMAD.MOV.U32 R29, RZ, RZ, R35 ;  /* 0x000000ffff1d7224 */ /* 0x000fce00078e0023 */
[----:B------:R-:W-:Y:S05]  /*d170*/  CALL.REL.NOINC `($__internal_3_$__cuda_sm20_div_rn_f64_full) ;  /* 0x0000003800f87944 */ /* 0x000fea0003c00000 */
.L_x_147:
[----:B------:R-:W-:Y:S02]  /*d180*/  DMUL R20, R14, R42 ;  /* 0x0000002a0e147228 */ /* 0x000fe40000000000 */
[----:B------:R-:W-:Y:S02]  /*d190*/  DMUL R42, R42, R10 ;  /* 0x0000000a2a2a7228 */ /* 0x000fe40000000000 */
[----:B------:R-:W-:Y:S02]  /*d1a0*/  DMUL R54, R14, R54 ;  /* 0x000000360e367228 */ /* 0x000fe40000000000 */
[----:B------:R-:W-:Y:S02]  /*d1b0*/  DADD R12, R12, -R18 ;  /* 0x000000000c0c7229 */ /* 0x000fe40000000812 */
[----:B------:R-:W-:Y:S02]  /*d1c0*/  DMUL R20, R60, R20 ;  /* 0x000000143c147228 */ /* 0x000fe40000000000 */
[----:B------:R-:W-:-:S02]  /*d1d0*/  DMUL R16, R16, R28 ;  /* 0x0000001c10107228 */ /* 0x000fc40000000000 */
[----:B------:R-:W-:Y:S02]  /*d1e0*/  DFMA R42, R60, R54, R42 ;  /* 0x000000363c2a722b */ /* 0x000fe4000000002a */
[----:B------:R-:W-:Y:S02]  /*d1f0*/  DMUL R12, R12, R2 ;  /* 0x000000020c0c7228 */ /* 0x000fe40000000000 */
[-C--:B------:R-:W-:Y:S02]  /*d200*/  DFMA R20, R14, R10.reuse, -R20 ;  /* 0x0000000a0e14722b */ /* 0x080fe40000000814 */
[----:B------:R-:W-:Y:S02]  /*d210*/  DMUL R10, R26, R10 ;  /* 0x0000000a1a0a7228 */ /* 0x000fe40000000000 */
[----:B------:R-:W-:-:S08]  /*d220*/  DMUL R42, R42, UR4 ;  /* 0x000000042a2a7c28 */ /* 0x000fd00008000000 */
[----:B------:R-:W-:-:S08]  /*d230*/  DFMA R20, R20, UR6, R42 ;  /* 0x0000000614147c2b */ /* 0x000fd0000800002a */
[----:B------:R-:W-:-:S08]  /*d240*/  DMUL R12, R12, R20 ;  /* 0x000000140c0c7228 */ /* 0x000fd00000000000 */
[----:B------:R-:W-:Y:S01]  /*d250*/  DFMA R14, R16, R10, R12 ;  /* 0x0000000a100e722b */ /* 0x000fe2000000000c */
[----:B------:R-:W-:Y:S10]  /*d260*/  BRA.U !UP0, `(.L_x_148) ;  /* 0x0000002508807547 */ /* 0x000ff4000b800000 */
[----:B------:R-:W0:Y:S01]  /*d270*/  LDCU UR19, c[0x0][0x3bc] ;  /* 0x00007780ff1377ac */ /* 0x000e220008000800 */
[----:B------:R-:W1:Y:S01]  /*d280*/  LDCU UR21, c[0x3][0x6c] ;  /* 0x00c00d80ff1577ac */ /* 0x000e620008000800 */
[----:B------:R-:W2:Y:S01]  /*d290*/  LDCU.64 UR38, c[0x3][0x60] ;  /* 0x00c00c00ff2677ac */ /* 0x000ea20008000a00 */
[----:B------:R-:W3:Y:S01]  /*d2a0*/  LDCU.64 UR50, c[0x0][0x3a0] ;  /* 0x00007400ff3277ac */ /* 0x000ee20008000a00 */
[----:B------:R-:W4:Y:S01]  /*d2b0*/  LDCU.64 UR52, c[0x4][0x48] ;  /* 0x01000900ff3477ac */ /* 0x000f220008000a00 */
[----:B------:R-:W0:Y:S01]  /*d2c0*/  LDCU.128 UR44, c[0x3][0x80] ;  /* 0x00c01000ff2c77ac */ /* 0x000e220008000c00 */
[----:B------:R-:W0:Y:S01]  /*d2d0*/  LDCU.128 UR40, c[0x3][0x50] ;  /* 0x00c00a00ff2877ac */ /* 0x000e220008000c00 */
[----:B------:R-:W0:Y:S01]  /*d2e0*/  LDCU.128 UR28, c[0x0][0x380] ;  /* 0x00007000ff1c77ac */ /* 0x000e220008000c00 */
[----:B------:R-:W0:Y:S01]  /*d2f0*/  LDCU.128 UR24, c[0x0][0x390] ;  /* 0x00007200ff1877ac */ /* 0x000e220008000c00 */
[----:B------:R-:W-:-:S05]  /*d300*/  UMOV UR49, 0x1 ;  /* 0x0000000100317882 */ /* 0x000fca0000000000 */
.L_x_167:
[----:B0-----:R-:W-:-:S06]  /*d310*/  UIMAD.WIDE.U32 UR14, UR49, 0x8, UR28 ;  /* 0x00000008310e78a5 */ /* 0x001fcc000f8e001c */
[----:B------:R-:W-:Y:S02]  /*d320*/  IMAD.U32 R42, RZ, RZ, UR14 ;  /* 0x0000000eff2a7e24 */ /* 0x000fe4000f8e00ff */
[----:B------:R-:W-:Y:S01]  /*d330*/  IMAD.U32 R43, RZ, RZ, UR15 ;  /* 0x0000000fff2b7e24 */ /* 0x000fe2000f8e00ff */
[----:B------:R-:W-:-:S05]  /*d340*/  USHF.L.U32 UR14, UR49, 0x1, URZ ;  /* 0x00000001310e7899 */ /* 0x000fca00080006ff */
[----:B------:R-:W2:Y:S01]  /*d350*/  LDG.E.64 R42, desc[UR34][R42.64] ;  /* 0x000000222a2a7981 */ /* 0x000ea2000c1e1b00 */
[----:B------:R-:W-:Y:S02]  /*d360*/  UIMAD.WIDE.U32 UR32, UR49, 0x8, UR30 ;  /* 0x00000008312078a5 */ /* 0x000fe4000f8e001e */
[----:B------:R-:W-:Y:S02]  /*d370*/  UIMAD.WIDE.U32 UR54, UR49, 0x8, UR24 ;  /* 0x00000008313678a5 */ /* 0x000fe4000f8e0018 */
[----:B------:R-:W-:Y:S02]  /*d380*/  UIMAD.WIDE.U32 UR56, UR49, 0x8, UR26 ;  /* 0x00000008313878a5 */ /* 0x000fe4000f8e001a */
[----:B---3--:R-:W-:Y:S01]  /*d390*/  UIMAD.WIDE.U32 UR14, UR14, 0x8, UR50 ;  /* 0x000000080e0e78a5 */ /* 0x008fe2000f8e0032 */
[----:B------:R-:W-:Y:S02]  /*d3a0*/  IMAD.U32 R60, RZ, RZ, UR32 ;  /* 0x00000020ff3c7e24 */ /* 0x000fe4000f8e00ff */
[----:B------:R-:W-:-:S02]  /*d3b0*/  IMAD.U32 R61, RZ, RZ, UR33 ;  /* 0x00000021ff3d7e24 */ /* 0x000fc4000f8e00ff */
[----:B------:R-:W-:Y:S02]  /*d3c0*/  IMAD.U32 R12, RZ, RZ, UR54 ;  /* 0x00000036ff0c7e24 */ /* 0x000fe4000f8e00ff */
[----:B------:R-:W-:Y:S02]  /*d3d0*/  IMAD.U32 R13, RZ, RZ, UR55 ;  /* 0x00000037ff0d7e24 */ /* 0x000fe4000f8e00ff */
[----:B------:R-:W-:Y:S01]  /*d3e0*/  IMAD.U32 R64, RZ, RZ, UR56 ;  /* 0x00000038ff407e24 */ /* 0x000fe2000f8e00ff */
[----:B------:R-:W5:Y:S01]  /*d3f0*/  LDG.E.64 R60, desc[UR34][R60.64] ;  /* 0x000000223c3c7981 */ /* 0x000f62000c1e1b00 */
[----:B------:R-:W-:Y:S02]  /*d400*/  IMAD.U32 R65, RZ, RZ, UR57 ;  /* 0x00000039ff417e24 */ /* 0x000fe4000f8e00ff */
[----:B------:R-:W-:Y:S01]  /*d410*/  IMAD.U32 R16, RZ, RZ, UR14 ;  /* 0x0000000eff107e24 */ /* 0x000fe2000f8e00ff */
[----:B------:R-:W5:Y:S01]  /*d420*/  LDG.E.64 R12, desc[UR34][R12.64] ;  /* 0x000000220c0c7981 */ /* 0x000f62000c1e1b00 */
[----:B------:R-:W-:-:S03]  /*d430*/  IMAD.U32 R17, RZ, RZ, UR15 ;  /* 0x0000000fff117e24 */ /* 0x000fc6000f8e00ff */
[----:B------:R-:W5:Y:S04]  /*d440*/  LDG.E.64 R64, desc[UR34][R64.64] ;  /* 0x0000002240407981 */ /* 0x000f68000c1e1b00 */
[----:B------:R0:W5:Y:S04]  /*d450*/  LDG.E.64 R10, desc[UR34][R16.64] ;  /* 0x00000022100a7981 */ /* 0x000168000c1e1b00 */
[----:B------:R0:W5:Y:S01]  /*d460*/  LDG.E.64 R2, desc[UR34][R16.64+0x8] ;  /* 0x0000082210027981 */ /* 0x000162000c1e1b00 */
[----:B--2---:R-:W-:-:S14]  /*d470*/  DSETP.NEU.AND P3, PT, |R42|, +INF , PT ;  /* 0x7ff000002a00742a */ /* 0x004fdc0003f6d200 */
        /* <DEDUP_REMOVED lines=23> */
[----:B------:R-:W-:-:S07]  /*d5f0*/  IMAD.MOV.U32 R26, RZ, RZ, R29 ;  /* 0x000000ffff1a7224 */ /* 0x000fce00078e001d */
.L_x_149:
[----:B------:R-:W-:-:S05]  /*d600*/  IMAD.SHL.U32 R16, R26, 0x40, RZ ;  /* 0x000000401a107824 */ /* 0x000fca00078e00ff */
[----:B------:R-:W-:-:S04]  /*d610*/  LOP3.LUT R16, R16, 0x40, RZ, 0xc0, !PT ;  /* 0x0000004010107812 */ /* 0x000fc800078ec0ff */
[----:B----4-:R-:W-:-:S05]  /*d620*/  IADD3 R32, P0, PT, R16, UR52, RZ ;  /* 0x0000003410207c10 */ /* 0x010fca000ff1e0ff */
        /* <DEDUP_REMOVED lines=8> */
[----:B------:R-:W-:-:S03]  /*d6b0*/  IMAD.MOV.U32 R27, RZ, RZ, 0x3da8ff83 ;  /* 0x3da8ff83ff1b7424 */ /* 0x000fc600078e00ff */
        /* <DEDUP_REMOVED lines=38> */
[----:B-1---5:R-:W-:Y:S05]  /*d920*/  CALL.REL.NOINC `($_Z13particle_pathPdS_S_S_S_S_S_ii$__internal_trig_reduction_slowpathd) ;  /* 0x0000004800087944 */ /* 0x022fea0003c00000 */
.L_x_151:
[----:B------:R-:W-:-:S07]  /*d930*/  VIADD R32, R29, 0x1 ;  /* 0x000000011d207836 */ /* 0x000fce0000000000 */
.L_x_150:
        /* <DEDUP_REMOVED lines=12> */
[----:B-----5:R-:W-:Y:S02]  /*da00*/  DSETP.NEU.AND P3, PT, |R60|, +INF , PT ;  /* 0x7ff000003c00742a */ /* 0x020fe40003f6d200 */
        /* <DEDUP_REMOVED lines=38> */
[----:B-1----:R-:W-:Y:S05]  /*dc70*/  CALL.REL.NOINC `($_Z13particle_pathPdS_S_S_S_S_S_ii$__internal_trig_reduction_slowpathd) ;  /* 0x0000004400347944 */ /* 0x002fea0003c00000 */
[----:B------:R-:W-:-:S07]  /*dc80*/  IMAD.MOV.U32 R32, RZ, RZ, R29 ;  /* 0x000000ffff207224 */ /* 0x000fce00078e001d */
.L_x_152:
        /* <DEDUP_REMOVED lines=51> */
.L_x_154:
[----:B------:R-:W-:-:S07]  /*dfc0*/  VIADD R32, R29, 0x1 ;  /* 0x000000011d207836 */ /* 0x000fce0000000000 */
.L_x_153:
        /* <DEDUP_REMOVED lines=53> */
.L_x_155:
        /* <DEDUP_REMOVED lines=9> */
[----:B------:R-:W-:Y:S01]  /*e3b0*/  DMUL R36, R34, R34 ;  /* 0x0000002222247228 */ /* 0x000fe20000000000 */
[----:B------:R-:W-:Y:S01]  /*e3c0*/  @!P3 IMAD.MOV.U32 R66, RZ, RZ, 0x1 ;  /* 0x00000001ff42b424 */ /* 0x000fe200078e00ff */
[----:B------:R-:W-:Y:S01]  /*e3d0*/  ISETP.NE.U32.AND P0, PT, R33, 0x1, PT ;  /* 0x000000012100780c */ /* 0x000fe20003f05070 */
[----:B------:R-:W-:Y:S01]  /*e3e0*/  IMAD.MOV.U32 R33, RZ, RZ, 0x3da8ff83 ;  /* 0x3da8ff83ff217424 */ /* 0x000fe200078e00ff */
[----:B------:R-:W-:-:S02]  /*e3f0*/  @!P3 DMUL R72, RZ, R64 ;  /* 0x00000040ff48b228 */ /* 0x000fc40000000000 */
        /* <DEDUP_REMOVED lines=37> */
[----:B------:R-:W-:Y:S02]  /*e650*/  IMAD.MOV.U32 R72, RZ, RZ, R34 ;  /* 0x000000ffff487224 */ /* 0x000fe400078e0022 */
[----:B------:R-:W-:-:S07]  /*e660*/  IMAD.MOV.U32 R73, RZ, RZ, R35 ;  /* 0x000000ffff497224 */ /* 0x000fce00078e0023 */
.L_x_157:
[----:B------:R-:W-:-:S07]  /*e670*/  VIADD R66, R29, 0x1 ;  /* 0x000000011d427836 */ /* 0x000fce0000000000 */
.L_x_156:
[----:B------:R-:W0:Y:S01]  /*e680*/  LDC.64 R18, c[0x3][0x68] ;  /* 0x00c01a00ff127b82 */ /* 0x000e220000000a00 */
[----:B-1----:R-:W0:Y:S01]  /*e690*/  MUFU.RCP64H R17, UR21 ;  /* 0x0000001500117d08 */ /* 0x002e220008001800 */
        /* <DEDUP_REMOVED lines=21> */
.L_x_158:
        /* <DEDUP_REMOVED lines=8> */
[----:B------:R-:W0:Y:S01]  /*e870*/  MUFU.RCP64H R37, R7 ;  /* 0x0000000700257308 */ /* 0x000e220000001800 */
[----:B------:R-:W-:-:S02]  /*e880*/  IMAD.MOV.U32 R56, RZ, RZ, 0x20fd8164 ;  /* 0x20fd8164ff387424 */ /* 0x000fc400078e00ff */
[----:B------:R-:W-:Y:S01]  /*e890*/  IMAD.MOV.U32 R36, RZ, RZ, 0x3da8ff83 ;  /* 0x3da8ff83ff247424 */ /* 0x000fe200078e00ff */
[----:B------:R-:W-:Y:S01]  /*e8a0*/  ISETP.NE.U32.AND P0, PT, R34, 0x1, PT ;  /* 0x000000012200780c */ /* 0x000fe20003f05070 */
[----:B------:R-:W-:-:S03]  /*e8b0*/  DMUL R34, R72, R72 ;  /* 0x0000004848227228 */ /* 0x000fc60000000000 */
[----:B------:R-:W-:Y:S02]  /*e8c0*/  FSEL R56, R56, -8.06006814911005101289e+34, !P0 ;  /* 0xf9785eba38387808 */ /* 0x000fe40004000000 */
[----:B------:R-:W-:Y:S01]  /*e8d0*/  FSEL R57, -R36, 0.11223486810922622681, !P0 ;  /* 0x3de5db6524397808 */ /* 0x000fe20004000100 */
[----:B------:R-:W-:-:S06]  /*e8e0*/  IMAD.MOV.U32 R36, RZ, RZ, 0x1 ;  /* 0x00000001ff247424 */ /* 0x000fcc00078e00ff */
[----:B0-----:R-:W-:-:S08]  /*e8f0*/  DFMA R38, R36, -R6, 1 ;  /* 0x3ff000002426742b */ /* 0x001fd00000000806 */
[----:B------:R-:W-:-:S08]  /*e900*/  DFMA R38, R38, R38, R38 ;  /* 0x000000262626722b */ /* 0x000fd00000000026 */
[----:B------:R-:W-:-:S08]  /*e910*/  DFMA R38, R36, R38, R36 ;  /* 0x000000262426722b */ /* 0x000fd00000000024 */
[----:B------:R-:W-:-:S08]  /*e920*/  DFMA R64, R38, -R6, 1 ;  /* 0x3ff000002640742b */ /* 0x000fd00000000806 */
[----:B------:R-:W-:Y:S02]  /*e930*/  DFMA R64, R38, R64, R38 ;  /* 0x000000402640722b */ /* 0x000fe40000000026 */
[----:B--2---:R-:W-:-:S08]  /*e940*/  DFMA R16, R34, R56, R16 ;  /* 0x000000382210722b */ /* 0x004fd00000000010 */
[----:B------:R-:W-:Y:S02]  /*e950*/  DFMA R16, R34, R16, R18 ;  /* 0x000000102210722b */ /* 0x000fe40000000012 */
[C---:B------:R-:W-:Y:S02]  /*e960*/  DMUL R18, R12.reuse, UR46 ;  /* 0x0000002e0c127c28 */ /* 0x040fe40008000000 */
[----:B------:R-:W-:-:S04]  /*e970*/  DMUL R12, R12, R26 ;  /* 0x0000001a0c0c7228 */ /* 0x000fc80000000000 */
[----:B---3--:R-:W-:-:S08]  /*e980*/  DFMA R16, R34, R16, R20 ;  /* 0x000000102210722b */ /* 0x008fd00000000014 */
[----:B------:R-:W-:Y:S02]  /*e990*/  DFMA R22, R34, R16, R22 ;  /* 0x000000102216722b */ /* 0x000fe40000000016 */
[C---:B------:R-:W-:Y:S02]  /*e9a0*/  DMUL R16, R32.reuse, UR46 ;  /* 0x0000002e20107c28 */ /* 0x040fe40008000000 */
[----:B------:R-:W-:-:S04]  /*e9b0*/  DMUL R32, R32, UR38 ;  /* 0x0000002620207c28 */ /* 0x000fc80008000000 */
[----:B----4-:R-:W-:Y:S02]  /*e9c0*/  DFMA R22, R34, R22, R28 ;  /* 0x000000162216722b */ /* 0x010fe4000000001c */
[----:B------:R-:W-:Y:S02]  /*e9d0*/  DMUL R28, R42, R18 ;  /* 0x000000122a1c7228 */ /* 0x000fe40000000000 */
[----:B------:R-:W-:Y:S02]  /*e9e0*/  DMUL R20, R16, UR44 ;  /* 0x0000002c10147c28 */ /* 0x000fe40008000000 */
[----:B------:R-:W-:Y:S02]  /*e9f0*/  FSETP.GEU.AND P2, PT, |R33|, 6.5827683646048100446e-37, PT ;  /* 0x036000002100780b */ /* 0x000fe40003f4e200 */
[----:B------:R-:W-:Y:S02]  /*ea00*/  DFMA R22, R34, R22, R30 ;  /* 0x000000162216722b */ /* 0x000fe4000000001e */
[----:B------:R-:W-:-:S02]  /*ea10*/  DFMA R30, R18, UR44, R28 ;  /* 0x0000002c121e7c2b */ /* 0x000fc4000800001c */
[----:B------:R-:W-:Y:S02]  /*ea20*/  DFMA R28, -R18, UR44, R28 ;  /* 0x0000002c121c7c2b */ /* 0x000fe4000800011c */
[CCC-:B------:R-:W-:Y:S02]  /*ea30*/  DFMA R18, R42.reuse, R20.reuse, R16.reuse ;  /* 0x000000142a12722b */ /* 0x1c0fe40000000010 */
[----:B------:R-:W-:Y:S02]  /*ea40*/  DFMA R20, R42, -R20, R16 ;  /* 0x800000142a14722b */ /* 0x000fe40000000010 */
[----:B------:R-:W-:Y:S02]  /*ea50*/  DMUL R16, R64, R32 ;  /* 0x0000002040107228 */ /* 0x000fe40000000000 */
[----:B------:R-:W-:Y:S02]  /*ea60*/  DFMA R72, R22, R72, R72 ;  /* 0x000000481648722b */ /* 0x000fe40000000048 */
[----:B------:R-:W-:-:S02]  /*ea70*/  DFMA R34, R34, R22, 1 ;  /* 0x3ff000002222742b */ /* 0x000fc40000000016 */
[----:B------:R-:W-:Y:S02]  /*ea80*/  DMUL R30, R30, UR8 ;  /* 0x000000081e1e7c28 */ /* 0x000fe40008000000 */
[----:B------:R-:W-:Y:S02]  /*ea90*/  DMUL R22, R60, UR10 ;  /* 0x0000000a3c167c28 */ /* 0x000fe40008000000 */
[----:B------:R-:W-:Y:S02]  /*eaa0*/  DFMA R36, R16, -R6, R32 ;  /* 0x800000061024722b */ /* 0x000fe40000000020 */
[----:B------:R-:W-:Y:S02]  /*eab0*/  DMUL R28, R28, UR8 ;  /* 0x000000081c1c7c28 */ /* 0x000fe40008000000 */
[----:B------:R-:W-:Y:S02]  /*eac0*/  DFMA R18, R18, UR12, -R30 ;  /* 0x0000000c12127c2b */ /* 0x000fe4000800081e */
[----:B------:R-:W-:-:S02]  /*ead0*/  DFMA R22, R54, UR36, R22 ;  /* 0x0000002436167c2b */ /* 0x000fc40008000016 */
[----:B------:R-:W-:Y:S02]  /*eae0*/  DFMA R64, R64, R36, R16 ;  /* 0x000000244040722b */ /* 0x000fe40000000010 */
[----:B------:R-:W-:Y:S01]  /*eaf0*/  DFMA R20, R20, UR12, R28 ;  /* 0x0000000c14147c2b */ /* 0x000fe2000800001c */
[----:B------:R-:W-:-:S03]  /*eb00*/  FSEL R28, R34, R72, !P0 ;  /* 0x00000048221c7208 */ /* 0x000fc60004000000 */
[CC--:B------:R-:W-:Y:S01]  /*eb10*/  DFMA R18, -R12.reuse, R22.reuse, R18 ;  /* 0x000000160c12722b */ /* 0x0c0fe20000000112 */
[----:B------:R-:W-:Y:S02]  /*eb20*/  FSEL R29, R35, R73, !P0 ;  /* 0x00000049231d7208 */ /* 0x000fe40004000000 */
[----:B------:R-:W-:Y:S01]  /*eb30*/  LOP3.LUT P0, RZ, R66, 0x2, RZ, 0xc0, !PT ;  /* 0x0000000242ff7812 */ /* 0x000fe2000780c0ff */
[----:B------:R-:W-:Y:S01]  /*eb40*/  DFMA R12, R12, R22, R20 ;  /* 0x000000160c0c722b */ /* 0x000fe20000000014 */
[----:B------:R-:W-:Y:S02]  /*eb50*/  FFMA R20, RZ, R7, R65 ;  /* 0x00000007ff147223 */ /* 0x000fe40000000041 */
[----:B------:R-:W-:Y:S02]  /*eb60*/  DADD R16, RZ, -R28 ;  /* 0x00000000ff107229 */ /* 0x000fe4000000081c */
[----:B------:R-:W-:Y:S01]  /*eb70*/  DADD R10, R10, R18 ;  /* 0x000000000a0a7229 */ /* 0x000fe20000000012 */
[----:B------:R-:W-:-:S02]  /*eb80*/  FSETP.GT.AND P1, PT, |R20|, 1.469367938527859385e-39, PT ;  /* 0x001000001400780b */ /* 0x000fc40003f24200 */
[----:B------:R-:W-:-:S05]  /*eb90*/  DADD R12, R2, R12 ;  /* 0x00000000020c7229 */ /* 0x000fca000000000c */
[----:B------:R-:W-:Y:S02]  /*eba0*/  FSEL R2, R28, R16, !P0 ;  /* 0x000000101c027208 */ /* 0x000fe40004000000 */
[----:B------:R-:W-:-:S04]  /*ebb0*/  FSEL R3, R29, R17, !P0 ;  /* 0x000000111d037208 */ /* 0x000fc80004000000 */
        /* <DEDUP_REMOVED lines=8> */
.L_x_159:
        /* <DEDUP_REMOVED lines=24> */
.L_x_161:
[----:B------:R-:W-:-:S07]  /*edc0*/  VIADD R32, R29, 0x1 ;  /* 0x000000011d207836 */ /* 0x000fce0000000000 */
.L_x_160:
        /* <DEDUP_REMOVED lines=15> */
[----:B------:R-:W-:Y:S01]  /*eec0*/  @!P1 DMUL R58, RZ, R12 ;  /* 0x0000000cff3a9228 */ /* 0x000fe20000000000 */
[----:B------:R-:W-:Y:S01]  /*eed0*/  @!P1 IMAD.MOV.U32 R56, RZ, RZ, 0x1 ;  /* 0x00000001ff389424 */ /* 0x000fe200078e00ff */
        /* <DEDUP_REMOVED lines=37> */
.L_x_163:
[----:B------:R-:W-:-:S07]  /*f130*/  VIADD R56, R29, 0x1 ;  /* 0x000000011d387836 */ /* 0x000fce0000000000 */
.L_x_162:
        /* <DEDUP_REMOVED lines=16> */
[----:B------:R-:W-:Y:S01]  /*f240*/  IMAD.MOV.U32 R36, RZ, RZ, R32 ;  /* 0x000000ffff247224 */ /* 0x000fe200078e0020 */
[----:B------:R-:W-:Y:S01]  /*f250*/  MOV R32, 0xf2b0 ;  /* 0x0000f2b000207802 */ /* 0x000fe20000000f00 */
[----:B------:R-:W-:Y:S02]  /*f260*/  IMAD.MOV.U32 R30, RZ, RZ, R64 ;  /* 0x000000ffff1e7224 */ /* 0x000fe400078e0040 */
[----:B------:R-:W-:Y:S02]  /*f270*/  IMAD.MOV.U32 R35, RZ, RZ, R65 ;  /* 0x000000ffff237224 */ /* 0x000fe400078e0041 */
[----:B------:R-:W-:Y:S02]  /*f280*/  IMAD.MOV.U32 R34, RZ, RZ, R12 ;  /* 0x000000ffff227224 */ /* 0x000fe400078e000c */
[----:B------:R-:W-:-:S07]  /*f290*/  IMAD.MOV.U32 R29, RZ, RZ, R13 ;  /* 0x000000ffff1d7224 */ /* 0x000fce00078e000d */
[----:B------:R-:W-:Y:S05]  /*f2a0*/  CALL.REL.NOINC `($__internal_4_$__cuda_sm20_dsqrt_rn_f64_mediumpath_v1) ;  /* 0x00000020003c7944 */ /* 0x000fea0003c00000 */
.L_x_164:
[----:B------:R-:W-:Y:S01]  /*f2b0*/  IMAD.SHL.U32 R12, R56, 0x40, RZ ;  /* 0x00000040380c7824 */ /* 0x000fe200078e00ff */
[----:B------:R-:W0:Y:S04]  /*f2c0*/  LDC.64 R32, c[0x3][0x88] ;  /* 0x00c02200ff207b82 */ /* 0x000e280000000a00 */
[----:B------:R-:W-:-:S04]  /*f2d0*/  LOP3.LUT R12, R12, 0x40, RZ, 0xc0, !PT ;  /* 0x000000400c0c7812 */ /* 0x000fc800078ec0ff */
[----:B------:R-:W-:-:S05]  /*f2e0*/  IADD3 R36, P0, PT, R12, UR52, RZ ;  /* 0x000000340c247c10 */ /* 0x000fca000ff1e0ff */
[----:B------:R-:W-:-:S05]  /*f2f0*/  IMAD.X R37, RZ, RZ, UR53, P0 ;  /* 0x00000035ff257e24 */ /* 0x000fca00080e06ff */
[----:B------:R-:W2:Y:S04]  /*f300*/  LDG.E.128.CONSTANT R16, desc[UR34][R36.64] ;  /* 0x0000002224107981 */ /* 0x000ea8000c1e9d00 */
[----:B------:R-:W3:Y:S04]  /*f310*/  LDG.E.128.CONSTANT R20, desc[UR34][R36.64+0x10] ;  /* 0x0000102224147981 */ /* 0x000ee8000c1e9d00 */
[----:B------:R1:W4:Y:S01]  /*f320*/  LDG.E.128.CONSTANT R28, desc[UR34][R36.64+0x20] ;  /* 0x00002022241c7981 */ /* 0x000322000c1e9d00 */
[----:B0-----:R-:W-:Y:S01]  /*f330*/  DMUL R32, R32, UR42 ;  /* 0x0000002a20207c28 */ /* 0x001fe20008000000 */
[----:B------:R-:W-:Y:S01]  /*f340*/  LOP3.LUT R12, R56, 0x1, RZ, 0xc0, !PT ;  /* 0x00000001380c7812 */ /* 0x000fe200078ec0ff */
[----:B------:R-:W-:Y:S01]  /*f350*/  IMAD.MOV.U32 R38, RZ, RZ, 0x20fd8164 ;  /* 0x20fd8164ff267424 */ /* 0x000fe200078e00ff */
[----:B------:R-:W-:-:S02]  /*f360*/  DMUL R34, R58, R58 ;  /* 0x0000003a3a227228 */ /* 0x000fc40000000000 */
[----:B------:R-:W-:Y:S01]  /*f370*/  ISETP.NE.U32.AND P0, PT, R12, 0x1, PT ;  /* 0x000000010c00780c */ /* 0x000fe20003f05070 */
[----:B------:R-:W1:Y:S01]  /*f380*/  MUFU.RCP64H R13, R33 ;  /* 0x00000021000d7308 */ /* 0x000e620000001800 */
[----:B------:R-:W-:Y:S02]  /*f390*/  IMAD.MOV.U32 R12, RZ, RZ, 0x3da8ff83 ;  /* 0x3da8ff83ff0c7424 */ /* 0x000fe400078e00ff */
[----:B------:R-:W-:-:S03]  /*f3a0*/  FSEL R38, R38, -8.06006814911005101289e+34, !P0 ;  /* 0xf9785eba26267808 */ /* 0x000fc60004000000 */
[----:B------:R-:W-:Y:S01]  /*f3b0*/  FSEL R39, -R12, 0.11223486810922622681, !P0 ;  /* 0x3de5db650c277808 */ /* 0x000fe20004000100 */
[----:B------:R-:W-:-:S06]  /*f3c0*/  IMAD.MOV.U32 R12, RZ, RZ, 0x1 ;  /* 0x00000001ff0c7424 */ /* 0x000fcc00078e00ff */
[----:B-1----:R-:W-:-:S08]  /*f3d0*/  DFMA R36, -R32, R12, 1 ;  /* 0x3ff000002024742b */ /* 0x002fd0000000010c */
[----:B------:R-:W-:-:S08]  /*f3e0*/  DFMA R36, R36, R36, R36 ;  /* 0x000000242424722b */ /* 0x000fd00000000024 */
[----:B------:R-:W-:Y:S02]  /*f3f0*/  DFMA R36, R12, R36, R12 ;  /* 0x000000240c24722b */ /* 0x000fe4000000000c */
[----:B------:R-:W-:-:S10]  /*f400*/  DMUL R12, R68, UR40 ;  /* 0x00000028440c7c28 */ /* 0x000fd40008000000 */
[----:B------:R-:W-:Y:S01]  /*f410*/  FSETP.GEU.AND P1, PT, |R13|, 6.5827683646048100446e-37, PT ;  /* 0x036000000d00780b */ /* 0x000fe20003f2e200 */
        /* <DEDUP_REMOVED lines=29> */
.L_x_165:
[----:B------:R-:W0:Y:S01]  /*f5f0*/  MUFU.RCP64H R21, R53 ;  /* 0x0000003500157308 */ /* 0x000e220000001800 */
[----:B------:R-:W-:Y:S01]  /*f600*/  IMAD.MOV.U32 R20, RZ, RZ, 0x1 ;  /* 0x00000001ff147424 */ /* 0x000fe200078e00ff */
[----:B------:R-:W-:Y:S01]  /*f610*/  FSETP.GEU.AND P1, PT, |R13|, 6.5827683646048100446e-37, PT ;  /* 0x036000000d00780b */ /* 0x000fe20003f2e200 */
[----:B------:R-:W-:Y:S02]  /*f620*/  DMUL R16, R16, R28 ;  /* 0x0000001c10107228 */ /* 0x000fe40000000000 */
[----:B------:R-:W-:-:S08]  /*f630*/  DMUL R26, R26, R2 ;  /* 0x000000021a1a7228 */ /* 0x000fd00000000000 */
[----:B------:R-:W-:Y:S02]  /*f640*/  DMUL R16, R16, R26 ;  /* 0x0000001a10107228 */ /* 0x000fe40000000000 */
        /* <DEDUP_REMOVED lines=19> */
.L_x_166:
[----:B------:R-:W-:Y:S01]  /*f780*/  DMUL R12, R42, R54 ;  /* 0x000000362a0c7228 */ /* 0x000fe20000000000 */
[----:B------:R-:W-:Y:S01]  /*f790*/  UIADD3 UR49, UPT, UPT, UR49, 0x1, URZ ;  /* 0x0000000131317890 */ /* 0x000fe2000fffe0ff */
[----:B------:R-:W-:Y:S02]  /*f7a0*/  DMUL R54, R54, R2 ;  /* 0x0000000236367228 */ /* 0x000fe40000000000 */
[----:B------:R-:W-:Y:S01]  /*f7b0*/  DMUL R60, R42, R60 ;  /* 0x0000003c2a3c7228 */ /* 0x000fe20000000000 */
[----:B------:R-:W-:Y:S01]  /*f7c0*/  UISETP.NE.AND UP0, UPT, UR49, UR19, UPT ;  /* 0x000000133100728c */ /* 0x000fe2000bf05270 */
[----:B------:R-:W-:Y:S02]  /*f7d0*/  DADD R10, R10, -R18 ;  /* 0x000000000a0a7229 */ /* 0x000fe40000000812 */
[----:B------:R-:W-:-:S04]  /*f7e0*/  DMUL R12, R62, R12 ;  /* 0x0000000c3e0c7228 */ /* 0x000fc80000000000 */
[----:B------:R-:W-:Y:S02]  /*f7f0*/  DFMA R54, R62, R60, R54 ;  /* 0x0000003c3e36722b */ /* 0x000fe40000000036 */
[----:B------:R-:W-:Y:S02]  /*f800*/  DMUL R10, R10, R20 ;  /* 0x000000140a0a7228 */ /* 0x000fe40000000000 */
[----:B------:R-:W-:-:S04]  /*f810*/  DFMA R12, R42, R2, -R12 ;  /* 0x000000022a0c722b */ /* 0x000fc8000000080c */
[----:B------:R-:W-:-:S08]  /*f820*/  DMUL R54, R54, UR4 ;  /* 0x0000000436367c28 */ /* 0x000fd00008000000 */
[----:B------:R-:W-:-:S08]  /*f830*/  DFMA R12, R12, UR6, R54 ;  /* 0x000000060c0c7c2b */ /* 0x000fd00008000036 */
[----:B------:R-:W-:-:S08]  /*f840*/  DFMA R10, R10, R12, -R16 ;  /* 0x0000000c0a0a722b */ /* 0x000fd00000000810 */
[----:B------:R-:W-:Y:S01]  /*f850*/  DADD R14, R10, R14 ;  /* 0x000000000a0e7229 */ /* 0x000fe2000000000e */
[----:B------:R-:W-:Y:S10]  /*f860*/  BRA.U UP0, `(.L_x_167) ;  /* 0xffffffd900a87547 */ /* 0x000ff4000b83ffff */
.L_x_148:
[----:B------:R-:W0:Y:S01]  /*f870*/  MUFU.RCP64H R3, R45 ;  /* 0x0000002d00037308 */ /* 0x000e220000001800 */
[----:B------:R-:W-:Y:S01]  /*f880*/  IMAD.MOV.U32 R2, RZ, RZ, 0x1 ;  /* 0x00000001ff027424 */ /* 0x000fe200078e00ff */
[----:B------:R-:W-:-:S05]  /*f890*/  ISETP.NE.AND P0, PT, R5, 0x7ff00000, PT ;  /* 0x7ff000000500780c */ /* 0x000fca0003f05270 */
[----:B0-----:R-:W-:-:S08]  /*f8a0*/  DFMA R10, -R44, R2, 1 ;  /* 0x3ff000002c0a742b */ /* 0x001fd00000000102 */
[----:B------:R-:W-:-:S08]  /*f8b0*/  DFMA R10, R10, R10, R10 ;  /* 0x0000000a0a0a722b */ /* 0x000fd0000000000a */
[----:B------:R-:W-:Y:S01]  /*f8c0*/  DFMA R10, R2, R10, R2 ;  /* 0x0000000a020a722b */ /* 0x000fe20000000002 */
[----:B------:R-:W-:Y:S10]  /*f8d0*/  @P0 BRA `(.L_x_168) ;  /* 0x0000000000180947 */ /* 0x000ff40003800000 */
[----:B------:R-:W-:-:S14]  /*f8e0*/  DSETP.NAN.AND P0, PT, R24, R24, PT ;  /* 0x000000181800722a */ /* 0x000fdc0003f08000 */
[----:B------:R-:W-:Y:S01]  /*f8f0*/  @P0 DADD R50, R24, 2 ;  /* 0x4000000018320429 */ /* 0x000fe20000000000 */
[----:B------:R-:W-:Y:S10]  /*f900*/  @P0 BRA `(.L_x_168) ;  /* 0x00000000000c0947 */ /* 0x000ff40003800000 */
[----:B------:R-:W-:-:S14]  /*f910*/  DSETP.NEU.AND P0, PT, |R24|, +INF , PT ;  /* 0x7ff000001800742a */ /* 0x000fdc0003f0d200 */
[----:B------:R-:W-:Y:S02]  /*f920*/  @!P0 IMAD.MOV.U32 R50, RZ, RZ, 0x0 ;  /* 0x00000000ff328424 */ /* 0x000fe400078e00ff */
[----:B------:R-:W-:-:S07]  /*f930*/  @!P0 IMAD.MOV.U32 R51, RZ, RZ, 0x7ff00000 ;  /* 0x7ff00000ff338424 */ /* 0x000fce00078e00ff */
.L_x_168:
[----:B------:R-:W-:Y:S02]  /*f940*/  DADD R50, -RZ, -R50 ;  /* 0x00000000ff327229 */ /* 0x000fe40000000932 */
[----:B------:R-:W-:Y:S02]  /*f950*/  DFMA R2, -R44, R10, 1 ;  /* 0x3ff000002c02742b */ /* 0x000fe4000000010a */
[----:B------:R-:W-:-:S06]  /*f960*/  DSETP.NEU.AND P0, PT, R24, 1, PT ;  /* 0x3ff000001800742a */ /* 0x000fcc0003f0d000 */
[----:B------:R-:W-:Y:S01]  /*f970*/  DFMA R10, R10, R2, R10 ;  /* 0x000000020a0a722b */ /* 0x000fe2000000000a */
[----:B------:R-:W-:Y:S02]  /*f980*/  FSEL R30, R50, RZ, P0 ;  /* 0x000000ff321e7208 */ /* 0x000fe40000000000 */
[----:B------:R-:W-:-:S04]  /*f990*/  FSEL R31, R51, -1.875, P0 ;  /* 0xbff00000331f7808 */ /* 0x000fc80000000000 */
[----:B------:R-:W-:Y:S02]  /*f9a0*/  FSETP.GEU.AND P1, PT, |R31|, 6.5827683646048100446e-37, PT ;  /* 0x036000001f00780b */ /* 0x000fe40003f2e200 */
        /* <DEDUP_REMOVED lines=11> */
.L_x_169:
[----:B------:R-:W-:Y:S01]  /*fa60*/  IMAD.MOV.U32 R12, RZ, RZ, 0x652b82fe ;  /* 0x652b82feff0c7424 */ /* 0x000fe200078e00ff */
[----:B------:R-:W-:Y:S01]  /*fa70*/  UMOV UR14, 0xfefa39ef ;  /* 0xfefa39ef000e7882 */ /* 0x000fe20000000000 */
[----:B------:R-:W-:Y:S01]  /*fa80*/  IMAD.MOV.U32 R13, RZ, RZ, 0x3ff71547 ;  /* 0x3ff71547ff0d7424 */ /* 0x000fe200078e00ff */
[----:B------:R-:W-:Y:S01]  /*fa90*/  UMOV UR15, 0x3fe62e42 ;  /* 0x3fe62e42000f7882 */ /* 0x000fe20000000000 */
[----:B------:R-:W-:Y:S01]  /*faa0*/  FSETP.GEU.AND P0, PT, |R29|, 4.1917929649353027344, PT ;  /* 0x4086232b1d00780b */ /* 0x000fe20003f0e200 */
[----:B------:R-:W0:Y:S01]  /*fab0*/  LDCU.64 UR18, c[0x3][0x50] ;  /* 0x00c00a00ff1277ac */ /* 0x000e220008000a00 */
[----:B------:R-:W-:Y:S02]  /*fac0*/  DSETP.NEU.AND P2, PT, |R48|, +INF , PT ;  /* 0x7ff000003000742a */ /* 0x000fe40003f4d200 */
[----:B------:R-:W-:-:S08]  /*fad0*/  DFMA R12, R28, R12, 6.75539944105574400000e+15 ;  /* 0x433800001c0c742b */ /* 0x000fd0000000000c */
[----:B------:R-:W-:-:S08]  /*fae0*/  DADD R2, R12, -6.75539944105574400000e+15 ;  /* 0xc33800000c027429 */ /* 0x000fd00000000000 */
        /* <DEDUP_REMOVED lines=33> */
[----:B------:R-:W1:Y:S07]  /*fd00*/  LDCU.64 UR14, c[0x3][0xc0] ;  /* 0x00c01800ff0e77ac */ /* 0x000e6e0008000a00 */
[----:B------:R-:W-:-:S08]  /*fd10*/  DFMA R2, R10, R2, 1 ;  /* 0x3ff000000a02742b */ /* 0x000fd00000000002 */
[----:B------:R-:W-:-:S10]  /*fd20*/  DFMA R10, R10, R2, 1 ;  /* 0x3ff000000a0a742b */ /* 0x000fd40000000002 */
[----:B------:R-:W-:Y:S02]  /*fd30*/  IMAD R3, R12, 0x100000, R11 ;  /* 0x001000000c037824 */ /* 0x000fe400078e020b */
[----:B------:R-:W-:Y:S01]  /*fd40*/  IMAD.MOV.U32 R2, RZ, RZ, R10 ;  /* 0x000000ffff027224 */ /* 0x000fe200078e000a */
[----:B01----:R-:W-:Y:S06]  /*fd50*/  @!P0 BRA `(.L_x_170) ;  /* 0x0000000000388947 */ /* 0x003fec0003800000 */
[----:B------:R-:W-:Y:S01]  /*fd60*/  FSETP.GEU.AND P1, PT, |R29|, 4.2275390625, PT ;  /* 0x408748001d00780b */ /* 0x000fe20003f2e200 */
[C---:B------:R-:W-:Y:S02]  /*fd70*/  DADD R2, R28.reuse, +INF ;  /* 0x7ff000001c027429 */ /* 0x040fe40000000000 */
[----:B------:R-:W-:-:S08]  /*fd80*/  DSETP.GEU.AND P0, PT, R28, RZ, PT ;  /* 0x000000ff1c00722a */ /* 0x000fd00003f0e000 */
[----:B------:R-:W-:Y:S02]  /*fd90*/  FSEL R2, R2, RZ, P0 ;  /* 0x000000ff02027208 */ /* 0x000fe40000000000 */
[----:B------:R-:W-:Y:S01]  /*fda0*/  FSEL R3, R3, RZ, P0 ;  /* 0x000000ff03037208 */ /* 0x000fe20000000000 */
[----:B------:R-:W-:Y:S06]  /*fdb0*/  @P1 BRA `(.L_x_170) ;  /* 0x0000000000201947 */ /* 0x000fec0003800000 */
[----:B------:R-:W-:-:S04]  /*fdc0*/  LEA.HI R2, R12, R12, RZ, 0x1 ;  /* 0x0000000c0c027211 */ /* 0x000fc800078f08ff */
[----:B------:R-:W-:Y:S01]  /*fdd0*/  SHF.R.S32.HI R3, RZ, 0x1, R2 ;  /* 0x00000001ff037819 */ /* 0x000fe20000011402 */
[----:B------:R-:W-:Y:S02]  /*fde0*/  IMAD.MOV.U32 R2, RZ, RZ, R10 ;  /* 0x000000ffff027224 */ /* 0x000fe400078e000a */
[----:B------:R-:W-:Y:S02]  /*fdf0*/  IMAD.MOV.U32 R10, RZ, RZ, RZ ;  /* 0x000000ffff0a7224 */ /* 0x000fe400078e00ff */
[----:B------:R-:W-:Y:S02]  /*fe00*/  IMAD.IADD R12, R12, 0x1, -R3 ;  /* 0x000000010c0c7824 */ /* 0x000fe400078e0a03 */
[----:B------:R-:W-:-:S03]  /*fe10*/  IMAD R3, R3, 0x100000, R11 ;  /* 0x0010000003037824 */ /* 0x000fc600078e020b */
[----:B------:R-:W-:-:S06]  /*fe20*/  LEA R11, R12, 0x3ff00000, 0x14 ;  /* 0x3ff000000c0b7811 */ /* 0x000fcc00078ea0ff */
[----:B------:R-:W-:-:S11]  /*fe30*/  DMUL R2, R2, R10 ;  /* 0x0000000a02027228 */ /* 0x000fd60000000000 */
.L_x_170:
[----:B------:R-:W-:Y:S01]  /*fe40*/  DMUL R2, R2, UR14 ;  /* 0x0000000e02027c28 */ /* 0x000fe20008000000 */
[----:B------:R-:W-:Y:S01]  /*fe50*/  @!P2 IMAD.MOV.U32 R5, RZ, RZ, 0x1 ;  /* 0x00000001ff05a424 */ /* 0x000fe200078e00ff */
[----:B------:R-:W-:-:S06]  /*fe60*/  @!P2 DMUL R34, RZ, R48 ;  /* 0x00000030ff22a228 */ /* 0x000fcc0000000000 */
        /* <DEDUP_REMOVED lines=22> */
.L_x_172:
[----:B------:R-:W-:-:S07]  /*ffd0*/  VIADD R5, R29, 0x1 ;  /* 0x000000011d057836 */ /* 0x000fce0000000000 */
.L_x_171:
        /* <DEDUP_REMOVED lines=53> */
.L_x_174:
[----:B------:R-:W-:-:S07]  /*10330*/  VIADD R5, R29, 0x1 ;  /* 0x000000011d057836 */ /* 0x000fce0000000000 */
.L_x_173:
[----:B------:R-:W0:Y:S01]  /*10340*/  LDCU.64 UR14, c[0x4][0x48] ;  /* 0x01000900ff0e77ac */ /* 0x000e220008000a00 */
[----:B------:R-:W-:-:S05]  /*10350*/  IMAD.SHL.U32 R12, R5, 0x40, RZ ;  /* 0x00000040050c7824 */ /* 0x000fca00078e00ff */
[----:B------:R-:W-:-:S04]  /*10360*/  LOP3.LUT R12, R12, 0x40, RZ, 0xc0, !PT ;  /* 0x000000400c0c7812 */ /* 0x000fc800078ec0ff */
[----:B0-----:R-:W-:Y:S02]  /*10370*/  IADD3 R12, P0, PT, R12, UR14, RZ ;  /* 0x0000000e0c0c7c10 */ /* 0x001fe4000ff1e0ff */
[----:B------:R-:W-:Y:S01]  /*10380*/  LOP3.LUT R28, R5, 0x1, RZ, 0xc0, !PT ;  /* 0x00000001051c7812 */ /* 0x000fe200078ec0ff */
[----:B------:R-:W-:Y:S01]  /*10390*/  IMAD.MOV.U32 R30, RZ, RZ, 0x20fd8164 ;  /* 0x20fd8164ff1e7424 */ /* 0x000fe200078e00ff */
[----:B------:R-:W0:Y:S01]  /*103a0*/  LDCU UR14, c[0x3][0x8c] ;  /* 0x00c01180ff0e77ac */ /* 0x000e220008000800 */
[----:B------:R-:W-:-:S05]  /*103b0*/  IMAD.X R13, RZ, RZ, UR15, P0 ;  /* 0x0000000fff0d7e24 */ /* 0x000fca00080e06ff */
[----:B------:R-:W2:Y:S04]  /*103c0*/  LDG.E.128.CONSTANT R24, desc[UR34][R12.64] ;  /* 0x000000220c187981 */ /* 0x000ea8000c1e9d00 */
[----:B------:R-:W3:Y:S04]  /*103d0*/  LDG.E.128.CONSTANT R20, desc[UR34][R12.64+0x10] ;  /* 0x000010220c147981 */ /* 0x000ee8000c1e9d00 */
[----:B------:R0:W4:Y:S01]  /*103e0*/  LDG.E.128.CONSTANT R16, desc[UR34][R12.64+0x20] ;  /* 0x000020220c107981 */ /* 0x000122000c1e9d00 */
[----:B------:R-:W-:Y:S01]  /*103f0*/  IMAD.MOV.U32 R31, RZ, RZ, 0x3da8ff83 ;  /* 0x3da8ff83ff1f7424 */ /* 0x000fe200078e00ff */
[----:B------:R-:W-:Y:S01]  /*10400*/  ISETP.NE.U32.AND P0, PT, R28, 0x1, PT ;  /* 0x000000011c00780c */ /* 0x000fe20003f05070 */
[----:B------:R-:W-:-:S03]  /*10410*/  DMUL R28, R34, R34 ;  /* 0x00000022221c7228 */ /* 0x000fc60000000000 */
[----:B------:R-:W-:Y:S02]  /*10420*/  FSEL R30, R30, -8.06006814911005101289e+34, !P0 ;  /* 0xf9785eba1e1e7808 */ /* 0x000fe40004000000 */
[----:B------:R-:W-:Y:S01]  /*10430*/  FSEL R31, -R31, 0.11223486810922622681, !P0 ;  /* 0x3de5db651f1f7808 */ /* 0x000fe20004000100 */
[----:B0-----:R-:W0:Y:S01]  /*10440*/  MUFU.RCP64H R13, UR14 ;  /* 0x0000000e000d7d08 */ /* 0x001e220008001800 */
[----:B------:R-:W-:-:S04]  /*10450*/  IMAD.MOV.U32 R12, RZ, RZ, 0x1 ;  /* 0x00000001ff0c7424 */ /* 0x000fc800078e00ff */
[----:B--2---:R-:W-:-:S08]  /*10460*/  DFMA R24, R28, R30, R24 ;  /* 0x0000001e1c18722b */ /* 0x004fd00000000018 */
[----:B------:R-:W-:-:S08]  /*10470*/  DFMA R24, R28, R24, R26 ;  /* 0x000000181c18722b */ /* 0x000fd0000000001a */
[C---:B---3--:R-:W-:Y:S02]  /*10480*/  DFMA R20, R28.reuse, R24, R20 ;  /* 0x000000181c14722b */ /* 0x048fe40000000014 */
[----:B------:R-:W0:Y:S06]  /*10490*/  LDC.64 R24, c[0x3][0x88] ;  /* 0x00c02200ff187b82 */ /* 0x000e2c0000000a00 */
[----:B------:R-:W-:-:S08]  /*104a0*/  DFMA R20, R28, R20, R22 ;  /* 0x000000141c14722b */ /* 0x000fd00000000016 */
[----:B----4-:R-:W-:-:S08]  /*104b0*/  DFMA R16, R28, R20, R16 ;  /* 0x000000141c10722b */ /* 0x010fd00000000010 */
[----:B------:R-:W-:Y:S02]  /*104c0*/  DFMA R16, R28, R16, R18 ;  /* 0x000000101c10722b */ /* 0x000fe40000000012 */
[----:B0-----:R-:W-:-:S06]  /*104d0*/  DFMA R18, R12, -R24, 1 ;  /* 0x3ff000000c12742b */ /* 0x001fcc0000000818 */
[----:B------:R-:W-:Y:S02]  /*104e0*/  DFMA R34, R16, R34, R34 ;  /* 0x000000221022722b */ /* 0x000fe40000000022 */
[----:B------:R-:W-:Y:S02]  /*104f0*/  DFMA R16, R28, R16, 1 ;  /* 0x3ff000001c10742b */ /* 0x000fe40000000010 */
[----:B------:R-:W-:-:S08]  /*10500*/  DFMA R18, R18, R18, R18 ;  /* 0x000000121212722b */ /* 0x000fd00000000012 */
[----:B------:R-:W-:Y:S01]  /*10510*/  FSEL R16, R16, R34, !P0 ;  /* 0x0000002210107208 */ /* 0x000fe20004000000 */
[----:B------:R-:W-:Y:S01]  /*10520*/  DFMA R18, R12, R18, R12 ;  /* 0x000000120c12722b */ /* 0x000fe2000000000c */
[----:B------:R-:W-:Y:S02]  /*10530*/  FSEL R17, R17, R35, !P0 ;  /* 0x0000002311117208 */ /* 0x000fe40004000000 */
[----:B------:R-:W-:-:S04]  /*10540*/  LOP3.LUT P0, RZ, R5, 0x2, RZ, 0xc0, !PT ;  /* 0x0000000205ff7812 */ /* 0x000fc8000780c0ff */
[----:B------:R-:W-:Y:S02]  /*10550*/  DADD R12, RZ, -R16 ;  /* 0x00000000ff0c7229 */ /* 0x000fe40000000810 */
[----:B------:R-:W-:-:S08]  /*10560*/  DFMA R20, R18, -R24, 1 ;  /* 0x3ff000001214742b */ /* 0x000fd00000000818 */
[----:B------:R-:W-:Y:S01]  /*10570*/  FSEL R12, R16, R12, !P0 ;  /* 0x0000000c100c7208 */ /* 0x000fe20004000000 */
[----:B------:R-:W-:Y:S01]  /*10580*/  DFMA R20, R18, R20, R18 ;  /* 0x000000141214722b */ /* 0x000fe20000000012 */
[----:B------:R-:W-:-:S06]  /*10590*/  FSEL R13, R17, R13, !P0 ;  /* 0x0000000d110d7208 */ /* 0x000fcc0004000000 */
[----:B------:R-:W-:-:S08]  /*105a0*/  DADD R30, R10, R12 ;  /* 0x000000000a1e7229 */ /* 0x000fd0000000000c */
[----:B------:R-:W-:Y:S02]  /*105b0*/  DMUL R16, R20, R30 ;  /* 0x0000001e14107228 */ /* 0x000fe40000000000 */
[----:B------:R-:W-:-:S06]  /*105c0*/  FSETP.GEU.AND P1, PT, |R31|, 6.5827683646048100446e-37, PT ;  /* 0x036000001f00780b */ /* 0x000fcc0003f2e200 */
        /* <DEDUP_REMOVED lines=12> */
.L_x_175:
[----:B------:R-:W0:Y:S01]  /*10690*/  LDCU UR14, c[0x3][0x6c] ;  /* 0x00c00d80ff0e77ac */ /* 0x000e220008000800 */
[----:B------:R-:W1:Y:S01]  /*106a0*/  LDC.64 R20, c[0x3][0x68] ;  /* 0x00c01a00ff147b82 */ /* 0x000e620000000a00 */
[----:B------:R-:W-:Y:S01]  /*106b0*/  IMAD.MOV.U32 R18, RZ, RZ, 0x1 ;  /* 0x00000001ff127424 */ /* 0x000fe200078e00ff */
[----:B------:R-:W-:-:S08]  /*106c0*/  DADD R10, R10, -R12 ;  /* 0x000000000a0a7229 */ /* 0x000fd0000000080c */
[----:B------:R-:W-:Y:S01]  /*106d0*/  DMUL R30, R10, UR4 ;  /* 0x000000040a1e7c28 */ /* 0x000fe20008000000 */
[----:B0-----:R-:W1:Y:S09]  /*106e0*/  MUFU.RCP64H R19, UR14 ;  /* 0x0000000e00137d08 */ /* 0x001e720008001800 */
[----:B------:R-:W-:Y:S01]  /*106f0*/  FSETP.GEU.AND P1, PT, |R31|, 6.5827683646048100446e-37, PT ;  /* 0x036000001f00780b */ /* 0x000fe20003f2e200 */
        /* <DEDUP_REMOVED lines=16> */
.L_x_176:
[----:B------:R-:W0:Y:S01]  /*10800*/  LDCU UR14, c[0x3][0x5c] ;  /* 0x00c00b80ff0e77ac */ /* 0x000e220008000800 */
[----:B------:R-:W1:Y:S01]  /*10810*/  LDC.64 R12, c[0x3][0x58] ;  /* 0x00c01600ff0c7b82 */ /* 0x000e620000000a00 */
[----:B------:R-:W-:Y:S01]  /*10820*/  IMAD.MOV.U32 R10, RZ, RZ, 0x1 ;  /* 0x00000001ff0a7424 */ /* 0x000fe200078e00ff */
[----:B------:R-:W-:Y:S01]  /*10830*/  FSETP.GEU.AND P1, PT, |R3|, 6.5827683646048100446e-37, PT ;  /* 0x036000000300780b */ /* 0x000fe20003f2e200 */
[----:B------:R-:W-:Y:S01]  /*10840*/  DADD R16, -R28, R16 ;  /* 0x000000001c107229 */ /* 0x000fe20000000110 */
[----:B0-----:R-:W1:Y:S03]  /*10850*/  MUFU.RCP64H R11, UR14 ;  /* 0x0000000e000b7d08 */ /* 0x001e660008001800 */
        /* <DEDUP_REMOVED lines=19> */
.L_x_177:
[----:B------:R-:W0:Y:S01]  /*10990*/  LDCU.64 UR14, c[0x3][0xc8] ;  /* 0x00c01900ff0e77ac */ /* 0x000e220008000a00 */
[----:B------:R-:W1:Y:S01]  /*109a0*/  LDC.64 R12, c[0x3][0xd0] ;  /* 0x00c03400ff0c7b82 */ /* 0x000e620000000a00 */
[----:B------:R-:W-:Y:S01]  /*109b0*/  IMAD.U32 R18, RZ, RZ, UR6 ;  /* 0x00000006ff127e24 */ /* 0x000fe2000f8e00ff */
[----:B------:R-:W-:Y:S01]  /*109c0*/  DFMA R16, R16, R10, R14 ;  /* 0x0000000a1010722b */ /* 0x000fe2000000000e */
[----:B------:R-:W-:Y:S01]  /*109d0*/  IMAD.U32 R19, RZ, RZ, UR7 ;  /* 0x00000007ff137e24 */ /* 0x000fe2000f8e00ff */
[----:B------:R-:W-:Y:S01]  /*109e0*/  UMOV UR6, UR22 ;  /* 0x0000001600067c82 */ /* 0x000fe20008000000 */
[----:B------:R-:W-:Y:S01]  /*109f0*/  IMAD.U32 R20, RZ, RZ, UR4 ;  /* 0x00000004ff147e24 */ /* 0x000fe2000f8e00ff */
[----:B------:R-:W-:Y:S01]  /*10a00*/  UMOV UR4, UR16 ;  /* 0x0000001000047c82 */ /* 0x000fe20008000000 */
[----:B------:R-:W-:Y:S01]  /*10a10*/  IMAD.U32 R21, RZ, RZ, UR5 ;  /* 0x00000005ff157e24 */ /* 0x000fe2000f8e00ff */
[----:B------:R-:W-:Y:S01]  /*10a20*/  UMOV UR5, UR17 ;  /* 0x0000001100057c82 */ /* 0x000fe20008000000 */
[----:B------:R-:W-:Y:S01]  /*10a30*/  UMOV UR7, UR23 ;  /* 0x0000001700077c82 */ /* 0x000fe20008000000 */
[----:B0-----:R-:W-:-:S02]  /*10a40*/  IMAD.U32 R2, RZ, RZ, UR14 ;  /* 0x0000000eff027e24 */ /* 0x001fc4000f8e00ff */
[----:B------:R-:W-:-:S06]  /*10a50*/  IMAD.U32 R3, RZ, RZ, UR15 ;  /* 0x0000000fff037e24 */ /* 0x000fcc000f8e00ff */
[----:B------:R-:W-:Y:S02]  /*10a60*/  DFMA R22, R8, R2, UR8 ;  /* 0x0000000808167e2b */ /* 0x000fe40008000002 */
[C---:B------:R-:W-:Y:S02]  /*10a70*/  DFMA R10, R2.reuse, R18, UR10 ;  /* 0x0000000a020a7e2b */ /* 0x040fe40008000012 */
[C---:B------:R-:W-:Y:S02]  /*10a80*/  DFMA R14, R2.reuse, R20, UR36 ;  /* 0x00000024020e7e2b */ /* 0x040fe40008000014 */
[----:B------:R-:W-:Y:S02]  /*10a90*/  DADD R18, R2, UR12 ;  /* 0x0000000c02127e29 */ /* 0x000fe40008000000 */
[----:B------:R-:W-:Y:S02]  /*10aa0*/  DFMA R2, R16, UR14, R8 ;  /* 0x0000000e10027c2b */ /* 0x000fe40008000008 */
[----:B------:R-:W-:-:S02]  /*10ab0*/  R2UR UR8, R22 ;  /* 0x00000000160872ca */ /* 0x000fc400000e0000 */
[----:B------:R-:W-:Y:S02]  /*10ac0*/  R2UR UR9, R23 ;  /* 0x00000000170972ca */ /* 0x000fe400000e0000 */
[----:B------:R-:W-:Y:S02]  /*10ad0*/  R2UR UR10, R10 ;  /* 0x000000000a0a72ca */ /* 0x000fe400000e0000 */
[----:B------:R-:W-:Y:S02]  /*10ae0*/  R2UR UR11, R11 ;  /* 0x000000000b0b72ca */ /* 0x000fe400000e0000 */
[----:B------:R-:W-:Y:S01]  /*10af0*/  R2UR UR36, R14 ;  /* 0x000000000e2472ca */ /* 0x000fe200000e0000 */
[----:B------:R-:W-:Y:S01]  /*10b00*/  IMAD.MOV.U32 R8, RZ, RZ, R2 ;  /* 0x000000ffff087224 */ /* 0x000fe200078e0002 */
[----:B------:R-:W-:Y:S01]  /*10b10*/  R2UR UR37, R15 ;  /* 0x000000000f2572ca */ /* 0x000fe200000e0000 */
[----:B------:R-:W-:Y:S01]  /*10b20*/  IMAD.MOV.U32 R9, RZ, RZ, R3 ;  /* 0x000000ffff097224 */ /* 0x000fe200078e0003 */
[----:B------:R-:W-:-:S02]  /*10b30*/  R2UR UR12, R18 ;  /* 0x00000000120c72ca */ /* 0x000fc400000e0000 */
[----:B------:R-:W-:Y:S01]  /*10b40*/  R2UR UR13, R19 ;  /* 0x00000000130d72ca */ /* 0x000fe200000e0000 */
[----:B------:R-:W-:Y:S06]  /*10b50*/  BAR.SYNC.DEFER_BLOCKING 0x0 ;  /* 0x0000000000007b1d */ /* 0x000fec0000010000 */
[----:B-1----:R-:W-:-:S14]  /*10b60*/  DSETP.LTU.AND P0, PT, R12, UR8, PT ;  /* 0x000000080c007e2a */ /* 0x002fdc000bf09000 */
[----:B------:R-:W-:Y:S05]  /*10b70*/  @!P0 BRA `(.L_x_178) ;  /* 0xfffffef800388947 */ /* 0x000fea000383ffff */
.L_x_48:
[----:B------:R-:W0:Y:S01]  /*10b80*/  MUFU.RCP64H R5, R3 ;  /* 0x0000000300057308 */ /* 0x000e220000001800 */
[----:B------:R-:W-:Y:S01]  /*10b90*/  IMAD.MOV.U32 R4, RZ, RZ, 0x1 ;  /* 0x00000001ff047424 */ /* 0x000fe200078e00ff */
[----:B------:R-:W1:Y:S05]  /*10ba0*/  LDCU.64 UR4, c[0x3][0xd8] ;  /* 0x00c01b00ff0477ac */ /* 0x000e6a0008000a00 */
[----:B0-----:R-:W-:-:S08]  /*10bb0*/  DFMA R6, R4, -R2, 1 ;  /* 0x3ff000000406742b */ /* 0x001fd00000000802 */
[----:B------:R-:W-:-:S08]  /*10bc0*/  DFMA R6, R6, R6, R6 ;  /* 0x000000060606722b */ /* 0x000fd00000000006 */
[----:B------:R-:W-:Y:S02]  /*10bd0*/  DFMA R6, R4, R6, R4 ;  /* 0x000000060406722b */ /* 0x000fe40000000004 */
[----:B-1----:R-:W-:-:S06]  /*10be0*/  DADD R4, -R12, UR4 ;  /* 0x000000040c047e29 */ /* 0x002fcc0008000100 */
[----:B------:R-:W-:Y:S02]  /*10bf0*/  DFMA R8, R6, -R2, 1 ;  /* 0x3ff000000608742b */ /* 0x000fe40000000802 */
[----:B------:R-:W-:-:S06]  /*10c00*/  DMUL R30, R4, UR16 ;  /* 0x00000010041e7c28 */ /* 0x000fcc0008000000 */
[----:B------:R-:W-:-:S04]  /*10c10*/  DFMA R8, R6, R8, R6 ;  /* 0x000000080608722b */ /* 0x000fc80000000006 */
[----:B------:R-:W-:-:S04]  /*10c20*/  FSETP.GEU.AND P1, PT, |R31|, 6.5827683646048100446e-37, PT ;  /* 0x036000001f00780b */ /* 0x000fc80003f2e200 */
[----:B------:R-:W-:-:S08]  /*10c30*/  DMUL R28, R30, R8 ;  /* 0x000000081e1c7228 */ /* 0x000fd00000000000 */
[----:B------:R-:W-:-:S08]  /*10c40*/  DFMA R4, R28, -R2, R30 ;  /* 0x800000021c04722b */ /* 0x000fd0000000001e */
        /* <DEDUP_REMOVED lines=9> */
.L_x_179:
[----:B------:R-:W0:Y:S01]  /*10ce0*/  S2R R0, SR_CTAID.X ;  /* 0x0000000000007919 */ /* 0x000e220000002500 */
[----:B------:R-:W1:Y:S01]  /*10cf0*/  LDC.64 R2, c[0x0][0x3b0] ;  /* 0x0000ec00ff027b82 */ /* 0x000e620000000a00 */
[----:B------:R-:W-:Y:S01]  /*10d00*/  DADD R28, R28, UR36 ;  /* 0x000000241c1c7e29 */ /* 0x000fe20008000000 */
[----:B------:R-:W0:Y:S02]  /*10d10*/  S2R R5, SR_TID.X ;  /* 0x0000000000057919 */ /* 0x000e240000002100 */
[----:B0-----:R-:W-:-:S04]  /*10d20*/  IMAD R5, R0, 0x80, R5 ;  /* 0x0000008000057824 */ /* 0x001fc800078e0205 */
[----:B-1----:R-:W-:-:S05]  /*10d30*/  IMAD.WIDE R2, R5, 0x8, R2 ;  /* 0x0000000805027825 */ /* 0x002fca00078e0202 */
[----:B------:R-:W-:Y:S01]  /*10d40*/  STG.E.64 desc[UR34][R2.64], R28 ;  /* 0x0000001c02007986 */ /* 0x000fe2000c101b22 */
[----:B------:R-:W-:Y:S05]  /*10d50*/  EXIT ;  /* 0x000000000000794d */ /* 0x000fea0003800000 */
        .weak           $__internal_3_$__cuda_sm20_div_rn_f64_full
        .type           $__internal_3_$__cuda_sm20_div_rn_f64_full,@function
        .size           $__internal_3_$__cuda_sm20_div_rn_f64_full,($__internal_4_$__cuda_sm20_dsqrt_rn_f64_mediumpath_v1 - $__internal_3_$__cuda_sm20_div_rn_f64_full)
$__internal_3_$__cuda_sm20_div_rn_f64_full:
[C---:B------:R-:W-:Y:S01]  /*10d60*/  FSETP.GEU.AND P0, PT, |R29|.reuse, 1.469367938527859385e-39, PT ;  /* 0x001000001d00780b */ /* 0x040fe20003f0e200 */
[--C-:B------:R-:W-:Y:S01]  /*10d70*/  IMAD.MOV.U32 R34, RZ, RZ, R28.reuse ;  /* 0x000000ffff227224 */ /* 0x100fe200078e001c */
[----:B------:R-:W-:Y:S01]  /*10d80*/  LOP3.LUT R33, R29, 0x800fffff, RZ, 0xc0, !PT ;  /* 0x800fffff1d217812 */ /* 0x000fe200078ec0ff */
[----:B------:R-:W-:Y:S02]  /*10d90*/  IMAD.MOV.U32 R35, RZ, RZ, R29 ;  /* 0x000000ffff237224 */ /* 0x000fe400078e001d */
[----:B------:R-:W-:Y:S01]  /*10da0*/  IMAD.MOV.U32 R36, RZ, RZ, R28 ;  /* 0x000000ffff247224 */ /* 0x000fe200078e001c */
[----:B------:R-:W-:Y:S01]  /*10db0*/  LOP3.LUT R37, R33, 0x3ff00000, RZ, 0xfc, !PT ;  /* 0x3ff0000021257812 */ /* 0x000fe200078efcff */
[----:B------:R-:W-:Y:S01]  /*10dc0*/  IMAD.MOV.U32 R38, RZ, RZ, 0x1 ;  /* 0x00000001ff267424 */ /* 0x000fe200078e00ff */
[----:B------:R-:W-:Y:S01]  /*10dd0*/  LOP3.LUT R33, R29, 0x7ff00000, RZ, 0xc0, !PT ;  /* 0x7ff000001d217812 */ /* 0x000fe200078ec0ff */
[----:B------:R-:W-:Y:S02]  /*10de0*/  IMAD.MOV.U32 R59, RZ, RZ, R31 ;  /* 0x000000ffff3b7224 */ /* 0x000fe400078e001f */
[----:B------:R-:W-:-:S02]  /*10df0*/  IMAD.MOV.U32 R29, RZ, RZ, 0x1ca00000 ;  /* 0x1ca00000ff1d7424 */ /* 0x000fc400078e00ff */
[----:B------:R-:W-:Y:S01]  /*10e00*/  @!P0 DMUL R36, R34, 8.98846567431157953865e+307 ;  /* 0x7fe0000022248828 */ /* 0x000fe20000000000 */
[----:B------:R-:W-:Y:S01]  /*10e10*/  LOP3.LUT R28, R59, 0x7ff00000, RZ, 0xc0, !PT ;  /* 0x7ff000003b1c7812 */ /* 0x000fe200078ec0ff */
[----:B------:R-:W-:-:S03]  /*10e20*/  IMAD.MOV.U32 R58, RZ, RZ, R32 ;  /* 0x000000ffff3a7224 */ /* 0x000fc600078e0020 */
[----:B------:R-:W-:Y:S01]  /*10e30*/  ISETP.GE.U32.AND P1, PT, R28, R33, PT ;  /* 0x000000211c00720c */ /* 0x000fe20003f26070 */
[----:B------:R-:W0:Y:S01]  /*10e40*/  MUFU.RCP64H R39, R37 ;  /* 0x0000002500277308 */ /* 0x000e220000001800 */
[----:B------:R-:W-:Y:S02]  /*10e50*/  IMAD.MOV.U32 R32, RZ, RZ, R28 ;  /* 0x000000ffff207224 */ /* 0x000fe400078e001c */
[----:B------:R-:W-:Y:S02]  /*10e60*/  SEL R31, R29, 0x63400000, !P1 ;  /* 0x634000001d1f7807 */ /* 0x000fe40004800000 */
[----:B------:R-:W-:Y:S01]  /*10e70*/  FSETP.GEU.AND P1, PT, |R59|, 1.469367938527859385e-39, PT ;  /* 0x001000003b00780b */ /* 0x000fe20003f2e200 */
[----:B0-----:R-:W-:-:S08]  /*10e80*/  DFMA R56, R38, -R36, 1 ;  /* 0x3ff000002638742b */ /* 0x001fd00000000824 */
[----:B------:R-:W-:-:S08]  /*10e90*/  DFMA R56, R56, R56, R56 ;  /* 0x000000383838722b */ /* 0x000fd00000000038 */
[----:B------:R-:W-:Y:S01]  /*10ea0*/  DFMA R56, R38, R56, R38 ;  /* 0x000000382638722b */ /* 0x000fe20000000026 */
[----:B------:R-:W-:Y:S01]  /*10eb0*/  LOP3.LUT R39, R31, 0x800fffff, R59, 0xf8, !PT ;  /* 0x800fffff1f277812 */ /* 0x000fe200078ef83b */
[----:B------:R-:W-:-:S06]  /*10ec0*/  IMAD.MOV.U32 R38, RZ, RZ, R58 ;  /* 0x000000ffff267224 */ /* 0x000fcc00078e003a */
[----:B------:R-:W-:-:S08]  /*10ed0*/  DFMA R68, R56, -R36, 1 ;  /* 0x3ff000003844742b */ /* 0x000fd00000000824 */
[----:B------:R-:W-:Y:S01]  /*10ee0*/  DFMA R56, R56, R68, R56 ;  /* 0x000000443838722b */ /* 0x000fe20000000038 */
[----:B------:R-:W-:Y:S10]  /*10ef0*/  @P1 BRA `(.L_x_180) ;  /* 0x0000000000201947 */ /* 0x000ff40003800000 */
[----:B------:R-:W-:Y:S01]  /*10f00*/  LOP3.LUT R31, R35, 0x7ff00000, RZ, 0xc0, !PT ;  /* 0x7ff00000231f7812 */ /* 0x000fe200078ec0ff */
[----:B------:R-:W-:-:S03]  /*10f10*/  IMAD.MOV.U32 R68, RZ, RZ, RZ ;  /* 0x000000ffff447224 */ /* 0x000fc600078e00ff */
[----:B------:R-:W-:-:S04]  /*10f20*/  ISETP.GE.U32.AND P1, PT, R28, R31, PT ;  /* 0x0000001f1c00720c */ /* 0x000fc80003f26070 */
[----:B------:R-:W-:-:S04]  /*10f30*/  SEL R31, R29, 0x63400000, !P1 ;  /* 0x634000001d1f7807 */ /* 0x000fc80004800000 */
[----:B------:R-:W-:-:S04]  /*10f40*/  LOP3.LUT R31, R31, 0x80000000, R59, 0xf8, !PT ;  /* 0x800000001f1f7812 */ /* 0x000fc800078ef83b */
[----:B------:R-:W-:-:S06]  /*10f50*/  LOP3.LUT R69, R31, 0x100000, RZ, 0xfc, !PT ;  /* 0x001000001f457812 */ /* 0x000fcc00078efcff */
[----:B------:R-:W-:-:S10]  /*10f60*/  DFMA R38, R38, 2, -R68 ;  /* 0x400000002626782b */ /* 0x000fd40000000844 */
[----:B------:R-:W-:-:S07]  /*10f70*/  LOP3.LUT R32, R39, 0x7ff00000, RZ, 0xc0, !PT ;  /* 0x7ff0000027207812 */ /* 0x000fce00078ec0ff */
.L_x_180:
[----:B------:R-:W-:Y:S01]  /*10f80*/  VIADD R31, R32, 0xffffffff ;  /* 0xffffffff201f7836 */ /* 0x000fe20000000000 */
[----:B------:R-:W-:Y:S01]  /*10f90*/  @!P0 LOP3.LUT R33, R37, 0x7ff00000, RZ, 0xc0, !PT ;  /* 0x7ff0000025218812 */ /* 0x000fe200078ec0ff */
[----:B------:R-:W-:-:S03]  /*10fa0*/  DMUL R70, R56, R38 ;  /* 0x0000002638467228 */ /* 0x000fc60000000000 */
[----:B------:R-:W-:Y:S01]  /*10fb0*/  ISETP.GT.U32.AND P0, PT, R31, 0x7feffffe, PT ;  /* 0x7feffffe1f00780c */ /* 0x000fe20003f04070 */
[----:B------:R-:W-:-:S04]  /*10fc0*/  VIADD R31, R33, 0xffffffff ;  /* 0xffffffff211f7836 */ /* 0x000fc80000000000 */
[----:B------:R-:W-:Y:S01]  /*10fd0*/  DFMA R68, R70, -R36, R38 ;  /* 0x800000244644722b */ /* 0x000fe20000000026 */
[----:B------:R-:W-:-:S07]  /*10fe0*/  ISETP.GT.U32.OR P0, PT, R31, 0x7feffffe, P0 ;  /* 0x7feffffe1f00780c */ /* 0x000fce0000704470 */
[----:B------:R-:W-:-:S06]  /*10ff0*/  DFMA R56, R56, R68, R70 ;  /* 0x000000443838722b */ /* 0x000fcc0000000046 */
[----:B------:R-:W-:Y:S05]  /*11000*/  @P0 BRA `(.L_x_181) ;  /* 0x0000000000740947 */ /* 0x000fea0003800000 */
[----:B------:R-:W-:-:S04]  /*11010*/  LOP3.LUT R31, R35, 0x7ff00000, RZ, 0xc0, !PT ;  /* 0x7ff00000231f7812 */ /* 0x000fc800078ec0ff */
[CC--:B------:R-:W-:Y:S02]  /*11020*/  VIADDMNMX R32, R28.reuse, -R31.reuse, 0xb9600000, !PT ;  /* 0xb96000001c207446 */ /* 0x0c0fe4000780091f */
[----:B------:R-:W-:Y:S02]  /*11030*/  ISETP.GE.U32.AND P0, PT, R28, R31, PT ;  /* 0x0000001f1c00720c */ /* 0x000fe40003f06070 */
[----:B------:R-:W-:Y:S02]  /*11040*/  VIMNMX R32, PT, PT, R32, 0x46a00000, PT ;  /* 0x46a0000020207848 */ /* 0x000fe40003fe0100 */
[----:B------:R-:W-:-:S05]  /*11050*/  SEL R29, R29, 0x63400000, !P0 ;  /* 0x634000001d1d7807 */ /* 0x000fca0004000000 */
[----:B------:R-:W-:Y:S02]  /*11060*/  IMAD.IADD R29, R32, 0x1, -R29 ;  /* 0x00000001201d7824 */ /* 0x000fe400078e0a1d */
[----:B------:R-:W-:Y:S02]  /*11070*/  IMAD.MOV.U32 R32, RZ, RZ, RZ ;  /* 0x000000ffff207224 */ /* 0x000fe400078e00ff */
        /* <DEDUP_REMOVED lines=11> */
[----:B------:R-:W-:Y:S01]  /*11130*/  DMUL.RP R32, R56, R32 ;  /* 0x0000002038207228 */ /* 0x000fe20000008000 */
[----:B------:R-:W-:Y:S01]  /*11140*/  IMAD.MOV.U32 R34, RZ, RZ, RZ ;  /* 0x000000ffff227224 */ /* 0x000fe200078e00ff */
[----:B------:R-:W-:-:S05]  /*11150*/  IADD3 R29, PT, PT, -R29, -0x43300000, RZ ;  /* 0xbcd000001d1d7810 */ /* 0x000fca0007ffe1ff */
[----:B------:R-:W-:-:S03]  /*11160*/  DFMA R34, R68, -R34, R56 ;  /* 0x800000224422722b */ /* 0x000fc60000000038 */
[----:B------:R-:W-:-:S07]  /*11170*/  LOP3.LUT R28, R33, R28, RZ, 0x3c, !PT ;  /* 0x0000001c211c7212 */ /* 0x000fce00078e3cff */
[----:B------:R-:W-:-:S04]  /*11180*/  FSETP.NEU.AND P0, PT, |R35|, R29, PT ;  /* 0x0000001d2300720b */ /* 0x000fc80003f0d200 */
[----:B------:R-:W-:Y:S02]  /*11190*/  FSEL R32, R32, R68, !P0 ;  /* 0x0000004420207208 */ /* 0x000fe40004000000 */
[----:B------:R-:W-:-:S03]  /*111a0*/  FSEL R33, R28, R69, !P0 ;  /* 0x000000451c217208 */ /* 0x000fc60004000000 */
[----:B------:R-:W-:Y:S02]  /*111b0*/  IMAD.MOV.U32 R68, RZ, RZ, R32 ;  /* 0x000000ffff447224 */ /* 0x000fe400078e0020 */
[----:B------:R-:W-:Y:S01]  /*111c0*/  IMAD.MOV.U32 R69, RZ, RZ, R33 ;  /* 0x000000ffff457224 */ /* 0x000fe200078e0021 */
[----:B------:R-:W-:Y:S06]  /*111d0*/  BRA `(.L_x_182) ;  /* 0x0000000000607947 */ /* 0x000fec0003800000 */
.L_x_181:
        /* <DEDUP_REMOVED lines=13> */
[----:B------:R-:W-:Y:S02]  /*112b0*/  @!P0 IMAD.MOV.U32 R69, RZ, RZ, R29 ;  /* 0x000000ffff458224 */ /* 0x000fe400078e001d */
[----:B------:R-:W-:Y:S02]  /*112c0*/  @P0 IMAD.MOV.U32 R68, RZ, RZ, RZ ;  /* 0x000000ffff440224 */ /* 0x000fe400078e00ff */
[----:B------:R-:W-:Y:S01]  /*112d0*/  @P0 IMAD.MOV.U32 R69, RZ, RZ, R28 ;  /* 0x000000ffff450224 */ /* 0x000fe200078e001c */
[----:B------:R-:W-:Y:S06]  /*112e0*/  BRA `(.L_x_182) ;  /* 0x00000000001c7947 */ /* 0x000fec0003800000 */
.L_x_184:
[----:B------:R-:W-:Y:S01]  /*112f0*/  LOP3.LUT R29, R35, 0x80000, RZ, 0xfc, !PT ;  /* 0x00080000231d7812 */ /* 0x000fe200078efcff */
[----:B------:R-:W-:-:S04]  /*11300*/  IMAD.MOV.U32 R68, RZ, RZ, R34 ;  /* 0x000000ffff447224 */ /* 0x000fc800078e0022 */
[----:B------:R-:W-:Y:S01]  /*11310*/  IMAD.MOV.U32 R69, RZ, RZ, R29 ;  /* 0x000000ffff457224 */ /* 0x000fe200078e001d */
[----:B------:R-:W-:Y:S06]  /*11320*/  BRA `(.L_x_182) ;  /* 0x00000000000c7947 */ /* 0x000fec0003800000 */
.L_x_183:
[----:B------:R-:W-:Y:S01]  /*11330*/  LOP3.LUT R29, R59, 0x80000, RZ, 0xfc, !PT ;  /* 0x000800003b1d7812 */ /* 0x000fe200078efcff */
[----:B------:R-:W-:-:S04]  /*11340*/  IMAD.MOV.U32 R68, RZ, RZ, R58 ;  /* 0x000000ffff447224 */ /* 0x000fc800078e003a */
[----:B------:R-:W-:-:S07]  /*11350*/  IMAD.MOV.U32 R69, RZ, RZ, R29 ;  /* 0x000000ffff457224 */ /* 0x000fce00078e001d */
.L_x_182:
[----:B------:R-:W-:Y:S02]  /*11360*/  IMAD.MOV.U32 R31, RZ, RZ, 0x0 ;  /* 0x00000000ff1f7424 */ /* 0x000fe400078e00ff */
[----:B------:R-:W-:Y:S02]  /*11370*/  IMAD.MOV.U32 R28, RZ, RZ, R68 ;  /* 0x000000ffff1c7224 */ /* 0x000fe400078e0044 */
[----:B------:R-:W-:Y:S01]  /*11380*/  IMAD.MOV.U32 R29, RZ, RZ, R69 ;  /* 0x000000ffff1d7224 */ /* 0x000fe200078e0045 */
[----:B------:R-:W-:Y:S06]  /*11390*/  RET.REL.NODEC R30 `(_Z13particle_pathPdS_S_S_S_S_S_ii) ;  /* 0xfffffeec1e187950 */ /* 0x000fec0003c3ffff */
        .weak           $__internal_4_$__cuda_sm20_dsqrt_rn_f64_mediumpath_v1
        .type           $__internal_4_$__cuda_sm20_dsqrt_rn_f64_mediumpath_v1,@function
        .size           $__internal_4_$__cuda_sm20_dsqrt_rn_f64_mediumpath_v1,($_Z13particle_pathPdS_S_S_S_S_S_ii$__internal_accurate_pow - $__internal_4_$__cuda_sm20_dsqrt_rn_f64_mediumpath_v1)
$__internal_4_$__cuda_sm20_dsqrt_rn_f64_mediumpath_v1:
[----:B------:R-:W-:Y:S01]  /*113a0*/  ISETP.GE.U32.AND P0, PT, R38, -0x3400000, PT ;  /* 0xfcc000002600780c */ /* 0x000fe20003f06070 */
[----:B------:R-:W-:Y:S02]  /*113b0*/  IMAD.MOV.U32 R38, RZ, RZ, R30 ;  /* 0x000000ffff267224 */ /* 0x000fe400078e001e */
[----:B------:R-:W-:Y:S02]  /*113c0*/  IMAD.MOV.U32 R39, RZ, RZ, R35 ;  /* 0x000000ffff277224 */ /* 0x000fe400078e0023 */
[----:B------:R-:W-:Y:S02]  /*113d0*/  IMAD.MOV.U32 R37, RZ, RZ, R33 ;  /* 0x000000ffff257224 */ /* 0x000fe400078e0021 */
[----:B------:R-:W-:Y:S02]  /*113e0*/  IMAD.MOV.U32 R30, RZ, RZ, R28 ;  /* 0x000000ffff1e7224 */ /* 0x000fe400078e001c */
[----:B------:R-:W-:-:S04]  /*113f0*/  IMAD.MOV.U32 R35, RZ, RZ, R29 ;  /* 0x000000ffff237224 */ /* 0x000fc800078e001d */
[----:B------:R-:W-:Y:S05]  /*11400*/  @!P0 BRA `(.L_x_185) ;  /* 0x0000000000208947 */ /* 0x000fea0003800000 */
[----:B------:R-:W-:-:S10]  /*11410*/  DFMA.RM R30, R36, R30, R34 ;  /* 0x0000001e241e722b */ /* 0x000fd40000004022 */
[----:B------:R-:W-:-:S05]  /*11420*/  IADD3 R28, P0, PT, R30, 0x1, RZ ;  /* 0x000000011e1c7810 */ /* 0x000fca0007f1e0ff */
[----:B------:R-:W-:-:S06]  /*11430*/  IMAD.X R29, RZ, RZ, R31, P0 ;  /* 0x000000ffff1d7224 */ /* 0x000fcc00000e061f */
[----:B------:R-:W-:-:S08]  /*11440*/  DFMA.RP R38, -R30, R28, R38 ;  /* 0x0000001c1e26722b */ /* 0x000fd00000008126 */
[----:B------:R-:W-:-:S06]  /*11450*/  DSETP.GT.AND P0, PT, R38, RZ, PT ;  /* 0x000000ff2600722a */ /* 0x000fcc0003f04000 */
[----:B------:R-:W-:Y:S02]  /*11460*/  FSEL R68, R28, R30, P0 ;  /* 0x0000001e1c447208 */ /* 0x000fe40000000000 */
[----:B------:R-:W-:Y:S01]  /*11470*/  FSEL R69, R29, R31, P0 ;  /* 0x0000001f1d457208 */ /* 0x000fe20000000000 */
[----:B------:R-:W-:Y:S06]  /*11480*/  BRA `(.L_x_186) ;  /* 0x0000000000647947 */ /* 0x000fec0003800000 */
.L_x_185:
[----:B------:R-:W-:-:S14]  /*11490*/  DSETP.NE.AND P0, PT, R38, RZ, PT ;  /* 0x000000ff2600722a */ /* 0x000fdc0003f05000 */
[----:B------:R-:W-:Y:S05]  /*114a0*/  @!P0 BRA `(.L_x_187) ;  /* 0x0000000000588947 */ /* 0x000fea0003800000 */
[----:B------:R-:W-:-:S13]  /*114b0*/  ISETP.GE.AND P0, PT, R39, RZ, PT ;  /* 0x000000ff2700720c */ /* 0x000fda0003f06270 */
[----:B------:R-:W-:Y:S02]  /*114c0*/  @!P0 IMAD.MOV.U32 R68, RZ, RZ, 0x0 ;  /* 0x00000000ff448424 */ /* 0x000fe400078e00ff */
[----:B------:R-:W-:Y:S01]  /*114d0*/  @!P0 IMAD.MOV.U32 R69, RZ, RZ, -0x80000 ;  /* 0xfff80000ff458424 */ /* 0x000fe200078e00ff */
[----:B------:R-:W-:Y:S06]  /*114e0*/  @!P0 BRA `(.L_x_186) ;  /* 0x00000000004c8947 */ /* 0x000fec0003800000 */
[----:B------:R-:W-:-:S13]  /*114f0*/  ISETP.GT.AND P0, PT, R39, 0x7fefffff, PT ;  /* 0x7fefffff2700780c */ /* 0x000fda0003f04270 */
[----:B------:R-:W-:Y:S05]  /*11500*/  @P0 BRA `(.L_x_187) ;  /* 0x0000000000400947 */ /* 0x000fea0003800000 */
[----:B------:R-:W-:Y:S01]  /*11510*/  DMUL R38, R38, 8.11296384146066816958e+31 ;  /* 0x4690000026267828 */ /* 0x000fe20000000000 */
[----:B------:R-:W-:Y:S02]  /*11520*/  IMAD.MOV.U32 R34, RZ, RZ, RZ ;  /* 0x000000ffff227224 */ /* 0x000fe400078e00ff */
[----:B------:R-:W-:Y:S02]  /*11530*/  IMAD.MOV.U32 R28, RZ, RZ, 0x0 ;  /* 0x00000000ff1c7424 */ /* 0x000fe400078e00ff */
[----:B------:R-:W-:Y:S01]  /*11540*/  IMAD.MOV.U32 R29, RZ, RZ, 0x3fd80000 ;  /* 0x3fd80000ff1d7424 */ /* 0x000fe200078e00ff */
[----:B------:R-:W0:Y:S02]  /*11550*/  MUFU.RSQ64H R35, R39 ;  /* 0x0000002700237308 */ /* 0x000e240000001c00 */
[----:B0-----:R-:W-:-:S08]  /*11560*/  DMUL R30, R34, R34 ;  /* 0x00000022221e7228 */ /* 0x001fd00000000000 */
[----:B------:R-:W-:-:S08]  /*11570*/  DFMA R30, R38, -R30, 1 ;  /* 0x3ff00000261e742b */ /* 0x000fd0000000081e */
[----:B------:R-:W-:Y:S02]  /*11580*/  DFMA R28, R30, R28, 0.5 ;  /* 0x3fe000001e1c742b */ /* 0x000fe4000000001c */
[----:B------:R-:W-:-:S08]  /*11590*/  DMUL R30, R34, R30 ;  /* 0x0000001e221e7228 */ /* 0x000fd00000000000 */
[----:B------:R-:W-:-:S08]  /*115a0*/  DFMA R30, R28, R30, R34 ;  /* 0x0000001e1c1e722b */ /* 0x000fd00000000022 */
[----:B------:R-:W-:Y:S02]  /*115b0*/  DMUL R28, R38, R30 ;  /* 0x0000001e261c7228 */ /* 0x000fe40000000000 */
[----:B------:R-:W-:-:S06]  /*115c0*/  VIADD R31, R31, 0xfff00000 ;  /* 0xfff000001f1f7836 */ /* 0x000fcc0000000000 */
[----:B------:R-:W-:-:S08]  /*115d0*/  DFMA R34, R28, -R28, R38 ;  /* 0x8000001c1c22722b */ /* 0x000fd00000000026 */
[----:B------:R-:W-:-:S10]  /*115e0*/  DFMA R68, R30, R34, R28 ;  /* 0x000000221e44722b */ /* 0x000fd4000000001c */
[----:B------:R-:W-:Y:S01]  /*115f0*/  VIADD R69, R69, 0xfcb00000 ;  /* 0xfcb0000045457836 */ /* 0x000fe20000000000 */
[----:B------:R-:W-:Y:S06]  /*11600*/  BRA `(.L_x_186) ;  /* 0x0000000000047947 */ /* 0x000fec0003800000 */
.L_x_187:
[----:B------:R-:W-:-:S11]  /*11610*/  DADD R68, R38, R38 ;  /* 0x0000000026447229 */ /* 0x000fd60000000026 */
.L_x_186:
[----:B------:R-:W-:-:S04]  /*11620*/  IMAD.MOV.U32 R33, RZ, RZ, 0x0 ;  /* 0x00000000ff217424 */ /* 0x000fc800078e00ff */
[----:B------:R-:W-:Y:S05]  /*11630*/  RET.REL.NODEC R32 `(_Z13particle_pathPdS_S_S_S_S_S_ii) ;  /* 0xfffffee820707950 */ /* 0x000fea0003c3ffff */
        .type           $_Z13particle_pathPdS_S_S_S_S_S_ii$__internal_accurate_pow,@function
        .size           $_Z13particle_pathPdS_S_S_S_S_S_ii$__internal_accurate_pow,($_Z13particle_pathPdS_S_S_S_S_S_ii$__internal_trig_reduction_slowpathd - $_Z13particle_pathPdS_S_S_S_S_S_ii$__internal_accurate_pow)
$_Z13particle_pathPdS_S_S_S_S_S_ii$__internal_accurate_pow:
[----:B------:R-:W-:Y:S01]  /*11640*/  ISETP.GT.U32.AND P4, PT, R63, 0xfffff, PT ;  /* 0x000fffff3f00780c */ /* 0x000fe20003f84070 */
[--C-:B------:R-:W-:Y:S01]  /*11650*/  IMAD.MOV.U32 R29, RZ, RZ, R63.reuse ;  /* 0x000000ffff1d7224 */ /* 0x100fe200078e003f */
[----:B------:R-:W-:Y:S01]  /*11660*/  UMOV UR16, 0x7d2cafe2 ;  /* 0x7d2cafe200107882 */ /* 0x000fe20000000000 */
[----:B------:R-:W-:Y:S01]  /*11670*/  UMOV UR17, 0x3eb0f5ff ;  /* 0x3eb0f5ff00117882 */ /* 0x000fe20000000000 */
[----:B------:R-:W-:Y:S01]  /*11680*/  SHF.R.U32.HI R63, RZ, 0x14, R63 ;  /* 0x00000014ff3f7819 */ /* 0x000fe2000001163f */
[----:B------:R-:W-:Y:S01]  /*11690*/  UMOV UR18, 0xfefa39ef ;  /* 0xfefa39ef00127882 */ /* 0x000fe20000000000 */
[----:B------:R-:W-:Y:S01]  /*116a0*/  UMOV UR19, 0x3fe62e42 ;  /* 0x3fe62e4200137882 */ /* 0x000fe20000000000 */
[----:B------:R-:W-:-:S06]  /*116b0*/  UMOV UR15, UR21 ;  /* 0x00000015000f7c82 */ /* 0x000fcc0008000000 */
[----:B------:R-:W-:-:S10]  /*116c0*/  @!P4 DMUL R72, R28, 1.80143985094819840000e+16 ;  /* 0x435000001c48c828 */ /* 0x000fd40000000000 */
[----:B------:R-:W-:Y:S01]  /*116d0*/  @!P4 IMAD.MOV.U32 R29, RZ, RZ, R73 ;  /* 0x000000ffff1dc224 */ /* 0x000fe200078e0049 */
[----:B------:R-:W-:Y:S01]  /*116e0*/  @!P4 LEA.HI R63, R73, 0xffffffca, RZ, 0xc ;  /* 0xffffffca493fc811 */ /* 0x000fe200078f60ff */
[----:B------:R-:W-:-:S03]  /*116f0*/  @!P4 IMAD.MOV.U32 R28, RZ, RZ, R72 ;  /* 0x000000ffff1cc224 */ /* 0x000fc600078e0048 */
[----:B------:R-:W-:Y:S01]  /*11700*/  LOP3.LUT R29, R29, 0x800fffff, RZ, 0xc0, !PT ;  /* 0x800fffff1d1d7812 */ /* 0x000fe200078ec0ff */
[----:B------:R-:W-:Y:S02]  /*11710*/  IMAD.MOV.U32 R38, RZ, RZ, R28 ;  /* 0x000000ffff267224 */ /* 0x000fe400078e001c */
[----:B------:R-:W-:Y:S01]  /*11720*/  IMAD.MOV.U32 R28, RZ, RZ, RZ ;  /* 0x000000ffff1c7224 */ /* 0x000fe200078e00ff */
[----:B------:R-:W-:-:S04]  /*11730*/  LOP3.LUT R39, R29, 0x3ff00000, RZ, 0xfc, !PT ;  /* 0x3ff000001d277812 */ /* 0x000fc800078efcff */
[----:B------:R-:W-:-:S13]  /*11740*/  ISETP.GE.U32.AND P5, PT, R39, 0x3ff6a09f, PT ;  /* 0x3ff6a09f2700780c */ /* 0x000fda0003fa6070 */
[----:B------:R-:W-:-:S04]  /*11750*/  @P5 VIADD R29, R39, 0xfff00000 ;  /* 0xfff00000271d5836 */ /* 0x000fc80000000000 */
[----:B------:R-:W-:-:S06]  /*11760*/  @P5 IMAD.MOV.U32 R39, RZ, RZ, R29 ;  /* 0x000000ffff275224 */ /* 0x000fcc00078e001d */
[C---:B------:R-:W-:Y:S02]  /*11770*/  DADD R30, R38.reuse, 1 ;  /* 0x3ff00000261e7429 */ /* 0x040fe40000000000 */
[----:B------:R-:W-:-:S04]  /*11780*/  DADD R38, R38, -1 ;  /* 0xbff0000026267429 */ /* 0x000fc80000000000 */
[----:B------:R-:W0:Y:S02]  /*11790*/  MUFU.RCP64H R29, R31 ;  /* 0x0000001f001d7308 */ /* 0x000e240000001800 */
[----:B0-----:R-:W-:-:S08]  /*117a0*/  DFMA R32, -R30, R28, 1 ;  /* 0x3ff000001e20742b */ /* 0x001fd0000000011c */
[----:B------:R-:W-:-:S08]  /*117b0*/  DFMA R32, R32, R32, R32 ;  /* 0x000000202020722b */ /* 0x000fd00000000020 */
[----:B------:R-:W-:Y:S01]  /*117c0*/  DFMA R32, R28, R32, R28 ;  /* 0x000000201c20722b */ /* 0x000fe2000000001c */
[----:B------:R-:W-:Y:S02]  /*117d0*/  IMAD.MOV.U32 R28, RZ, RZ, 0x41ad3b5a ;  /* 0x41ad3b5aff1c7424 */ /* 0x000fe400078e00ff */
[----:B------:R-:W-:-:S05]  /*117e0*/  IMAD.MOV.U32 R29, RZ, RZ, 0x3ed0f5d2 ;  /* 0x3ed0f5d2ff1d7424 */ /* 0x000fca00078e00ff */
[----:B------:R-:W-:-:S08]  /*117f0*/  DMUL R70, R38, R32 ;  /* 0x0000002026467228 */ /* 0x000fd00000000000 */
[----:B------:R-:W-:-:S08]  /*11800*/  DFMA R70, R38, R32, R70 ;  /* 0x000000202646722b */ /* 0x000fd00000000046 */
[----:B------:R-:W-:Y:S02]  /*11810*/  DMUL R36, R70, R70 ;  /* 0x0000004646247228 */ /* 0x000fe40000000000 */
[----:B------:R-:W-:-:S06]  /*11820*/  DADD R68, R38, -R70 ;  /* 0x0000000026447229 */ /* 0x000fcc0000000846 */
[----:B------:R-:W-:Y:S01]  /*11830*/  DFMA R28, R36, UR16, R28 ;  /* 0x00000010241c7c2b */ /* 0x000fe2000800001c */
[----:B------:R-:W-:Y:S01]  /*11840*/  UMOV UR16, 0x75488a3f ;  /* 0x75488a3f00107882 */ /* 0x000fe20000000000 */
[----:B------:R-:W-:Y:S01]  /*11850*/  UMOV UR17, 0x3ef3b20a ;  /* 0x3ef3b20a00117882 */ /* 0x000fe20000000000 */
[----:B------:R-:W-:-:S05]  /*11860*/  DADD R68, R68, R68 ;  /* 0x0000000044447229 */ /* 0x000fca0000000044 */
[----:B------:R-:W-:Y:S01]  /*11870*/  DFMA R34, R36, R28, UR16 ;  /* 0x0000001024227e2b */ /* 0x000fe2000800001c */
[----:B------:R-:W-:Y:S01]  /*11880*/  UMOV UR16, 0xe4faecd5 ;  /* 0xe4faecd500107882 */ /* 0x000fe20000000000 */
[----:B------:R-:W-:Y:S01]  /*11890*/  UMOV UR17, 0x3f1745cd ;  /* 0x3f1745cd00117882 */ /* 0x000fe20000000000 */
[-C--:B------:R-:W-:Y:S02]  /*118a0*/  DMUL R28, R70, R70.reuse ;  /* 0x00000046461c7228 */ /* 0x080fe40000000000 */
[----:B------:R-:W-:-:S03]  /*118b0*/  DFMA R68, R38, -R70, R68 ;  /* 0x800000462644722b */ /* 0x000fc60000000044 */
[----:B------:R-:W-:Y:S01]  /*118c0*/  DFMA R34, R36, R34, UR16 ;  /* 0x0000001024227e2b */ /* 0x000fe20008000022 */
[----:B------:R-:W-:Y:S01]  /*118d0*/  UMOV UR16, 0x258a578b ;  /* 0x258a578b00107882 */ /* 0x000fe20000000000 */
[----:B------:R-:W-:-:S03]  /*118e0*/  UMOV UR17, 0x3f3c71c7 ;  /* 0x3f3c71c700117882 */ /* 0x000fc60000000000 */
[----:B------:R-:W-:-:S03]  /*118f0*/  DMUL R68, R32, R68 ;  /* 0x0000004420447228 */ /* 0x000fc60000000000 */
[----:B------:R-:W-:Y:S01]  /*11900*/  DFMA R34, R36, R34, UR16 ;  /* 0x0000001024227e2b */ /* 0x000fe20008000022 */
[----:B------:R-:W-:Y:S01]  /*11910*/  UMOV UR16, 0x9242b910 ;  /* 0x9242b91000107882 */ /* 0x000fe20000000000 */
[----:B------:R-:W-:-:S05]  /*11920*/  UMOV UR17, 0x3f624924 ;  /* 0x3f62492400117882 */ /* 0x000fca0000000000 */
[----:B------:R-:W-:Y:S01]  /*11930*/  VIADD R39, R69, 0x100000 ;  /* 0x0010000045277836 */ /* 0x000fe20000000000 */
[----:B------:R-:W-:Y:S01]  /*11940*/  DFMA R34, R36, R34, UR16 ;  /* 0x0000001024227e2b */ /* 0x000fe20008000022 */
[----:B------:R-:W-:Y:S01]  /*11950*/  UMOV UR16, 0x99999dfb ;  /* 0x99999dfb00107882 */ /* 0x000fe20000000000 */
[----:B------:R-:W-:Y:S01]  /*11960*/  UMOV UR17, 0x3f899999 ;  /* 0x3f89999900117882 */ /* 0x000fe20000000000 */
[----:B------:R-:W-:-:S05]  /*11970*/  IMAD.MOV.U32 R38, RZ, RZ, R68 ;  /* 0x000000ffff267224 */ /* 0x000fca00078e0044 */
        /* <DEDUP_REMOVED lines=8> */
[C---:B------:R-:W-:Y:S02]  /*11a00*/  DMUL R30, R70.reuse, R28 ;  /* 0x0000001c461e7228 */ /* 0x040fe40000000000 */
[----:B------:R-:W-:-:S04]  /*11a10*/  DFMA R36, R70, R70, -R28 ;  /* 0x000000464624722b */ /* 0x000fc8000000081c */
        /* <DEDUP_REMOVED lines=19> */
[----:B------:R-:W-:Y:S01]  /*11b50*/  DADD R70, R32, R70 ;  /* 0x0000000020467229 */ /* 0x000fe20000000046 */
[C---:B------:R-:W-:Y:S02]  /*11b60*/  VIADD R32, R63.reuse, 0xfffffc01 ;  /* 0xfffffc013f207836 */ /* 0x040fe40000000000 */
[----:B------:R-:W-:-:S05]  /*11b70*/  @P5 VIADD R32, R63, 0xfffffc02 ;  /* 0xfffffc023f205836 */ /* 0x000fca0000000000 */
        /* <DEDUP_REMOVED lines=9> */
[----:B------:R-:W-:Y:S01]  /*11c10*/  DFMA R34, R28, UR16, R32 ;  /* 0x000000101c227c2b */ /* 0x000fe20008000020 */
[----:B------:R-:W-:Y:S01]  /*11c20*/  UMOV UR16, 0x3b39803f ;  /* 0x3b39803f00107882 */ /* 0x000fe20000000000 */
[----:B------:R-:W-:-:S04]  /*11c30*/  UMOV UR17, 0x3c7abc9e ;  /* 0x3c7abc9e00117882 */ /* 0x000fc80000000000 */
[----:B------:R-:W-:Y:S02]  /*11c40*/  DADD R36, R68, R36 ;  /* 0x0000000044247229 */ /* 0x000fe40000000024 */
[----:B------:R-:W-:-:S08]  /*11c50*/  DFMA R30, R28, -UR18, R34 ;  /* 0x800000121c1e7c2b */ /* 0x000fd00008000022 */
[----:B------:R-:W-:-:S08]  /*11c60*/  DADD R30, -R32, R30 ;  /* 0x00000000201e7229 */ /* 0x000fd0000000011e */
[----:B------:R-:W-:-:S08]  /*11c70*/  DADD R30, R36, -R30 ;  /* 0x00000000241e7229 */ /* 0x000fd0000000081e */
[----:B------:R-:W-:Y:S01]  /*11c80*/  DFMA R30, R28, UR16, R30 ;  /* 0x000000101c1e7c2b */ /* 0x000fe2000800001e */
[----:B------:R-:W-:Y:S02]  /*11c90*/  USHF.L.U32 UR17, UR15, 0x1, URZ ;  /* 0x000000010f117899 */ /* 0x000fe400080006ff */
[----:B------:R-:W-:Y:S02]  /*11ca0*/  ULOP3.LUT UR16, UR15, 0xff0fffff, URZ, 0xc0, !UPT ;  /* 0xff0fffff0f107892 */ /* 0x000fe4000f8ec0ff */
[----:B------:R-:W-:-:S03]  /*11cb0*/  UISETP.GT.U32.AND UP0, UPT, UR17, -0x2000001, UPT ;  /* 0xfdffffff1100788c */ /* 0x000fc6000bf04070 */
[----:B------:R-:W-:Y:S01]  /*11cc0*/  DADD R28, R34, R30 ;  /* 0x00000000221c7229 */ /* 0x000fe2000000001e */
[----:B------:R-:W-:-:S03]  /*11cd0*/  USEL UR17, UR16, UR15, UP0 ;  /* 0x0000000f10117287 */ /* 0x000fc60008000000 */
[----:B------:R-:W-:-:S04]  /*11ce0*/  UMOV UR16, UR14 ;  /* 0x0000000e00107c82 */ /* 0x000fc80008000000 */
[----:B------:R-:W-:Y:S02]  /*11cf0*/  DADD R34, R34, -R28 ;  /* 0x0000000022227229 */ /* 0x000fe4000000081c */
[----:B------:R-:W-:-:S06]  /*11d00*/  DMUL R38, R28, UR16 ;  /* 0x000000101c267c28 */ /* 0x000fcc0008000000 */
[----:B------:R-:W-:Y:S02]  /*11d10*/  DADD R34, R30, R34 ;  /* 0x000000001e227229 */ /* 0x000fe40000000022 */
[----:B------:R-:W-:Y:S01]  /*11d20*/  DFMA R36, R28, UR16, -R38 ;  /* 0x000000101c247c2b */ /* 0x000fe20008000826 */
[----:B------:R-:W-:Y:S02]  /*11d30*/  IMAD.MOV.U32 R28, RZ, RZ, 0x652b82fe ;  /* 0x652b82feff1c7424 */ /* 0x000fe400078e00ff */
[----:B------:R-:W-:-:S05]  /*11d40*/  IMAD.MOV.U32 R29, RZ, RZ, 0x3ff71547 ;  /* 0x3ff71547ff1d7424 */ /* 0x000fca00078e00ff */
[----:B------:R-:W-:Y:S01]  /*11d50*/  DFMA R36, R34, UR16, R36 ;  /* 0x0000001022247c2b */ /* 0x000fe20008000024 */
[----:B------:R-:W-:Y:S01]  /*11d60*/  UMOV UR16, 0x3b39803f ;  /* 0x3b39803f00107882 */ /* 0x000fe20000000000 */
[----:B------:R-:W-:-:S06]  /*11d70*/  UMOV UR17, 0x3c7abc9e ;  /* 0x3c7abc9e00117882 */ /* 0x000fcc0000000000 */
[----:B------:R-:W-:-:S08]  /*11d80*/  DADD R30, R38, R36 ;  /* 0x00000000261e7229 */ /* 0x000fd00000000024 */
[----:B------:R-:W-:Y:S02]  /*11d90*/  DFMA R28, R30, R28, 6.75539944105574400000e+15 ;  /* 0x433800001e1c742b */ /* 0x000fe4000000001c */
[----:B------:R-:W-:Y:S01]  /*11da0*/  FSETP.GEU.AND P4, PT, |R31|, 4.1917929649353027344, PT ;  /* 0x4086232b1f00780b */ /* 0x000fe20003f8e200 */
[----:B------:R-:W-:-:S05]  /*11db0*/  DADD R38, R38, -R30 ;  /* 0x0000000026267229 */ /* 0x000fca000000081e */
[----:B------:R-:W-:-:S03]  /*11dc0*/  DADD R34, R28, -6.75539944105574400000e+15 ;  /* 0xc33800001c227429 */ /* 0x000fc60000000000 */
[----:B------:R-:W-:-:S05]  /*11dd0*/  DADD R36, R36, R38 ;  /* 0x0000000024247229 */ /* 0x000fca0000000026 */
[----:B------:R-:W-:-:S08]  /*11de0*/  DFMA R32, R34, -UR18, R30 ;  /* 0x8000001222207c2b */ /* 0x000fd0000800001e */
        /* <DEDUP_REMOVED lines=39> */
[----:B------:R-:W-:Y:S01]  /*12060*/  FSEL R33, R33, RZ, P4 ;  /* 0x000000ff21217208 */ /* 0x000fe20002000000 */
[----:B------:R-:W-:Y:S06]  /*12070*/  @P5 BRA `(.L_x_188) ;  /* 0x00000000001c5947 */ /* 0x000fec0003800000 */
[----:B------:R-:W-:Y:S01]  /*12080*/  LEA.HI R29, R28, R28, RZ, 0x1 ;  /* 0x0000001c1c1d7211 */ /* 0x000fe200078f08ff */
[----:B------:R-:W-:-:S03]  /*12090*/  IMAD.MOV.U32 R32, RZ, RZ, RZ ;  /* 0x000000ffff207224 */ /* 0x000fc600078e00ff */
[----:B------:R-:W-:-:S05]  /*120a0*/  SHF.R.S32.HI R29, RZ, 0x1, R29 ;  /* 0x00000001ff1d7819 */ /* 0x000fca000001141d */
[----:B------:R-:W-:Y:S02]  /*120b0*/  IMAD.IADD R28, R28, 0x1, -R29 ;  /* 0x000000011c1c7824 */ /* 0x000fe400078e0a1d */
[----:B------:R-:W-:-:S03]  /*120c0*/  IMAD R35, R29, 0x100000, R35 ;  /* 0x001000001d237824 */ /* 0x000fc600078e0223 */
[----:B------:R-:W-:-:S06]  /*120d0*/  LEA R33, R28, 0x3ff00000, 0x14 ;  /* 0x3ff000001c217811 */ /* 0x000fcc00078ea0ff */
[----:B------:R-:W-:-:S11]  /*120e0*/  DMUL R32, R34, R32 ;  /* 0x0000002022207228 */ /* 0x000fd60000000000 */
.L_x_188:
[----:B------:R-:W-:Y:S01]  /*120f0*/  DFMA R36, R36, R32, R32 ;  /* 0x000000202424722b */ /* 0x000fe20000000020 */
[----:B------:R-:W-:Y:S01]  /*12100*/  IMAD.MOV.U32 R63, RZ, RZ, 0x0 ;  /* 0x00000000ff3f7424 */ /* 0x000fe200078e00ff */
[----:B------:R-:W-:-:S08]  /*12110*/  DSETP.NEU.AND P4, PT, |R32|, +INF , PT ;  /* 0x7ff000002000742a */ /* 0x000fd00003f8d200 */
[----:B------:R-:W-:Y:S02]  /*12120*/  FSEL R28, R32, R36, !P4 ;  /* 0x00000024201c7208 */ /* 0x000fe40006000000 */
[----:B------:R-:W-:Y:S01]  /*12130*/  FSEL R32, R33, R37, !P4 ;  /* 0x0000002521207208 */ /* 0x000fe20006000000 */
[----:B------:R-:W-:Y:S06]  /*12140*/  RET.REL.NODEC R62 `(_Z13particle_pathPdS_S_S_S_S_S_ii) ;  /* 0xfffffedc3eac7950 */ /* 0x000fec0003c3ffff */
        .type           $_Z13particle_pathPdS_S_S_S_S_S_ii$__internal_trig_reduction_slowpathd,@function
        .size           $_Z13particle_pathPdS_S_S_S_S_S_ii$__internal_trig_reduction_slowpathd,(.L_x_201 - $_Z13particle_pathPdS_S_S_S_S_S_ii$__internal_trig_reduction_slowpathd)
$_Z13particle_pathPdS_S_S_S_S_S_ii$__internal_trig_reduction_slowpathd:
[----:B------:R-:W-:Y:S01]  /*12150*/  SHF.R.U32.HI R57, RZ, 0x14, R39 ;  /* 0x00000014ff397819 */ /* 0x000fe20000011627 */
[----:B------:R-:W-:-:S03]  /*12160*/  IMAD.MOV.U32 R29, RZ, RZ, RZ ;  /* 0x000000ffff1d7224 */ /* 0x000fc600078e00ff */
[----:B------:R-:W-:-:S04]  /*12170*/  LOP3.LUT R28, R57, 0x7ff, RZ, 0xc0, !PT ;  /* 0x000007ff391c7812 */ /* 0x000fc800078ec0ff */
[----:B------:R-:W-:-:S13]  /*12180*/  ISETP.NE.AND P0, PT, R28, 0x7ff, PT ;  /* 0x000007ff1c00780c */ /* 0x000fda0003f05270 */
[----:B------:R-:W-:Y:S05]  /*12190*/  @!P0 BRA `(.L_x_189) ;  /* 0x00000008002c8947 */ /* 0x000fea0003800000 */
[----:B------:R-:W-:Y:S01]  /*121a0*/  VIADD R29, R28, 0xfffffc00 ;  /* 0xfffffc001c1d7836 */ /* 0x000fe20000000000 */
[----:B------:R-:W-:-:S04]  /*121b0*/  CS2R R72, SRZ ;  /* 0x0000000000487805 */ /* 0x000fc8000001ff00 */
[----:B------:R-:W-:Y:S02]  /*121c0*/  SHF.R.U32.HI R28, RZ, 0x6, R29 ;  /* 0x00000006ff1c7819 */ /* 0x000fe4000001161d */
[----:B------:R-:W-:Y:S02]  /*121d0*/  ISETP.GE.U32.AND P0, PT, R29, 0x80, PT ;  /* 0x000000801d00780c */ /* 0x000fe40003f06070 */
[C---:B------:R-:W-:Y:S02]  /*121e0*/  IADD3 R33, PT, PT, -R28.reuse, 0x13, RZ ;  /* 0x000000131c217810 */ /* 0x040fe40007ffe1ff */
[----:B------:R-:W-:Y:S02]  /*121f0*/  IADD3 R36, PT, PT, -R28, 0xf, RZ ;  /* 0x0000000f1c247810 */ /* 0x000fe40007ffe1ff */
[----:B------:R-:W-:-:S04]  /*12200*/  SEL R33, R33, 0x12, P0 ;  /* 0x0000001221217807 */ /* 0x000fc80000000000 */
[----:B------:R-:W-:-:S13]  /*12210*/  ISETP.GE.AND P0, PT, R36, R33, PT ;  /* 0x000000212400720c */ /* 0x000fda0003f06270 */
[----:B------:R-:W-:Y:S05]  /*12220*/  @P0 BRA `(.L_x_190) ;  /* 0x00000000008c0947 */ /* 0x000fea0003800000 */
[C---:B------:R-:W-:Y:S01]  /*12230*/  SHF.L.U64.HI R29, R34.reuse, 0xb, R39 ;  /* 0x0000000b221d7819 */ /* 0x040fe20000010227 */
[----:B------:R-:W-:Y:S01]  /*12240*/  IMAD.SHL.U32 R34, R34, 0x800, RZ ;  /* 0x0000080022227824 */ /* 0x000fe200078e00ff */
[----:B------:R-:W-:Y:S02]  /*12250*/  IADD3 R37, PT, PT, RZ, -R28, -R33 ;  /* 0x8000001cff257210 */ /* 0x000fe40007ffe821 */
[----:B------:R-:W-:Y:S02]  /*12260*/  CS2R R72, SRZ ;  /* 0x0000000000487805 */ /* 0x000fe4000001ff00 */
[----:B------:R-:W-:Y:S01]  /*12270*/  LOP3.LUT R29, R29, 0x80000000, RZ, 0xfc, !PT ;  /* 0x800000001d1d7812 */ /* 0x000fe200078efcff */
[----:B------:R-:W0:Y:S01]  /*12280*/  LDCU.64 UR32, c[0x0][0x358] ;  /* 0x00006b00ff2077ac */ /* 0x000e220008000a00 */
[----:B------:R-:W-:Y:S01]  /*12290*/  UMOV UR18, UR20 ;  /* 0x0000001400127c82 */ /* 0x000fe20008000000 */
[----:B------:R-:W-:-:S05]  /*122a0*/  UMOV UR15, URZ ;  /* 0x000000ff000f7c82 */ /* 0x000fca0008000000 */
.L_x_191:
[----:B------:R-:W1:Y:S02]  /*122b0*/  LDC.64 R30, c[0x4][0x40] ;  /* 0x01001000ff1e7b82 */ /* 0x000e640000000a00 */
[----:B-1----:R-:W-:-:S06]  /*122c0*/  IMAD.WIDE R70, R36, 0x8, R30 ;  /* 0x0000000824467825 */ /* 0x002fcc00078e021e */
[----:B0-----:R-:W2:Y:S01]  /*122d0*/  LDG.E.64.CONSTANT R70, desc[UR32][R70.64] ;  /* 0x0000002046467981 */ /* 0x001ea2000c1e9b00 */
[----:B------:R-:W-:Y:S01]  /*122e0*/  VIADD R37, R37, 0x1 ;  /* 0x0000000125257836 */ /* 0x000fe20000000000 */
[----:B------:R-:W-:Y:S01]  /*122f0*/  ULEA UR48, UR15, UR18, 0x3 ;  /* 0x000000120f307291 */ /* 0x000fe2000f8e18ff */
[----:B------:R-:W-:Y:S01]  /*12300*/  VIADD R36, R36, 0x1 ;  /* 0x0000000124247836 */ /* 0x000fe20000000000 */
[----:B------:R-:W-:Y:S01]  /*12310*/  UIADD3 UR15, UPT, UPT, UR15, 0x1, URZ ;  /* 0x000000010f0f7890 */ /* 0x000fe2000fffe0ff */
[----:B--2---:R-:W-:-:S04]  /*12320*/  IMAD.WIDE.U32 R72, P1, R70, R34, R72 ;  /* 0x0000002246487225 */ /* 0x004fc80007820048 */
[CC--:B------:R-:W-:Y:S02]  /*12330*/  IMAD R31, R70.reuse, R29.reuse, RZ ;  /* 0x0000001d461f7224 */ /* 0x0c0fe400078e02ff */
[----:B------:R-:W-:Y:S02]  /*12340*/  IMAD R30, R71, R34, RZ ;  /* 0x00000022471e7224 */ /* 0x000fe400078e02ff */
[----:B------:R-:W-:Y:S01]  /*12350*/  IMAD.HI.U32 R35, R70, R29, RZ ;  /* 0x0000001d46237227 */ /* 0x000fe200078e00ff */
[----:B------:R-:W-:-:S03]  /*12360*/  IADD3 R31, P2, PT, R31, R73, RZ ;  /* 0x000000491f1f7210 */ /* 0x000fc60007f5e0ff */
[----:B------:R-:W-:Y:S01]  /*12370*/  IMAD.X R35, RZ, RZ, R35, P1 ;  /* 0x000000ffff237224 */ /* 0x000fe200008e0623 */
[----:B------:R-:W-:Y:S01]  /*12380*/  IADD3 R73, P0, PT, R30, R31, RZ ;  /* 0x0000001f1e497210 */ /* 0x000fe20007f1e0ff */
[----:B------:R-:W-:Y:S01]  /*12390*/  IMAD.HI.U32 R30, R71, R34, RZ ;  /* 0x00000022471e7227 */ /* 0x000fe200078e00ff */
[----:B------:R-:W-:-:S03]  /*123a0*/  ISETP.NE.AND P1, PT, R37, -0xf, PT ;  /* 0xfffffff12500780c */ /* 0x000fc60003f25270 */
[C---:B------:R-:W-:Y:S01]  /*123b0*/  IMAD R32, R71.reuse, R29, RZ ;  /* 0x0000001d47207224 */ /* 0x040fe200078e02ff */
[----:B------:R-:W-:Y:S01]  /*123c0*/  IADD3.X R35, P2, PT, R30, R35, RZ, P2, !PT ;  /* 0x000000231e237210 */ /* 0x000fe2000175e4ff */
[----:B------:R-:W-:Y:S01]  /*123d0*/  IMAD.HI.U32 R31, R71, R29, RZ ;  /* 0x0000001d471f7227 */ /* 0x000fe200078e00ff */
[----:B------:R0:W-:Y:S02]  /*123e0*/  STL.64 [UR48], R72 ;  /* 0x00000048ff007987 */ /* 0x0001e40008100a30 */
[----:B------:R-:W-:Y:S01]  /*123f0*/  IADD3.X R32, P0, PT, R32, R35, RZ, P0, !PT ;  /* 0x0000002320207210 */ /* 0x000fe2000071e4ff */
[----:B------:R-:W-:-:S04]  /*12400*/  IMAD.X R31, RZ, RZ, R31, P2 ;  /* 0x000000ffff1f7224 */ /* 0x000fc800010e061f */
[----:B------:R-:W-:Y:S02]  /*12410*/  IMAD.X R31, RZ, RZ, R31, P0 ;  /* 0x000000ffff1f7224 */ /* 0x000fe400000e061f */
[----:B0-----:R-:W-:Y:S02]  /*12420*/  IMAD.MOV.U32 R72, RZ, RZ, R32 ;  /* 0x000000ffff487224 */ /* 0x001fe400078e0020 */
[----:B------:R-:W-:Y:S01]  /*12430*/  IMAD.MOV.U32 R73, RZ, RZ, R31 ;  /* 0x000000ffff497224 */ /* 0x000fe200078e001f */
[----:B------:R-:W-:Y:S06]  /*12440*/  @P1 BRA `(.L_x_191) ;  /* 0xfffffffc00981947 */ /* 0x000fec000383ffff */
[----:B------:R-:W-:-:S07]  /*12450*/  IMAD.MOV.U32 R36, RZ, RZ, R33 ;  /* 0x000000ffff247224 */ /* 0x000fce00078e0021 */
.L_x_190:
[----:B------:R-:W-:Y:S01]  /*12460*/  LOP3.LUT P0, R57, R57, 0x3f, RZ, 0xc0, !PT ;  /* 0x0000003f39397812 */ /* 0x000fe2000780c0ff */
[----:B------:R-:W-:-:S04]  /*12470*/  IMAD.IADD R28, R28, 0x1, R36 ;  /* 0x000000011c1c7824 */ /* 0x000fc800078e0224 */
[----:B------:R-:W-:-:S05]  /*12480*/  IMAD.U32 R38, R28, 0x8, R1 ;  /* 0x000000081c267824 */ /* 0x000fca00078e0001 */
[----:B------:R0:W-:Y:S04]  /*12490*/  STL.64 [R38+-0x78], R72 ;  /* 0xffff884826007387 */ /* 0x0001e80000100a00 */
[----:B------:R-:W2:Y:S04]  /*124a0*/  @P0 LDL.64 R32, [R1+0x8] ;  /* 0x0000080001200983 */ /* 0x000ea80000100a00 */
[----:B------:R-:W3:Y:S04]  /*124b0*/  LDL.64 R30, [R1+0x10] ;  /* 0x00001000011e7983 */ /* 0x000ee80000100a00 */
[----:B------:R-:W0:Y:S01]  /*124c0*/  LDL.64 R28, [R1+0x18] ;  /* 0x00001800011c7983 */ /* 0x000e220000100a00 */
[----:B--2---:R-:W-:-:S02]  /*124d0*/  @P0 SHF.R.U64 R37, R32, 0x1, R33 ;  /* 0x0000000120250819 */ /* 0x004fc40000001221 */
[----:B------:R-:W-:Y:S02]  /*124e0*/  @P0 SHF.R.U32.HI R59, RZ, 0x1, R33 ;  /* 0x00000001ff3b0819 */ /* 0x000fe40000011621 */
[----:B------:R-:W-:Y:S02]  /*124f0*/  @P0 LOP3.LUT R32, R57, 0x3f, RZ, 0x3c, !PT ;  /* 0x0000003f39200812 */ /* 0x000fe400078e3cff */
[C---:B---3--:R-:W-:Y:S02]  /*12500*/  @P0 SHF.L.U32 R36, R30.reuse, R57, RZ ;  /* 0x000000391e240219 */ /* 0x048fe400000006ff */
[----:B------:R-:W-:Y:S02]  /*12510*/  @P0 SHF.R.U64 R37, R37, R32, R59 ;  /* 0x0000002025250219 */ /* 0x000fe4000000123b */
[--C-:B------:R-:W-:Y:S02]  /*12520*/  @P0 SHF.R.U32.HI R33, RZ, 0x1, R31.reuse ;  /* 0x00000001ff210819 */ /* 0x100fe4000001161f */
[----:B------:R-:W-:-:S02]  /*12530*/  @P0 SHF.R.U64 R34, R30, 0x1, R31 ;  /* 0x000000011e220819 */ /* 0x000fc4000000121f */
[----:B------:R-:W-:Y:S02]  /*12540*/  @P0 SHF.L.U64.HI R35, R30, R57, R31 ;  /* 0x000000391e230219 */ /* 0x000fe4000001021f */
[-C--:B------:R-:W-:Y:S02]  /*12550*/  @P0 SHF.R.U32.HI R56, RZ, R32.reuse, R59 ;  /* 0x00000020ff380219 */ /* 0x080fe4000001163b */
[----:B------:R-:W-:Y:S02]  /*12560*/  @P0 LOP3.LUT R30, R36, R37, RZ, 0xfc, !PT ;  /* 0x00000025241e0212 */ /* 0x000fe400078efcff */
[----:B0-----:R-:W-:Y:S02]  /*12570*/  @P0 SHF.L.U32 R38, R28, R57, RZ ;  /* 0x000000391c260219 */ /* 0x001fe400000006ff */
[----:B------:R-:W-:Y:S02]  /*12580*/  @P0 SHF.R.U64 R59, R34, R32, R33 ;  /* 0x00000020223b0219 */ /* 0x000fe40000001221 */
[----:B------:R-:W-:-:S02]  /*12590*/  @P0 LOP3.LUT R31, R35, R56, RZ, 0xfc, !PT ;  /* 0x00000038231f0212 */ /* 0x000fc400078efcff */
[----:B------:R-:W-:Y:S01]  /*125a0*/  @P0 SHF.R.U32.HI R32, RZ, R32, R33 ;  /* 0x00000020ff200219 */ /* 0x000fe20000011621 */
[----:B------:R-:W-:Y:S01]  /*125b0*/  IMAD.SHL.U32 R33, R30, 0x4, RZ ;  /* 0x000000041e217824 */ /* 0x000fe200078e00ff */
[----:B------:R-:W-:Y:S02]  /*125c0*/  @P0 SHF.L.U64.HI R57, R28, R57, R29 ;  /* 0x000000391c390219 */ /* 0x000fe4000001021d */
[----:B------:R-:W-:Y:S02]  /*125d0*/  @P0 LOP3.LUT R28, R38, R59, RZ, 0xfc, !PT ;  /* 0x0000003b261c0212 */ /* 0x000fe400078efcff */
[----:B------:R-:W-:Y:S02]  /*125e0*/  SHF.L.U64.HI R30, R30, 0x2, R31 ;  /* 0x000000021e1e7819 */ /* 0x000fe4000001021f */
[----:B------:R-:W-:Y:S02]  /*125f0*/  @P0 LOP3.LUT R29, R57, R32, RZ, 0xfc, !PT ;  /* 0x00000020391d0212 */ /* 0x000fe400078efcff */
[----:B------:R-:W-:-:S02]  /*12600*/  SHF.L.W.U32.HI R31, R31, 0x2, R28 ;  /* 0x000000021f1f7819 */ /* 0x000fc40000010e1c */
[----:B------:R-:W-:Y:S02]  /*12610*/  IADD3 RZ, P0, PT, RZ, -R33, RZ ;  /* 0x80000021ffff7210 */ /* 0x000fe40007f1e0ff */
[----:B------:R-:W-:Y:S02]  /*12620*/  LOP3.LUT R35, RZ, R30, RZ, 0x33, !PT ;  /* 0x0000001eff237212 */ /* 0x000fe400078e33ff */
[----:B------:R-:W-:Y:S02]  /*12630*/  SHF.L.W.U32.HI R32, R28, 0x2, R29 ;  /* 0x000000021c207819 */ /* 0x000fe40000010e1d */
[----:B------:R-:W-:Y:S02]  /*12640*/  LOP3.LUT R34, RZ, R31, RZ, 0x33, !PT ;  /* 0x0000001fff227212 */ /* 0x000fe400078e33ff */
[----:B------:R-:W-:Y:S02]  /*12650*/  IADD3.X R35, P1, PT, RZ, R35, RZ, P0, !PT ;  /* 0x00000023ff237210 */ /* 0x000fe4000073e4ff */
[----:B------:R-:W-:-:S02]  /*12660*/  LOP3.LUT R37, RZ, R32, RZ, 0x33, !PT ;  /* 0x00000020ff257212 */ /* 0x000fc400078e33ff */
[----:B------:R-:W-:Y:S02]  /*12670*/  IADD3.X R34, P1, PT, RZ, R34, RZ, P1, !PT ;  /* 0x00000022ff227210 */ /* 0x000fe40000f3e4ff */
[----:B------:R-:W-:-:S03]  /*12680*/  ISETP.GT.U32.AND P0, PT, R31, -0x1, PT ;  /* 0xffffffff1f00780c */ /* 0x000fc60003f04070 */
[----:B------:R-:W-:Y:S01]  /*12690*/  IMAD.X R37, RZ, RZ, R37, P1 ;  /* 0x000000ffff257224 */ /* 0x000fe200008e0625 */
[----:B------:R-:W-:-:S04]  /*126a0*/  ISETP.GT.AND.EX P0, PT, R32, -0x1, PT, P0 ;  /* 0xffffffff2000780c */ /* 0x000fc80003f04300 */
[----:B------:R-:W-:Y:S02]  /*126b0*/  SEL R28, R32, R37, P0 ;  /* 0x00000025201c7207 */ /* 0x000fe40000000000 */
[----:B------:R-:W-:Y:S02]  /*126c0*/  SEL R31, R31, R34, P0 ;  /* 0x000000221f1f7207 */ /* 0x000fe40000000000 */
[----:B------:R-:W-:Y:S02]  /*126d0*/  ISETP.NE.U32.AND P1, PT, R28, RZ, PT ;  /* 0x000000ff1c00720c */ /* 0x000fe40003f25070 */
[----:B------:R-:W-:Y:S02]  /*126e0*/  SEL R30, R30, R35, P0 ;  /* 0x000000231e1e7207 */ /* 0x000fe40000000000 */
[----:B------:R-:W-:Y:S01]  /*126f0*/  SEL R37, R31, R28, !P1 ;  /* 0x0000001c1f257207 */ /* 0x000fe20004800000 */
[----:B------:R-:W-:-:S03]  /*12700*/  @!P0 IMAD.MOV R33, RZ, RZ, -R33 ;  /* 0x000000ffff218224 */ /* 0x000fc600078e0a21 */
[----:B------:R-:W0:Y:S02]  /*12710*/  FLO.U32 R34, R37 ;  /* 0x0000002500227300 */ /* 0x000e2400000e0000 */
[C---:B0-----:R-:W-:Y:S02]  /*12720*/  IADD3 R36, PT, PT, -R34.reuse, 0x1f, RZ ;  /* 0x0000001f22247810 */ /* 0x041fe40007ffe1ff */
[----:B------:R-:W-:-:S03]  /*12730*/  IADD3 R34, PT, PT, -R34, 0x3f, RZ ;  /* 0x0000003f22227810 */ /* 0x000fc60007ffe1ff */
[----:B------:R-:W-:-:S05]  /*12740*/  @P1 IMAD.MOV R34, RZ, RZ, R36 ;  /* 0x000000ffff221224 */ /* 0x000fca00078e0224 */
[----:B------:R-:W-:-:S13]  /*12750*/  ISETP.NE.AND P1, PT, R34, RZ, PT ;  /* 0x000000ff2200720c */ /* 0x000fda0003f25270 */
[----:B------:R-:W-:Y:S05]  /*12760*/  @!P1 BRA `(.L_x_192) ;  /* 0x0000000000289947 */ /* 0x000fea0003800000 */
[C---:B------:R-:W-:Y:S02]  /*12770*/  LOP3.LUT R36, R34.reuse, 0x3f, RZ, 0xc0, !PT ;  /* 0x0000003f22247812 */ /* 0x040fe400078ec0ff */
[--C-:B------:R-:W-:Y:S02]  /*12780*/  SHF.R.U64 R33, R33, 0x1, R30.reuse ;  /* 0x0000000121217819 */ /* 0x100fe4000000121e */
[----:B------:R-:W-:Y:S02]  /*12790*/  SHF.R.U32.HI R30, RZ, 0x1, R30 ;  /* 0x00000001ff1e7819 */ /* 0x000fe4000001161e */
[----:B------:R-:W-:Y:S02]  /*127a0*/  LOP3.LUT R35, R34, 0x3f, RZ, 0xc, !PT ;  /* 0x0000003f22237812 */ /* 0x000fe400078e0cff */
[CC--:B------:R-:W-:Y:S02]  /*127b0*/  SHF.L.U64.HI R28, R31.reuse, R36.reuse, R28 ;  /* 0x000000241f1c7219 */ /* 0x0c0fe4000001021c */
[----:B------:R-:W-:-:S02]  /*127c0*/  SHF.L.U32 R31, R31, R36, RZ ;  /* 0x000000241f1f7219 */ /* 0x000fc400000006ff */
[-CC-:B------:R-:W-:Y:S02]  /*127d0*/  SHF.R.U64 R36, R33, R35.reuse, R30.reuse ;  /* 0x0000002321247219 */ /* 0x180fe4000000121e */
[----:B------:R-:W-:Y:S02]  /*127e0*/  SHF.R.U32.HI R35, RZ, R35, R30 ;  /* 0x00000023ff237219 */ /* 0x000fe4000001161e */
[----:B------:R-:W-:Y:S02]  /*127f0*/  LOP3.LUT R31, R31, R36, RZ, 0xfc, !PT ;  /* 0x000000241f1f7212 */ /* 0x000fe400078efcff */
[----:B------:R-:W-:-:S07]  /*12800*/  LOP3.LUT R28, R28, R35, RZ, 0xfc, !PT ;  /* 0x000000231c1c7212 */ /* 0x000fce00078efcff */
.L_x_192:
[----:B------:R-:W-:Y:S01]  /*12810*/  IMAD.WIDE.U32 R56, R31, 0x2168c235, RZ ;  /* 0x2168c2351f387825 */ /* 0x000fe200078e00ff */
[----:B------:R-:W-:-:S03]  /*12820*/  SHF.R.U32.HI R29, RZ, 0x1e, R29 ;  /* 0x0000001eff1d7819 */ /* 0x000fc6000001161d */
[----:B------:R-:W-:Y:S01]  /*12830*/  IMAD.MOV.U32 R36, RZ, RZ, R57 ;  /* 0x000000ffff247224 */ /* 0x000fe200078e0039 */
[----:B------:R-:W-:Y:S01]  /*12840*/  IADD3 RZ, P1, PT, R56, R56, RZ ;  /* 0x0000003838ff7210 */ /* 0x000fe20007f3e0ff */
[----:B------:R-:W-:Y:S01]  /*12850*/  IMAD.MOV.U32 R37, RZ, RZ, RZ ;  /* 0x000000ffff257224 */ /* 0x000fe200078e00ff */
[----:B------:R-:W-:Y:S01]  /*12860*/  LEA.HI R29, R32, R29, RZ, 0x1 ;  /* 0x0000001d201d7211 */ /* 0x000fe200078f08ff */
[----:B------:R-:W-:-:S04]  /*12870*/  IMAD.HI.U32 R30, R28, -0x36f0255e, RZ ;  /* 0xc90fdaa21c1e7827 */ /* 0x000fc800078e00ff */
[----:B------:R-:W-:-:S04]  /*12880*/  IMAD.WIDE.U32 R36, R31, -0x36f0255e, R36 ;  /* 0xc90fdaa21f247825 */ /* 0x000fc800078e0024 */
[C---:B------:R-:W-:Y:S02]  /*12890*/  IMAD R33, R28.reuse, -0x36f0255e, RZ ;  /* 0xc90fdaa21c217824 */ /* 0x040fe400078e02ff */
[----:B------:R-:W-:-:S04]  /*128a0*/  IMAD.WIDE.U32 R36, P2, R28, 0x2168c235, R36 ;  /* 0x2168c2351c247825 */ /* 0x000fc80007840024 */
[----:B------:R-:W-:Y:S01]  /*128b0*/  IMAD.X R30, RZ, RZ, R30, P2 ;  /* 0x000000ffff1e7224 */ /* 0x000fe200010e061e */
[----:B------:R-:W-:Y:S02]  /*128c0*/  IADD3 R33, P2, PT, R33, R37, RZ ;  /* 0x0000002521217210 */ /* 0x000fe40007f5e0ff */
[----:B------:R-:W-:Y:S02]  /*128d0*/  IADD3.X RZ, P1, PT, R36, R36, RZ, P1, !PT ;  /* 0x0000002424ff7210 */ /* 0x000fe40000f3e4ff */
[C---:B------:R-:W-:Y:S01]  /*128e0*/  ISETP.GT.U32.AND P4, PT, R33.reuse, RZ, PT ;  /* 0x000000ff2100720c */ /* 0x040fe20003f84070 */
[----:B------:R-:W-:Y:S01]  /*128f0*/  IMAD.X R31, RZ, RZ, R30, P2 ;  /* 0x000000ffff1f7224 */ /* 0x000fe200010e061e */
[----:B------:R-:W-:-:S04]  /*12900*/  IADD3.X R30, P2, PT, R33, R33, RZ, P1, !PT ;  /* 0x00000021211e7210 */ /* 0x000fc80000f5e4ff */
[C---:B------:R-:W-:Y:S01]  /*12910*/  ISETP.GT.AND.EX P1, PT, R31.reuse, RZ, PT, P4 ;  /* 0x000000ff1f00720c */ /* 0x040fe20003f24340 */
[----:B------:R-:W-:-:S03]  /*12920*/  IMAD.X R28, R31, 0x1, R31, P2 ;  /* 0x000000011f1c7824 */ /* 0x000fc600010e061f */
[----:B------:R-:W-:Y:S02]  /*12930*/  SEL R30, R30, R33, P1 ;  /* 0x000000211e1e7207 */ /* 0x000fe40000800000 */
[----:B------:R-:W-:Y:S02]  /*12940*/  SEL R28, R28, R31, P1 ;  /* 0x0000001f1c1c7207 */ /* 0x000fe40000800000 */
[----:B------:R-:W-:Y:S02]  /*12950*/  IADD3 R31, P2, PT, R30, 0x1, RZ ;  /* 0x000000011e1f7810 */ /* 0x000fe40007f5e0ff */
[----:B------:R-:W-:-:S03]  /*12960*/  LOP3.LUT P4, R30, R39, 0x80000000, RZ, 0xc0, !PT ;  /* 0x80000000271e7812 */ /* 0x000fc6000788c0ff */
[----:B------:R-:W-:Y:S01]  /*12970*/  IMAD.X R28, RZ, RZ, R28, P2 ;  /* 0x000000ffff1c7224 */ /* 0x000fe200010e061c */
[----:B------:R-:W-:-:S04]  /*12980*/  @!P0 LOP3.LUT R30, R30, 0x80000000, RZ, 0x3c, !PT ;  /* 0x800000001e1e8812 */ /* 0x000fc800078e3cff */
[----:B------:R-:W-:-:S04]  /*12990*/  SHF.R.U64 R31, R31, 0xa, R28 ;  /* 0x0000000a1f1f7819 */ /* 0x000fc8000000121c */
[----:B------:R-:W-:Y:S01]  /*129a0*/  IADD3 R33, P2, PT, R31, 0x1, RZ ;  /* 0x000000011f217810 */ /* 0x000fe20007f5e0ff */
[----:B------:R-:W-:Y:S01]  /*129b0*/  @P4 IMAD.MOV R29, RZ, RZ, -R29 ;  /* 0x000000ffff1d4224 */ /* 0x000fe200078e0a1d */
[----:B------:R-:W-:Y:S02]  /*129c0*/  SEL R31, RZ, 0xffffffff, !P1 ;  /* 0xffffffffff1f7807 */ /* 0x000fe40004800000 */
[----:B------:R-:W-:-:S03]  /*129d0*/  LEA.HI.X R28, R28, RZ, RZ, 0x16, P2 ;  /* 0x000000ff1c1c7211 */ /* 0x000fc600010fb4ff */
[----:B------:R-:W-:Y:S01]  /*129e0*/  IMAD.IADD R31, R31, 0x1, -R34 ;  /* 0x000000011f1f7824 */ /* 0x000fe200078e0a22 */
[--C-:B------:R-:W-:Y:S02]  /*129f0*/  SHF.R.U64 R33, R33, 0x1, R28.reuse ;  /* 0x0000000121217819 */ /* 0x100fe4000000121c */
[----:B------:R-:W-:Y:S01]  /*12a00*/  SHF.R.U32.HI R28, RZ, 0x1, R28 ;  /* 0x00000001ff1c7819 */ /* 0x000fe2000001161c */
[----:B------:R-:W-:Y:S01]  /*12a10*/  IMAD.SHL.U32 R31, R31, 0x100000, RZ ;  /* 0x001000001f1f7824 */ /* 0x000fe200078e00ff */
[----:B------:R-:W-:-:S04]  /*12a20*/  IADD3 R34, P2, P1, RZ, RZ, R33 ;  /* 0x000000ffff227210 */ /* 0x000fc8000795e021 */
[----:B------:R-:W-:-:S04]  /*12a30*/  IADD3.X R31, PT, PT, R31, 0x3fe00000, R28, P2, P1 ;  /* 0x3fe000001f1f7810 */ /* 0x000fc800017e241c */
[----:B------:R-:W-:-:S07]  /*12a40*/  LOP3.LUT R39, R31, R30, RZ, 0xfc, !PT ;  /* 0x0000001e1f277212 */ /* 0x000fce00078efcff */
.L_x_189:
[----:B------:R-:W-:Y:S02]  /*12a50*/  IMAD.MOV.U32 R59, RZ, RZ, 0x0 ;  /* 0x00000000ff3b7424 */ /* 0x000fe400078e00ff */
[----:B------:R-:W-:Y:S02]  /*12a60*/  IMAD.MOV.U32 R35, RZ, RZ, R39 ;  /* 0x000000ffff237224 */ /* 0x000fe400078e0027 */
[----:B------:R-:W-:Y:S05]  /*12a70*/  RET.REL.NODEC R58 `(_Z13particle_pathPdS_S_S_S_S_S_ii) ;  /* 0xfffffed43a607950 */ /* 0x000fea0003c3ffff */
.L_x_193:
        /* <DEDUP_REMOVED lines=16> */
.L_x_201:


//--------------------- .nv.global.init           --------------------------
	.section	.nv.global.init,"aw",@progbits
	.align	16
.nv.global.init:
	.type		__cudart_sin_cos_coeffs,@object
	.size		__cudart_sin_cos_coeffs,(__cudart_i2opi_d - __cudart_sin_cos_coeffs)
__cudart_sin_cos_coeffs:
        /*0000*/ 	.byte	0x46, 0xd2, 0xb0, 0x2c, 0xf1, 0xe5, 0x5a, 0xbe, 0x92, 0xe3, 0xac, 0x69, 0xe3, 0x1d, 0xc7, 0x3e
        /*0010*/ 	.byte	0xa1, 0x62, 0xdb, 0x19, 0xa0, 0x01, 0x2a, 0xbf, 0x18, 0x08, 0x11, 0x11, 0x11, 0x11, 0x81, 0x3f
        /*0020*/ 	.byte	0x54, 0x55, 0x55, 0x55, 0x55, 0x55, 0xc5, 0xbf, 0x00, 0x00, 0x00, 0x00, 0x00, 0x00, 0x00, 0x00
        /*0030*/ 	.byte	0x00, 0x00, 0x00, 0x00, 0x00, 0x00, 0x00, 0x00, 0x64, 0x81, 0xfd, 0x20, 0x83, 0xff, 0xa8, 0xbd
        /*0040*/ 	.byte	0x28, 0x85, 0xef, 0xc1, 0xa7, 0xee, 0x21, 0x3e, 0xd9, 0xe6, 0x06, 0x8e, 0x4f, 0x7e, 0x92, 0xbe
        /*0050*/ 	.byte	0xe9, 0xbc, 0xdd, 0x19, 0xa0, 0x01, 0xfa, 0x3e, 0x47, 0x5d, 0xc1, 0x16, 0x6c, 0xc1, 0x56, 0xbf
        /*0060*/ 	.byte	0x51, 0x55, 0x55, 0x55, 0x55, 0x55, 0xa5, 0x3f, 0x00, 0x00, 0x00, 0x00, 0x00, 0x00, 0xe0, 0xbf
        /*0070*/ 	.byte	0x00, 0x00, 0x00, 0x00, 0x00, 0x00, 0xf0, 0x3f, 0x00, 0x00, 0x00, 0x00, 0x00, 0x00, 0x00, 0x00
	.type		__cudart_i2opi_d,@object
	.size		__cudart_i2opi_d,(mrg32k3aM1SubSeq - __cudart_i2opi_d)
__cudart_i2opi_d:
        /* <DEDUP_REMOVED lines=9> */
	.type		mrg32k3aM1SubSeq,@object
	.size		mrg32k3aM1SubSeq,(mrg32k3aM2SubSeq - mrg32k3aM1SubSeq)
mrg32k3aM1SubSeq:
        /* <DEDUP_REMOVED lines=126> */
	.type		mrg32k3aM2SubSeq,@object
	.size		mrg32k3aM2SubSeq,(mrg32k3aM1 - mrg32k3aM2SubSeq)
mrg32k3aM2SubSeq:
        /* <DEDUP_REMOVED lines=126> */
	.type		mrg32k3aM1,@object
	.size		mrg32k3aM1,(mrg32k3aM1Seq - mrg32k3aM1)
mrg32k3aM1:
        /* <DEDUP_REMOVED lines=144> */
	.type		mrg32k3aM1Seq,@object
	.size		mrg32k3aM1Seq,(mrg32k3aM2 - mrg32k3aM1Seq)
mrg32k3aM1Seq:
        /* <DEDUP_REMOVED lines=144> */
	.type		mrg32k3aM2,@object
	.size		mrg32k3aM2,(mrg32k3aM2Seq - mrg32k3aM2)
mrg32k3aM2:
        /* <DEDUP_REMOVED lines=144> */
	.type		mrg32k3aM2Seq,@object
	.size		mrg32k3aM2Seq,(precalc_xorwow_matrix - mrg32k3aM2Seq)
mrg32k3aM2Seq:
        /* <DEDUP_REMOVED lines=144> */
	.type		precalc_xorwow_matrix,@object
	.size		precalc_xorwow_matrix,(precalc_xorwow_offset_matrix - precalc_xorwow_matrix)
precalc_xorwow_matrix:
        /* <DEDUP_REMOVED lines=6400> */
	.type		precalc_xorwow_offset_matrix,@object
	.size		precalc_xorwow_offset_matrix,(.L_1 - precalc_xorwow_offset_matrix)
precalc_xorwow_offset_matrix:
        /* <DEDUP_REMOVED lines=6400> */
.L_1:


//--------------------- .nv.shared.reserved.0     --------------------------
	.section	.nv.shared.reserved.0,"aw",@nobits
	.weak		__nv_reservedSMEM_offset_0_alias
	.size		__nv_reservedSMEM_offset_0_alias, 0, 64
	.other		__nv_reservedSMEM_offset_0_alias,@"STO_CUDA_RESERVED_SHARED STV_DEFAULT"
__nv_reservedSMEM_offset_0_alias:
	.zero		0
	.zero		64


//--------------------- .nv.constant0._Z10kernel_etaPdP17curandStateXORWOWi --------------------------
	.section	.nv.constant0._Z10kernel_etaPdP17curandStateXORWOWi,"a",@progbits
	.sectionflags	@""
	.align	4
.nv.constant0._Z10kernel_etaPdP17curandStateXORWOWi:
	.zero		916


//--------------------- .nv.constant0._Z8kernel_iPdP17curandStateXORWOWi --------------------------
	.section	.nv.constant0._Z8kernel_iPdP17curandStateXORWOWi,"a",@progbits
	.sectionflags	@""
	.align	4
.nv.constant0._Z8kernel_iPdP17curandStateXORWOWi:
	.zero		916


//--------------------- .nv.constant0._Z8kernel_kPdddi --------------------------
	.section	.nv.constant0._Z8kernel_kPdddi,"a",@progbits
	.sectionflags	@""
	.align	4
.nv.constant0._Z8kernel_kPdddi:
	.zero		924


//--------------------- .nv.constant0._Z10kernel_angPdP17curandStateXORWOWii --------------------------
	.section	.nv.constant0._Z10kernel_angPdP17curandStateXORWOWii,"a",@progbits
	.sectionflags	@""
	.align	4
.nv.constant0._Z10kernel_angPdP17curandStateXORWOWii:
	.zero		920


//--------------------- .nv.constant0._Z13setup_kernelsP17curandStateXORWOWm --------------------------
	.section	.nv.constant0._Z13setup_kernelsP17curandStateXORWOWm,"a",@progbits
	.sectionflags	@""
	.align	4
.nv.constant0._Z13setup_kernelsP17curandStateXORWOWm:
	.zero		912


//--------------------- .nv.constant0._Z13particle_pathPdS_S_S_S_S_S_ii --------------------------
	.section	.nv.constant0._Z13particle_pathPdS_S_S_S_S_S_ii,"a",@progbits
	.sectionflags	@""
	.align	4
.nv.constant0._Z13particle_pathPdS_S_S_S_S_S_ii:
	.zero		960


//--------------------- SYMBOLS --------------------------

	.type		.nv.reservedSmem.offset0,@object
	.size		.nv.reservedSmem.offset0,0x4
